def matmul_kernel(
    a_ptr,
    b_ptr,
    c_ptr,
    M,
    N,
    K,
    stride_am,
    stride_ak,
    stride_bk,
    stride_bn,
    stride_cm,
    stride_cn,
    BLOCK_M: tl.constexpr,
    BLOCK_N: tl.constexpr,
    BLOCK_K: tl.constexpr,
    GROUP_M: tl.constexpr,
):
    pid = tl.program_id(axis=0)
    num_pid_m = tl.cdiv(M, BLOCK_M)
    num_pid_n = tl.cdiv(N, BLOCK_N)
    num_pid_in_group = GROUP_M * num_pid_n
    group_id = pid // num_pid_in_group
    first_pid_m = group_id * GROUP_M
    group_size_m = min(num_pid_m - first_pid_m, GROUP_M)
    pid_m = first_pid_m + ((pid % num_pid_in_group) % group_size_m)
    pid_n = (pid % num_pid_in_group) // group_size_m

    offs_am = (pid_m * BLOCK_M + tl.arange(0, BLOCK_M)) % M
    offs_bn = (pid_n * BLOCK_N + tl.arange(0, BLOCK_N)) % N
    offs_k = tl.arange(0, BLOCK_K)
    a_ptrs = a_ptr + offs_am[:, None] * stride_am + offs_k[None, :] * stride_ak
    b_ptrs = b_ptr + offs_k[:, None] * stride_bk + offs_bn[None, :] * stride_bn

    acc = tl.zeros((BLOCK_M, BLOCK_N), dtype=tl.float32)
    for kk in range(0, tl.cdiv(K, BLOCK_K)):
        a = tl.load(a_ptrs, mask=offs_k[None, :] < K - kk * BLOCK_K, other=0.0)
        b = tl.load(b_ptrs, mask=offs_k[:, None] < K - kk * BLOCK_K, other=0.0)
        acc = tl.dot(a, b, acc)
        a_ptrs += BLOCK_K * stride_ak
        b_ptrs += BLOCK_K * stride_bk

    c = acc.to(c_ptr.dtype.element_ty)
    offs_cm = pid_m * BLOCK_M + tl.arange(0, BLOCK_M)
    offs_cn = pid_n * BLOCK_N + tl.arange(0, BLOCK_N)
    c_ptrs = c_ptr + offs_cm[:, None] * stride_cm + offs_cn[None, :] * stride_cn
    mask = (offs_cm[:, None] < M) & (offs_cn[None, :] < N)
    tl.store(c_ptrs, c, mask=mask)

# config = {"BLOCK_K": 64, "BLOCK_M": 64, "BLOCK_N": 512, "GROUP_M": 1, "arch": "sm_100", "dtype": "fp8e5m2", "num_ctas": 1, "num_stages": 3, "num_warps": 4}
# arch = sm_100


// ===== COMPILED SASS (sm_100a) =====

	.target	sm_100a

	.elftype	@"ET_EXEC"


//--------------------- .note.nv.tkinfo           --------------------------
	.section	.note.nv.tkinfo,"",@"SHT_NOTE"
	.sectionflags	@"SHF_NOTE_NV_TKINFO"
	.tkinfo
        /*0018*/ 	.word	0x00000081
        /*0030*/ 	.string	""
        /*0030*/ 	.string	"ptxas-blackwell"
        /*0030*/ 	.string	"Cuda compilation tools, release 12.9, V12.9.86"
        /*0030*/ 	.string	"Build cuda_12.9.r12.9/compiler.36037853_0"
        /*0030*/ 	.string	"-v  -suppress-debug-info  -lineinfo  -arch sm_100a "



//--------------------- .note.nv.cuver            --------------------------
	.section	.note.nv.cuver,"",@"SHT_NOTE"
	.sectionflags	@"SHF_NOTE_NV_CUVER"
        /*0018*/ 	.short	0x0001
        /*001a*/ 	.short	0x0064
        /*001c*/ 	.short	0x0001
        /*001e*/ 	.short	0x0000
        /*0020*/ 	.short	0x0001
        /*0022*/ 	.short	0x0000


//--------------------- .nv.info                  --------------------------
	.section	.nv.info,"",@"SHT_CUDA_INFO"
	.align	4


	//----- nvinfo : EIATTR_REGCOUNT
	.align		4
        /*0000*/ 	.byte	0x04, 0x2f
        /*0002*/ 	.short	(.L_4 - .L_3)
	.align		4
.L_3:
        /*0004*/ 	.word	index@(matmul_kernel)
        /*0008*/ 	.word	0x00000060


	//----- nvinfo : EIATTR_FRAME_SIZE
	.align		4
.L_4:
        /*000c*/ 	.byte	0x04, 0x11
        /*000e*/ 	.short	(.L_6 - .L_5)
	.align		4
.L_5:
        /*0010*/ 	.word	index@($__internal_2_$__cuda_sm10x_tcgen05_guardrail_trap_unallocated_columns_being_dealloced)
        /*0014*/ 	.word	0x00001030


	//----- nvinfo : EIATTR_FRAME_SIZE
	.align		4
.L_6:
        /*0018*/ 	.byte	0x04, 0x11
        /*001a*/ 	.short	(.L_8 - .L_7)
	.align		4
.L_7:
        /*001c*/ 	.word	index@($__internal_1_$__cuda_sm10x_tcgen05_guardrail_trap_phase_invalid_during_alloc)
        /*0020*/ 	.word	0x00001030


	//----- nvinfo : EIATTR_FRAME_SIZE
	.align		4
.L_8:
        /*0024*/ 	.byte	0x04, 0x11
        /*0026*/ 	.short	(.L_10 - .L_9)
	.align		4
.L_9:
        /*0028*/ 	.word	index@($__internal_0_$__cuda_sm10x_tcgen05_guardrail_trap_col_being_dealloced_not_returned_by_alloc)
        /*002c*/ 	.word	0x00001030


	//----- nvinfo : EIATTR_FRAME_SIZE
	.align		4
.L_10:
        /*0030*/ 	.byte	0x04, 0x11
        /*0032*/ 	.short	(.L_12 - .L_11)
	.align		4
.L_11:
        /*0034*/ 	.word	index@(matmul_kernel)
        /*0038*/ 	.word	0x00001030


	//----- nvinfo : EIATTR_MIN_STACK_SIZE
	.align		4
.L_12:
        /*003c*/ 	.byte	0x04, 0x12
        /*003e*/ 	.short	(.L_14 - .L_13)
	.align		4
.L_13:
        /*0040*/ 	.word	index@(matmul_kernel)
        /*0044*/ 	.word	0x00001030
.L_14:


//--------------------- .nv.info.matmul_kernel    --------------------------
	.section	.nv.info.matmul_kernel,"",@"SHT_CUDA_INFO"
	.sectionflags	@""
	.align	4


	//----- nvinfo : EIATTR_CUDA_API_VERSION
	.align		4
        /*0000*/ 	.byte	0x04, 0x37
        /*0002*/ 	.short	(.L_16 - .L_15)
.L_15:
        /*0004*/ 	.word	0x00000081


	//----- nvinfo : EIATTR_KPARAM_INFO
	.align		4
.L_16:
        /*0008*/ 	.byte	0x04, 0x17
        /*000a*/ 	.short	(.L_18 - .L_17)
.L_17:
        /*000c*/ 	.word	0x00000000
        /*0010*/ 	.short	0x000d
        /*0012*/ 	.short	0x0048
        /*0014*/ 	.byte	0x00, 0xf4, 0x21, 0x00


	//----- nvinfo : EIATTR_KPARAM_INFO
	.align		4
.L_18:
        /*0018*/ 	.byte	0x04, 0x17
        /*001a*/ 	.short	(.L_20 - .L_19)
.L_19:
        /*001c*/ 	.word	0x00000000
        /*0020*/ 	.short	0x000c
        /*0022*/ 	.short	0x0040
        /*0024*/ 	.byte	0x00, 0xf4, 0x21, 0x00


	//----- nvinfo : EIATTR_KPARAM_INFO
	.align		4
.L_20:
        /*0028*/ 	.byte	0x04, 0x17
        /*002a*/ 	.short	(.L_22 - .L_21)
.L_21:
        /*002c*/ 	.word	0x00000000
        /*0030*/ 	.short	0x000b
        /*0032*/ 	.short	0x0038
        /*0034*/ 	.byte	0x00, 0xf0, 0x11, 0x00


	//----- nvinfo : EIATTR_KPARAM_INFO
	.align		4
.L_22:
        /*0038*/ 	.byte	0x04, 0x17
        /*003a*/ 	.short	(.L_24 - .L_23)
.L_23:
        /*003c*/ 	.word	0x00000000
        /*0040*/ 	.short	0x000a
        /*0042*/ 	.short	0x0034
        /*0044*/ 	.byte	0x00, 0xf0, 0x11, 0x00


	//----- nvinfo : EIATTR_KPARAM_INFO
	.align		4
.L_24:
        /*0048*/ 	.byte	0x04, 0x17
        /*004a*/ 	.short	(.L_26 - .L_25)
.L_25:
        /*004c*/ 	.word	0x00000000
        /*0050*/ 	.short	0x0009
        /*0052*/ 	.short	0x0030
        /*0054*/ 	.byte	0x00, 0xf0, 0x11, 0x00


	//----- nvinfo : EIATTR_KPARAM_INFO
	.align		4
.L_26:
        /*0058*/ 	.byte	0x04, 0x17
        /*005a*/ 	.short	(.L_28 - .L_27)
.L_27:
        /*005c*/ 	.word	0x00000000
        /*0060*/ 	.short	0x0008
        /*0062*/ 	.short	0x002c
        /*0064*/ 	.byte	0x00, 0xf0, 0x11, 0x00


	//----- nvinfo : EIATTR_KPARAM_INFO
	.align		4
.L_28:
        /*0068*/ 	.byte	0x04, 0x17
        /*006a*/ 	.short	(.L_30 - .L_29)
.L_29:
        /*006c*/ 	.word	0x00000000
        /*0070*/ 	.short	0x0007
        /*0072*/ 	.short	0x0028
        /*0074*/ 	.byte	0x00, 0xf0, 0x11, 0x00


	//----- nvinfo : EIATTR_KPARAM_INFO
	.align		4
.L_30:
        /*0078*/ 	.byte	0x04, 0x17
        /*007a*/ 	.short	(.L_32 - .L_31)
.L_31:
        /*007c*/ 	.word	0x00000000
        /*0080*/ 	.short	0x0006
        /*0082*/ 	.short	0x0024
        /*0084*/ 	.byte	0x00, 0xf0, 0x11, 0x00


	//----- nvinfo : EIATTR_KPARAM_INFO
	.align		4
.L_32:
        /*0088*/ 	.byte	0x04, 0x17
        /*008a*/ 	.short	(.L_34 - .L_33)
.L_33:
        /*008c*/ 	.word	0x00000000
        /*0090*/ 	.short	0x0005
        /*0092*/ 	.short	0x0020
        /*0094*/ 	.byte	0x00, 0xf0, 0x11, 0x00


	//----- nvinfo : EIATTR_KPARAM_INFO
	.align		4
.L_34:
        /*0098*/ 	.byte	0x04, 0x17
        /*009a*/ 	.short	(.L_36 - .L_35)
.L_35:
        /*009c*/ 	.word	0x00000000
        /*00a0*/ 	.short	0x0004
        /*00a2*/ 	.short	0x001c
        /*00a4*/ 	.byte	0x00, 0xf0, 0x11, 0x00


	//----- nvinfo : EIATTR_KPARAM_INFO
	.align		4
.L_36:
        /*00a8*/ 	.byte	0x04, 0x17
        /*00aa*/ 	.short	(.L_38 - .L_37)
.L_37:
        /*00ac*/ 	.word	0x00000000
        /*00b0*/ 	.short	0x0003
        /*00b2*/ 	.short	0x0018
        /*00b4*/ 	.byte	0x00, 0xf0, 0x11, 0x00


	//----- nvinfo : EIATTR_KPARAM_INFO
	.align		4
.L_38:
        /*00b8*/ 	.byte	0x04, 0x17
        /*00ba*/ 	.short	(.L_40 - .L_39)
.L_39:
        /*00bc*/ 	.word	0x00000000
        /*00c0*/ 	.short	0x0002
        /*00c2*/ 	.short	0x0010
        /*00c4*/ 	.byte	0x00, 0xf4, 0x21, 0x00


	//----- nvinfo : EIATTR_KPARAM_INFO
	.align		4
.L_40:
        /*00c8*/ 	.byte	0x04, 0x17
        /*00ca*/ 	.short	(.L_42 - .L_41)
.L_41:
        /*00cc*/ 	.word	0x00000000
        /*00d0*/ 	.short	0x0001
        /*00d2*/ 	.short	0x0008
        /*00d4*/ 	.byte	0x00, 0xf4, 0x21, 0x00


	//----- nvinfo : EIATTR_KPARAM_INFO
	.align		4
.L_42:
        /*00d8*/ 	.byte	0x04, 0x17
        /*00da*/ 	.short	(.L_44 - .L_43)
.L_43:
        /*00dc*/ 	.word	0x00000000
        /*00e0*/ 	.short	0x0000
        /*00e2*/ 	.short	0x0000
        /*00e4*/ 	.byte	0x00, 0xf4, 0x21, 0x00


	//----- nvinfo : EIATTR_AT_ENTRY_FRAGMENTS
	.align		4
.L_44:
        /*00e8*/ 	.byte	0x04, 0x4f
        /*00ea*/ 	.short	(.L_46 - .L_45)


	//   ....[0]....
.L_45:
        /*00ec*/ 	.word	0x00000004


	//----- nvinfo : EIATTR_RESERVED_SMEM_USED
	.align		4
.L_46:
        /*00f0*/ 	.byte	0x01, 0x41
	.zero		2


	//----- nvinfo : EIATTR_SPARSE_MMA_MASK
	.align		4
        /*00f4*/ 	.byte	0x03, 0x50
        /*00f6*/ 	.short	0x0000


	//----- nvinfo : EIATTR_TCGEN05_1CTA_USED
	.align		4
        /*00f8*/ 	.byte	0x01, 0x51
	.zero		2


	//----- nvinfo : EIATTR_MAXREG_COUNT
	.align		4
        /*00fc*/ 	.byte	0x03, 0x1b
        /*00fe*/ 	.short	0x00ff


	//----- nvinfo : EIATTR_NUM_BARRIERS
	.align		4
        /*0100*/ 	.byte	0x02, 0x4c
        /*0102*/ 	.byte	0x01
	.zero		1


	//----- nvinfo : EIATTR_ANNOTATIONS
	.align		4
        /*0104*/ 	.byte	0x04, 0x55
        /*0106*/ 	.short	(.L_48 - .L_47)


	//   ....[0]....
.L_47:
        /*0108*/ 	.word	0x00000001
        /*010c*/ 	.byte	0xc0, 0x0a, 0x00, 0x00, 0x01, 0x00, 0x00, 0x00, 0x20, 0x0b, 0x00, 0x00, 0x01, 0x00, 0x00, 0x00
        /* <DEDUP_REMOVED lines=2144> */
        /*871c*/ 	.byte	0xa0, 0xa9, 0x03, 0x00


	//----- nvinfo : EIATTR_INT_WARP_WIDE_INSTR_OFFSETS
	.align		4
.L_48:
        /*8720*/ 	.byte	0x04, 0x31
        /*8722*/ 	.short	(.L_50 - .L_49)


	//   ....[0]....
.L_49:
        /*8724*/ 	.word	0x000094a0


	//   ....[1]....
        /*8728*/ 	.word	0x000094e0


	//   ....[2]....
        /*872c*/ 	.word	0x00016750


	//   ....[3]....
        /*8730*/ 	.word	0x0003af70


	//   ....[4]....
        /*8734*/ 	.word	0x0003afc0


	//----- nvinfo : EIATTR_COOP_GROUP_MASK_REGIDS
	.align		4
.L_50:
        /*8738*/ 	.byte	0x04, 0x29
        /*873a*/ 	.short	(.L_52 - .L_51)


	//   ....[0]....
.L_51:
        /*873c*/ 	.word	0xffffffff


	//   ....[1]....
        /*8740*/ 	.word	0xffffffff


	//   ....[2]....
        /*8744*/ 	.word	0xffffffff


	//   ....[3]....
        /*8748*/ 	.word	0xffffffff


	//----- nvinfo : EIATTR_COOP_GROUP_INSTR_OFFSETS
	.align		4
.L_52:
        /*874c*/ 	.byte	0x04, 0x28
        /*874e*/ 	.short	(.L_54 - .L_53)


	//   ....[0]....
.L_53:
        /*8750*/ 	.word	0x00000070


	//   ....[1]....
        /*8754*/ 	.word	0x00000330


	//   ....[2]....
        /*8758*/ 	.word	0x0003ae00


	//   ....[3]....
        /*875c*/ 	.word	0x0003b070


	//----- nvinfo : EIATTR_VRC_CTA_INIT_COUNT
	.align		4
.L_54:
        /*8760*/ 	.byte	0x02, 0x4a
        /*8762*/ 	.byte	0x80
	.zero		1


	//----- nvinfo : EIATTR_MBARRIER_INSTR_OFFSETS
	.align		4
        /*8764*/ 	.byte	0x04, 0x39
        /*8766*/ 	.short	(.L_56 - .L_55)


	//   ....[0]....
.L_55:
        /*8768*/ 	.word	0x00009ba0
        /*876c*/ 	.word	0x000000ff
        /*8770*/ 	.word	0x00000000
        /*8774*/ 	.short	0x0100
        /*8776*/ 	.byte	0x08
	.zero		1


	//   ....[1]....
        /*8778*/ 	.word	0x000167e0
        /*877c*/ 	.word	0x000000ff
        /*8780*/ 	.word	0x00012008
        /*8784*/ 	.short	0x0100
        /*8786*/ 	.byte	0x0b
	.zero		1


	//   ....[2]....
        /*8788*/ 	.word	0x00025dc0
        /*878c*/ 	.word	0x000000ff
        /*8790*/ 	.word	0x00000000
        /*8794*/ 	.short	0x010a
        /*8796*/ 	.byte	0x08
	.zero		1


	//   ....[3]....
        /*8798*/ 	.word	0x0002f960
        /*879c*/ 	.word	0x000000ff
        /*87a0*/ 	.word	0x00000000
        /*87a4*/ 	.short	0x010a
        /*87a6*/ 	.byte	0x08
	.zero		1


	//   ....[4]....
        /*87a8*/ 	.word	0x0002fa10
        /*87ac*/ 	.word	0x000000ff
        /*87b0*/ 	.word	0x00012000
        /*87b4*/ 	.short	0x0108
        /*87b6*/ 	.byte	0x0b
	.zero		1


	//   ....[5]....
        /*87b8*/ 	.word	0x0002fa40
        /*87bc*/ 	.word	0x000000ff
        /*87c0*/ 	.word	0x00012008
        /*87c4*/ 	.short	0x0108
        /*87c6*/ 	.byte	0x0b
	.zero		1


	//   ....[6]....
        /*87c8*/ 	.word	0x0003b090
        /*87cc*/ 	.word	0x000000ff
        /*87d0*/ 	.word	0x00000000
        /*87d4*/ 	.short	0x010a
        /*87d6*/ 	.byte	0x08
	.zero		1


	//   ....[7]....
        /*87d8*/ 	.word	0x0003b0c0
        /*87dc*/ 	.word	0x000000ff
        /*87e0*/ 	.word	0x00000000
        /*87e4*/ 	.short	0x010a
        /*87e6*/ 	.byte	0x08
	.zero		1


	//----- nvinfo : EIATTR_NUM_MBARRIERS
	.align		4
.L_56:
        /*87e8*/ 	.byte	0x03, 0x38
        /*87ea*/ 	.short	0x0002


	//----- nvinfo : EIATTR_EXIT_INSTR_OFFSETS
	.align		4
        /*87ec*/ 	.byte	0x04, 0x1c
        /*87ee*/ 	.short	(.L_58 - .L_57)


	//   ....[0]....
.L_57:
        /*87f0*/ 	.word	0x0003b080


	//----- nvinfo : EIATTR_REQNTID
	.align		4
.L_58:
        /*87f4*/ 	.byte	0x04, 0x10
        /*87f6*/ 	.short	(.L_60 - .L_59)
.L_59:
        /*87f8*/ 	.word	0x00000080
        /*87fc*/ 	.word	0x00000001
        /*8800*/ 	.word	0x00000001


	//----- nvinfo : EIATTR_CRS_STACK_SIZE
	.align		4
.L_60:
        /*8804*/ 	.byte	0x04, 0x1e
        /*8806*/ 	.short	(.L_62 - .L_61)
.L_61:
        /*8808*/ 	.word	0x00000000


	//----- nvinfo : EIATTR_CBANK_PARAM_SIZE
	.align		4
.L_62:
        /*880c*/ 	.byte	0x03, 0x19
        /*880e*/ 	.short	0x0050


	//----- nvinfo : EIATTR_PARAM_CBANK
	.align		4
        /*8810*/ 	.byte	0x04, 0x0a
        /*8812*/ 	.short	(.L_64 - .L_63)
	.align		4
.L_63:
        /*8814*/ 	.word	index@(.nv.constant0.matmul_kernel)
        /*8818*/ 	.short	0x0380
        /*881a*/ 	.short	0x0050


	//----- nvinfo : EIATTR_SW_WAR
	.align		4
.L_64:
        /*881c*/ 	.byte	0x04, 0x36
        /*881e*/ 	.short	(.L_66 - .L_65)
.L_65:
        /*8820*/ 	.word	0x00000008
.L_66:


//--------------------- .nv.compat                --------------------------
	.section	.nv.compat,"",@"SHT_CUDA_COMPAT_INFO"
	.align	4
        /*0000*/ 	.byte	0x02, 0x02, 0x02, 0x00, 0x02, 0x05, 0x05, 0x00, 0x02, 0x03, 0x00, 0x00, 0x02, 0x06, 0x01, 0x00


//--------------------- .nv.callgraph             --------------------------
	.section	.nv.callgraph,"",@"SHT_CUDA_CALLGRAPH"
	.align	4
	.sectionentsize	8
	.align		4
        /*0000*/ 	.word	0x00000000
	.align		4
        /*0004*/ 	.word	0xffffffff
	.align		4
        /*0008*/ 	.word	0x00000000
	.align		4
        /*000c*/ 	.word	0xfffffffe
	.align		4
        /*0010*/ 	.word	0x00000000
	.align		4
        /*0014*/ 	.word	0xfffffffd
	.align		4
        /*0018*/ 	.word	0x00000000
	.align		4
        /*001c*/ 	.word	0xfffffffc


//--------------------- .text.matmul_kernel       --------------------------
	.section	.text.matmul_kernel,"ax",@progbits
	.align	128
        .global         matmul_kernel
        .type           matmul_kernel,@function
        .size           matmul_kernel,(.L_x_20 - matmul_kernel)
        .other          matmul_kernel,@"STO_CUDA_ENTRY STV_DEFAULT"
matmul_kernel:
.text.matmul_kernel:
[----:B------:R-:W0:Y:S01]  /*0000*/  LDC R1, c[0x0][0x37c] ;  /* 0x0000df00ff017b82 */ /* 0x000e220000000800 */
[----:B------:R-:W1:Y:S01]  /*0010*/  S2R R0, SR_TID.X ;  /* 0x0000000000007919 */ /* 0x000e620000002100 */
[----:B0-----:R-:W-:Y:S01]  /*0020*/  VIADD R1, R1, 0xffffefd0 ;  /* 0xffffefd001017836 */ /* 0x001fe20000000000 */
[----:B-1----:R-:W-:-:S13]  /*0030*/  ISETP.GE.U32.AND P0, PT, R0, 0x20, PT ;  /* 0x000000200000780c */ /* 0x002fda0003f06070 */
[----:B------:R-:W-:Y:S02]  /*0040*/  VOTEU.ANY UP0, P0 ;  /* 0x0000000000ff7886 */ /* 0x000fe40000000100 */
[----:B------:R-:W-:Y:S05]  /*0050*/  BRA.U UP0, `(.L_x_0) ;  /* 0x0000000100b87547 */ /* 0x000fea000b800000 */
[----:B------:R-:W0:Y:S01]  /*0060*/  S2UR UR6, SR_CgaCtaId ;  /* 0x00000000000679c3 */ /* 0x000e220000008800 */
[----:B------:R-:W-:Y:S01]  /*0070*/  NOP ;  /* 0x0000000000007918 */ /* 0x000fe20000000000 */
[----:B------:R-:W-:Y:S02]  /*0080*/  UMOV UR4, 0x40 ;  /* 0x0000004000047882 */ /* 0x000fe40000000000 */
[----:B0-----:R-:W-:-:S09]  /*0090*/  ULEA UR4, UR6, UR4, 0x18 ;  /* 0x0000000406047291 */ /* 0x001fd2000f8ec0ff */
[----:B------:R-:W0:Y:S01]  /*00a0*/  LDS.U8 R0, [UR4] ;  /* 0x00000004ff007984 */ /* 0x000e220008000000 */
[----:B------:R-:W-:Y:S02]  /*00b0*/  UMOV UR4, 0x400 ;  /* 0x0000040000047882 */ /* 0x000fe40000000000 */
[----:B------:R-:W-:Y:S01]  /*00c0*/  ULEA UR4, UR6, UR4, 0x18 ;  /* 0x0000000406047291 */ /* 0x000fe2000f8ec0ff */
[----:B0-----:R-:W-:-:S13]  /*00d0*/  ISETP.NE.AND P0, PT, R0, RZ, PT ;  /* 0x000000ff0000720c */ /* 0x001fda0003f05270 */
[----:B------:R-:W-:Y:S05]  /*00e0*/  @P0 BRA `(.L_x_1) ;  /* 0x00000000007c0947 */ /* 0x000fea0003800000 */
[----:B------:R-:W-:-:S13]  /*00f0*/  ELECT P0, URZ, PT ;  /* 0x0000000000ff782f */ /* 0x000fda0003800000 */
[----:B------:R-:W-:Y:S05]  /*0100*/  @!P0 BRA `(.L_x_2) ;  /* 0x0000000000848947 */ /* 0x000fea0003800000 */
[----:B------:R-:W-:Y:S01]  /*0110*/  UMOV UR5, 0x8 ;  /* 0x0000000800057882 */ /* 0x000fe20000000000 */
[----:B------:R-:W-:Y:S02]  /*0120*/  IMAD.MOV.U32 R4, RZ, RZ, 0x1 ;  /* 0x00000001ff047424 */ /* 0x000fe400078e00ff */
[----:B------:R-:W-:Y:S02]  /*0130*/  IMAD.MOV.U32 R5, RZ, RZ, 0xff ;  /* 0x000000ffff057424 */ /* 0x000fe400078e00ff */
[----:B------:R-:W-:Y:S04]  /*0140*/  DEPBAR.LE SB0, 0x36 ;  /* 0x00008d800000791a */ /* 0x000fe80000000000 */
[----:B------:R-:W0:Y:S02]  /*0150*/  UTCATOMSWS.FIND_AND_SET.ALIGN UP1, UR5, UR5 ;  /* 0x00000005000575e3 */ /* 0x000e240008020800 */
[----:B0-----:R-:W-:-:S04]  /*0160*/  PLOP3.LUT P0, PT, PT, PT, UP1, 0x80, 0x8 ;  /* 0x000000000008781c */ /* 0x001fc80003f0f018 */
[----:B------:R-:W-:-:S04]  /*0170*/  SEL R0, RZ, 0xffffffff, !P0 ;  /* 0xffffffffff007807 */ /* 0x000fc80004000000 */
[----:B------:R-:W-:Y:S01]  /*0180*/  ISETP.NE.AND P0, PT, R0, RZ, PT ;  /* 0x000000ff0000720c */ /* 0x000fe20003f05270 */
[----:B------:R-:W-:-:S12]  /*0190*/  IMAD.U32 R0, RZ, RZ, UR5 ;  /* 0x00000005ff007e24 */ /* 0x000fd8000f8e00ff */
[----:B------:R-:W-:Y:S05]  /*01a0*/  @P0 BRA `(.L_x_3) ;  /* 0x0000000000240947 */ /* 0x000fea0003800000 */
.L_x_4:
[----:B------:R-:W-:Y:S05]  /*01b0*/  NANOSLEEP 0x64 ;  /* 0x000000640000795d */ /* 0x000fea0003800000 */
[----:B------:R-:W-:-:S05]  /*01c0*/  UMOV UR5, 0x8 ;  /* 0x0000000800057882 */ /* 0x000fca0000000000 */
[----:B------:R-:W-:Y:S04]  /*01d0*/  DEPBAR.LE SB0, 0x36 ;  /* 0x00008d800000791a */ /* 0x000fe80000000000 */
[----:B------:R-:W0:Y:S02]  /*01e0*/  UTCATOMSWS.FIND_AND_SET.ALIGN UP1, UR5, UR5 ;  /* 0x00000005000575e3 */ /* 0x000e240008020800 */
[----:B0-----:R-:W-:-:S04]  /*01f0*/  PLOP3.LUT P0, PT, PT, PT, UP1, 0x80, 0x8 ;  /* 0x000000000008781c */ /* 0x001fc80003f0f018 */
[----:B------:R-:W-:-:S04]  /*0200*/  SEL R0, RZ, 0xffffffff, !P0 ;  /* 0xffffffffff007807 */ /* 0x000fc80004000000 */
[----:B------:R-:W-:Y:S01]  /*0210*/  ISETP.NE.AND P0, PT, R0, RZ, PT ;  /* 0x000000ff0000720c */ /* 0x000fe20003f05270 */
[----:B------:R-:W-:-:S12]  /*0220*/  IMAD.U32 R0, RZ, RZ, UR5 ;  /* 0x00000005ff007e24 */ /* 0x000fd8000f8e00ff */
[----:B------:R-:W-:Y:S05]  /*0230*/  @!P0 BRA `(.L_x_4) ;  /* 0xfffffffc00dc8947 */ /* 0x000fea000383ffff */
.L_x_3:
[C---:B------:R-:W-:Y:S01]  /*0240*/  VIADD R3, R0.reuse, 0x10 ;  /* 0x0000001000037836 */ /* 0x040fe20000000000 */
[----:B------:R-:W-:Y:S01]  /*0250*/  UMOV UR5, 0x50 ;  /* 0x0000005000057882 */ /* 0x000fe20000000000 */
[----:B------:R-:W-:Y:S01]  /*0260*/  SHF.L.U32 R2, R5, R0, RZ ;  /* 0x0000000005027219 */ /* 0x000fe200000006ff */
[----:B------:R-:W-:Y:S01]  /*0270*/  ULEA UR5, UR6, UR5, 0x18 ;  /* 0x0000000506057291 */ /* 0x000fe2000f8ec0ff */
[----:B------:R-:W-:Y:S01]  /*0280*/  IMAD.SHL.U32 R0, R0, 0x20, RZ ;  /* 0x0000002000007824 */ /* 0x000fe200078e00ff */
[----:B------:R-:W-:-:S04]  /*0290*/  SHF.L.U32 R3, R4, R3, RZ ;  /* 0x0000000304037219 */ /* 0x000fc800000006ff */
[----:B------:R-:W-:-:S05]  /*02a0*/  LOP3.LUT R2, R3, R2, RZ, 0xfc, !PT ;  /* 0x0000000203027212 */ /* 0x000fca00078efcff */
[----:B------:R0:W-:Y:S04]  /*02b0*/  ATOMS.OR RZ, [UR5], R2 ;  /* 0x00000002ffff798c */ /* 0x0001e8000b000005 */
[----:B------:R0:W-:Y:S01]  /*02c0*/  STS [UR4], R0 ;  /* 0x00000000ff007988 */ /* 0x0001e20008000804 */
[----:B------:R-:W-:Y:S05]  /*02d0*/  BRA `(.L_x_2) ;  /* 0x0000000000107947 */ /* 0x000fea0003800000 */
.L_x_1:
[----:B------:R-:W-:Y:S01]  /*02e0*/  IMAD.MOV.U32 R0, RZ, RZ, -0x1 ;  /* 0xffffffffff007424 */ /* 0x000fe200078e00ff */
[----:B------:R-:W-:-:S04]  /*02f0*/  MOV R2, 0x320 ;  /* 0x0000032000027802 */ /* 0x000fc80000000f00 */
[----:B------:R0:W-:Y:S03]  /*0300*/  STS [UR4], R0 ;  /* 0x00000000ff007988 */ /* 0x0001e60008000804 */
[----:B0-----:R-:W-:Y:S05]  /*0310*/  CALL.REL.NOINC `($__internal_1_$__cuda_sm10x_tcgen05_guardrail_trap_phase_invalid_during_alloc) ;  /* 0x000003ac00807944 */ /* 0x001fea0003c00000 */
.L_x_2:
[----:B------:R-:W-:Y:S05]  /*0320*/  WARPSYNC.ALL ;  /* 0x0000000000007948 */ /* 0x000fea0003800000 */
[----:B------:R-:W-:Y:S01]  /*0330*/  NOP ;  /* 0x0000000000007918 */ /* 0x000fe20000000000 */
.L_x_0:
[----:B0-----:R-:W0:Y:S01]  /*0340*/  LDC.64 R2, c[0x0][0x398] ;  /* 0x0000e600ff027b82 */ /* 0x001e220000000a00 */
[----:B------:R-:W1:Y:S01]  /*0350*/  S2R R7, SR_CTAID.X ;  /* 0x0000000000077919 */ /* 0x000e620000002500 */
[----:B------:R-:W2:Y:S01]  /*0360*/  LDCU UR13, c[0x0][0x3a0] ;  /* 0x00007400ff0d77ac */ /* 0x000ea20008000800 */
[----:B------:R-:W3:Y:S01]  /*0370*/  S2R R15, SR_TID.X ;  /* 0x00000000000f7919 */ /* 0x000ee20000002100 */
[----:B------:R-:W-:Y:S01]  /*0380*/  UMOV UR11, 0x400 ;  /* 0x00000400000b7882 */ /* 0x000fe20000000000 */
[----:B------:R-:W4:Y:S03]  /*0390*/  LDCU.64 UR14, c[0x0][0x3a8] ;  /* 0x00007500ff0e77ac */ /* 0x000f260008000a00 */
[----:B------:R-:W0:Y:S01]  /*03a0*/  S2UR UR5, SR_CgaCtaId ;  /* 0x00000000000579c3 */ /* 0x000e220000008800 */
[----:B------:R-:W0:Y:S01]  /*03b0*/  LDCU.128 UR16, c[0x0][0x380] ;  /* 0x00007000ff1077ac */ /* 0x000e220008000c00 */
[----:B------:R-:W0:Y:S01]  /*03c0*/  LDCU UR4, c[0x0][0x3a4] ;  /* 0x00007480ff0477ac */ /* 0x000e220008000800 */
[----:B------:R-:W0:Y:S01]  /*03d0*/  LDCU UR9, c[0x0][0x3b0] ;  /* 0x00007600ff0977ac */ /* 0x000e220008000800 */
[----:B--2---:R-:W-:Y:S01]  /*03e0*/  UIADD3 UR27, UPT, UPT, UR13, 0x3f, URZ ;  /* 0x0000003f0d1b7890 */ /* 0x004fe2000fffe0ff */
[----:B0-----:R-:W-:Y:S01]  /*03f0*/  VIADD R0, R3, 0x1ff ;  /* 0x000001ff03007836 */ /* 0x001fe20000000000 */
[----:B------:R-:W-:Y:S01]  /*0400*/  IABS R74, R2 ;  /* 0x00000002004a7213 */ /* 0x000fe20000000000 */
[----:B----4-:R-:W-:Y:S01]  /*0410*/  IMAD.U32 R87, RZ, RZ, UR14 ;  /* 0x0000000eff577e24 */ /* 0x010fe2000f8e00ff */
[----:B------:R-:W-:Y:S01]  /*0420*/  UISETP.GT.AND UP1, UPT, UR27, 0x3f, UPT ;  /* 0x0000003f1b00788c */ /* 0x000fe2000bf24270 */
[----:B------:R-:W-:Y:S01]  /*0430*/  IMAD.U32 R86, RZ, RZ, UR14 ;  /* 0x0000000eff567e24 */ /* 0x000fe2000f8e00ff */
[----:B------:R-:W-:Y:S01]  /*0440*/  SHF.R.S32.HI R5, RZ, 0x1f, R0 ;  /* 0x0000001fff057819 */ /* 0x000fe20000011400 */
[----:B------:R-:W-:-:S03]  /*0450*/  ULEA UR11, UR5, UR11, 0x18 ;  /* 0x0000000b050b7291 */ /* 0x000fc6000f8ec0ff */
[----:B------:R-:W-:Y:S01]  /*0460*/  LEA.HI R5, R5, R0, RZ, 0x9 ;  /* 0x0000000005057211 */ /* 0x000fe200078f48ff */
[----:B------:R-:W-:Y:S01]  /*0470*/  BAR.SYNC.DEFER_BLOCKING 0x0 ;  /* 0x0000000000007b1d */ /* 0x000fe20000010000 */
[----:B-1----:R-:W-:Y:S02]  /*0480*/  IABS R10, R7 ;  /* 0x00000007000a7213 */ /* 0x002fe40000000000 */
[----:B------:R-:W-:Y:S02]  /*0490*/  SHF.R.S32.HI R6, RZ, 0x9, R5 ;  /* 0x00000009ff067819 */ /* 0x000fe40000011405 */
[----:B------:R-:W-:Y:S02]  /*04a0*/  PLOP3.LUT P4, PT, PT, PT, UP1, 0x80, 0x8 ;  /* 0x000000000008781c */ /* 0x000fe40003f8f018 */
[-C--:B------:R-:W-:Y:S02]  /*04b0*/  IABS R9, R6.reuse ;  /* 0x0000000600097213 */ /* 0x080fe40000000000 */
[----:B------:R-:W-:-:S02]  /*04c0*/  IABS R12, R6 ;  /* 0x00000006000c7213 */ /* 0x000fc40000000000 */
[----:B------:R-:W0:Y:S01]  /*04d0*/  I2F.RP R0, R9 ;  /* 0x0000000900007306 */ /* 0x000e220000209400 */
[----:B------:R-:W1:Y:S07]  /*04e0*/  LDS R13, [UR11] ;  /* 0x0000000bff0d7984 */ /* 0x000e6e0008000800 */
[----:B0-----:R-:W0:Y:S02]  /*04f0*/  MUFU.RCP R0, R0 ;  /* 0x0000000000007308 */ /* 0x001e240000001000 */
[----:B0-----:R-:W-:-:S02]  /*0500*/  VIADD R4, R0, 0xffffffe ;  /* 0x0ffffffe00047836 */ /* 0x001fc40000000000 */
[----:B------:R-:W-:-:S04]  /*0510*/  IMAD.MOV R0, RZ, RZ, -R12 ;  /* 0x000000ffff007224 */ /* 0x000fc800078e0a0c */
[----:B------:R0:W2:Y:S02]  /*0520*/  F2I.FTZ.U32.TRUNC.NTZ R5, R4 ;  /* 0x0000000400057305 */ /* 0x0000a4000021f000 */
[----:B0-----:R-:W-:Y:S02]  /*0530*/  IMAD.MOV.U32 R4, RZ, RZ, RZ ;  /* 0x000000ffff047224 */ /* 0x001fe400078e00ff */
[----:B--2---:R-:W-:Y:S01]  /*0540*/  IMAD.MOV R8, RZ, RZ, -R5 ;  /* 0x000000ffff087224 */ /* 0x004fe200078e0a05 */
[----:B-1----:R-:W-:-:S03]  /*0550*/  R2UR UR10, R13 ;  /* 0x000000000d0a72ca */ /* 0x002fc600000e0000 */
[----:B------:R-:W-:Y:S02]  /*0560*/  IMAD R11, R8, R9, RZ ;  /* 0x00000009080b7224 */ /* 0x000fe400078e02ff */
[----:B------:R-:W-:Y:S02]  /*0570*/  IMAD.MOV.U32 R8, RZ, RZ, R10 ;  /* 0x000000ffff087224 */ /* 0x000fe400078e000a */
[----:B------:R-:W-:-:S06]  /*0580*/  IMAD.HI.U32 R5, R5, R11, R4 ;  /* 0x0000000b05057227 */ /* 0x000fcc00078e0004 */
[----:B------:R-:W-:-:S04]  /*0590*/  IMAD.HI.U32 R5, R5, R8, RZ ;  /* 0x0000000805057227 */ /* 0x000fc800078e00ff */
[----:B------:R-:W-:Y:S01]  /*05a0*/  IMAD R0, R5, R0, R8 ;  /* 0x0000000005007224 */ /* 0x000fe200078e0208 */
[----:B------:R-:W-:Y:S04]  /*05b0*/  BAR.SYNC.DEFER_BLOCKING 0x0 ;  /* 0x0000000000007b1d */ /* 0x000fe80000010000 */
[----:B------:R-:W-:-:S13]  /*05c0*/  ISETP.GT.U32.AND P1, PT, R9, R0, PT ;  /* 0x000000000900720c */ /* 0x000fda0003f24070 */
[----:B------:R-:W-:Y:S02]  /*05d0*/  @!P1 IMAD.IADD R0, R0, 0x1, -R9 ;  /* 0x0000000100009824 */ /* 0x000fe400078e0a09 */
[----:B------:R-:W-:Y:S01]  /*05e0*/  @!P1 VIADD R5, R5, 0x1 ;  /* 0x0000000105059836 */ /* 0x000fe20000000000 */
[----:B------:R-:W-:Y:S02]  /*05f0*/  ISETP.NE.AND P1, PT, R6, RZ, PT ;  /* 0x000000ff0600720c */ /* 0x000fe40003f25270 */
[----:B------:R-:W-:Y:S02]  /*0600*/  ISETP.GE.U32.AND P0, PT, R0, R9, PT ;  /* 0x000000090000720c */ /* 0x000fe40003f06070 */
[----:B------:R-:W-:-:S04]  /*0610*/  LOP3.LUT R0, R7, R6, RZ, 0x3c, !PT ;  /* 0x0000000607007212 */ /* 0x000fc800078e3cff */
[----:B------:R-:W-:Y:S01]  /*0620*/  ISETP.GE.AND P2, PT, R0, RZ, PT ;  /* 0x000000ff0000720c */ /* 0x000fe20003f46270 */
[----:B------:R-:W-:-:S06]  /*0630*/  VIADD R0, R2, 0x3f ;  /* 0x0000003f02007836 */ /* 0x000fcc0000000000 */
[----:B------:R-:W-:-:S04]  /*0640*/  @P0 VIADD R5, R5, 0x1 ;  /* 0x0000000105050836 */ /* 0x000fc80000000000 */
[----:B------:R-:W-:Y:S01]  /*0650*/  IMAD.MOV.U32 R10, RZ, RZ, R5 ;  /* 0x000000ffff0a7224 */ /* 0x000fe200078e0005 */
[----:B------:R-:W-:-:S03]  /*0660*/  SHF.R.S32.HI R5, RZ, 0x1f, R0 ;  /* 0x0000001fff057819 */ /* 0x000fc60000011400 */
[----:B------:R-:W-:Y:S01]  /*0670*/  @!P2 IMAD.MOV R10, RZ, RZ, -R10 ;  /* 0x000000ffff0aa224 */ /* 0x000fe200078e0a0a */
[----:B------:R-:W-:Y:S02]  /*0680*/  LEA.HI R5, R5, R0, RZ, 0x6 ;  /* 0x0000000005057211 */ /* 0x000fe400078f30ff */
[----:B------:R-:W-:-:S04]  /*0690*/  @!P1 LOP3.LUT R10, RZ, R6, RZ, 0x33, !PT ;  /* 0x00000006ff0a9212 */ /* 0x000fc800078e33ff */
[----:B------:R-:W-:Y:S01]  /*06a0*/  LEA.HI.SX32 R5, R5, -R10, 0x1a ;  /* 0x8000000a05057211 */ /* 0x000fe200078fd2ff */
[----:B------:R-:W-:-:S03]  /*06b0*/  IMAD.MOV R8, RZ, RZ, -R10 ;  /* 0x000000ffff087224 */ /* 0x000fc600078e0a0a */
[----:B------:R-:W-:Y:S01]  /*06c0*/  VIMNMX R11, PT, PT, R5, 0x1, PT ;  /* 0x00000001050b7848 */ /* 0x000fe20003fe0100 */
[----:B------:R-:W-:Y:S01]  /*06d0*/  IMAD R12, R6, R8, R7 ;  /* 0x00000008060c7224 */ /* 0x000fe200078e0207 */
[----:B------:R-:W-:Y:S02]  /*06e0*/  IABS R7, R3 ;  /* 0x0000000300077213 */ /* 0x000fe40000000000 */
[-C--:B------:R-:W-:Y:S02]  /*06f0*/  IABS R9, R11.reuse ;  /* 0x0000000b00097213 */ /* 0x080fe40000000000 */
[----:B------:R-:W-:Y:S02]  /*0700*/  IABS R6, R11 ;  /* 0x0000000b00067213 */ /* 0x000fe40000000000 */
[----:B------:R-:W0:Y:S08]  /*0710*/  I2F.RP R0, R9 ;  /* 0x0000000900007306 */ /* 0x000e300000209400 */
[----:B0-----:R-:W0:Y:S02]  /*0720*/  MUFU.RCP R0, R0 ;  /* 0x0000000000007308 */ /* 0x001e240000001000 */
[----:B0-----:R-:W-:Y:S01]  /*0730*/  VIADD R4, R0, 0xffffffe ;  /* 0x0ffffffe00047836 */ /* 0x001fe20000000000 */
[----:B------:R-:W-:-:S05]  /*0740*/  IABS R0, R12 ;  /* 0x0000000c00007213 */ /* 0x000fca0000000000 */
[----:B------:R0:W1:Y:S02]  /*0750*/  F2I.FTZ.U32.TRUNC.NTZ R5, R4 ;  /* 0x0000000400057305 */ /* 0x000064000021f000 */
[----:B0-----:R-:W-:Y:S02]  /*0760*/  IMAD.MOV.U32 R4, RZ, RZ, RZ ;  /* 0x000000ffff047224 */ /* 0x001fe400078e00ff */
[----:B-1----:R-:W-:-:S04]  /*0770*/  IMAD.MOV R14, RZ, RZ, -R5 ;  /* 0x000000ffff0e7224 */ /* 0x002fc800078e0a05 */
[----:B------:R-:W-:-:S04]  /*0780*/  IMAD R3, R14, R9, RZ ;  /* 0x000000090e037224 */ /* 0x000fc800078e02ff */
[----:B------:R-:W-:-:S04]  /*0790*/  IMAD.HI.U32 R5, R5, R3, R4 ;  /* 0x0000000305057227 */ /* 0x000fc800078e0004 */
[----:B------:R-:W-:Y:S02]  /*07a0*/  IMAD.MOV.U32 R3, RZ, RZ, R7 ;  /* 0x000000ffff037224 */ /* 0x000fe400078e0007 */
[----:B------:R-:W-:Y:S02]  /*07b0*/  IMAD.MOV R4, RZ, RZ, -R6 ;  /* 0x000000ffff047224 */ /* 0x000fe400078e0a06 */
[----:B------:R-:W-:Y:S01]  /*07c0*/  IMAD.HI.U32 R5, R5, R0, RZ ;  /* 0x0000000005057227 */ /* 0x000fe200078e00ff */
[----:B------:R-:W0:Y:S03]  /*07d0*/  I2F.RP R6, R3 ;  /* 0x0000000300067306 */ /* 0x000e260000209400 */
[----:B------:R-:W-:-:S05]  /*07e0*/  IMAD R0, R5, R4, R0 ;  /* 0x0000000405007224 */ /* 0x000fca00078e0200 */
[----:B------:R-:W-:Y:S01]  /*07f0*/  ISETP.GT.U32.AND P1, PT, R9, R0, PT ;  /* 0x000000000900720c */ /* 0x000fe20003f24070 */
[----:B------:R-:W1:Y:S08]  /*0800*/  I2F.RP R4, R74 ;  /* 0x0000004a00047306 */ /* 0x000e700000209400 */
[----:B0-----:R-:W0:Y:S04]  /*0810*/  MUFU.RCP R6, R6 ;  /* 0x0000000600067308 */ /* 0x001e280000001000 */
[----:B------:R-:W-:-:S02]  /*0820*/  @!P1 IMAD.IADD R0, R0, 0x1, -R9 ;  /* 0x0000000100009824 */ /* 0x000fc400078e0a09 */
[----:B------:R-:W-:Y:S01]  /*0830*/  @!P1 VIADD R5, R5, 0x1 ;  /* 0x0000000105059836 */ /* 0x000fe20000000000 */
[----:B------:R-:W-:Y:S01]  /*0840*/  ISETP.NE.AND P1, PT, R11, RZ, PT ;  /* 0x000000ff0b00720c */ /* 0x000fe20003f25270 */
[----:B-1----:R-:W1:Y:S01]  /*0850*/  MUFU.RCP R4, R4 ;  /* 0x0000000400047308 */ /* 0x002e620000001000 */
[----:B------:R-:W-:Y:S02]  /*0860*/  ISETP.GE.U32.AND P0, PT, R0, R9, PT ;  /* 0x000000090000720c */ /* 0x000fe40003f06070 */
[----:B------:R-:W-:-:S04]  /*0870*/  LOP3.LUT R0, R12, R11, RZ, 0x3c, !PT ;  /* 0x0000000b0c007212 */ /* 0x000fc800078e3cff */
[----:B------:R-:W-:Y:S01]  /*0880*/  ISETP.GE.AND P2, PT, R0, RZ, PT ;  /* 0x000000ff0000720c */ /* 0x000fe20003f46270 */
[----:B0-----:R-:W-:Y:S01]  /*0890*/  VIADD R8, R6, 0xffffffe ;  /* 0x0ffffffe06087836 */ /* 0x001fe20000000000 */
[----:B---3--:R-:W-:-:S03]  /*08a0*/  SHF.R.U32.HI R0, RZ, 0x6, R15 ;  /* 0x00000006ff007819 */ /* 0x008fc6000001160f */
[----:B------:R-:W0:Y:S02]  /*08b0*/  F2I.FTZ.U32.TRUNC.NTZ R9, R8 ;  /* 0x0000000800097305 */ /* 0x000e24000021f000 */
[----:B------:R-:W-:Y:S01]  /*08c0*/  @P0 VIADD R5, R5, 0x1 ;  /* 0x0000000105050836 */ /* 0x000fe20000000000 */
[----:B------:R-:W-:Y:S01]  /*08d0*/  SGXT.U32 R85, R0, 0x1 ;  /* 0x000000010055781a */ /* 0x000fe20000000000 */
[----:B-1----:R-:W-:Y:S02]  /*08e0*/  VIADD R6, R4, 0xffffffe ;  /* 0x0ffffffe04067836 */ /* 0x002fe40000000000 */
[----:B------:R-:W-:Y:S02]  /*08f0*/  IMAD.MOV.U32 R92, RZ, RZ, R5 ;  /* 0x000000ffff5c7224 */ /* 0x000fe400078e0005 */
[----:B------:R1:W2:Y:S01]  /*0900*/  F2I.FTZ.U32.TRUNC.NTZ R7, R6 ;  /* 0x0000000600077305 */ /* 0x0002a2000021f000 */
[----:B------:R-:W-:Y:S02]  /*0910*/  IMAD R89, R85, UR14, RZ ;  /* 0x0000000e55597c24 */ /* 0x000fe4000f8e02ff */
[----:B------:R-:W-:Y:S01]  /*0920*/  @!P2 IMAD.MOV R92, RZ, RZ, -R92 ;  /* 0x000000ffff5ca224 */ /* 0x000fe200078e0a5c */
[----:B------:R-:W-:Y:S01]  /*0930*/  @!P1 LOP3.LUT R92, RZ, R11, RZ, 0x33, !PT ;  /* 0x0000000bff5c9212 */ /* 0x000fe200078e33ff */
[----:B------:R-:W-:-:S02]  /*0940*/  IMAD R87, R87, 0x2, R89 ;  /* 0x0000000257577824 */ /* 0x000fc400078e0259 */
[----:B0-----:R-:W-:Y:S02]  /*0950*/  IMAD.MOV R8, RZ, RZ, -R9 ;  /* 0x000000ffff087224 */ /* 0x001fe400078e0a09 */
[----:B------:R-:W-:Y:S01]  /*0960*/  IMAD.SHL.U32 R4, R92, 0x200, RZ ;  /* 0x000002005c047824 */ /* 0x000fe200078e00ff */
[----:B-1----:R-:W-:Y:S01]  /*0970*/  SHF.R.U32.HI R6, RZ, 0x6, R15 ;  /* 0x00000006ff067819 */ /* 0x002fe2000001160f */
[----:B------:R-:W-:Y:S02]  /*0980*/  IMAD R5, R8, R3, RZ ;  /* 0x0000000308057224 */ /* 0x000fe400078e02ff */
[----:B------:R-:W-:Y:S01]  /*0990*/  IMAD.MOV.U32 R8, RZ, RZ, RZ ;  /* 0x000000ffff087224 */ /* 0x000fe200078e00ff */
[----:B------:R-:W-:Y:S01]  /*09a0*/  LOP3.LUT R82, R4, R85, RZ, 0xfc, !PT ;  /* 0x0000005504527212 */ /* 0x000fe200078efcff */
[----:B------:R-:W-:Y:S01]  /*09b0*/  IMAD.MOV R92, RZ, RZ, -R92 ;  /* 0x000000ffff5c7224 */ /* 0x000fe200078e0a5c */
[----:B------:R-:W-:Y:S01]  /*09c0*/  SGXT.U32 R6, R6, 0x1 ;  /* 0x000000010606781a */ /* 0x000fe20000000000 */
[----:B------:R-:W-:Y:S01]  /*09d0*/  IMAD.HI.U32 R5, R9, R5, R8 ;  /* 0x0000000509057227 */ /* 0x000fe200078e0008 */
[----:B------:R-:W-:-:S02]  /*09e0*/  IABS R8, R82 ;  /* 0x0000005200087213 */ /* 0x000fc40000000000 */
[C-C-:B------:R-:W-:Y:S01]  /*09f0*/  LOP3.LUT R18, R4.reuse, 0x4, R85.reuse, 0xfe, !PT ;  /* 0x0000000404127812 */ /* 0x140fe200078efe55 */
[----:B------:R-:W-:Y:S01]  /*0a00*/  IMAD R92, R11, R92, R12 ;  /* 0x0000005c0b5c7224 */ /* 0x000fe200078e020c */
[C-C-:B------:R-:W-:Y:S01]  /*0a10*/  LOP3.LUT R17, R4.reuse, 0x6, R85.reuse, 0xfe, !PT ;  /* 0x0000000604117812 */ /* 0x140fe200078efe55 */
[----:B------:R-:W-:Y:S01]  /*0a20*/  IMAD.HI.U32 R0, R5, R8, RZ ;  /* 0x0000000805007227 */ /* 0x000fe200078e00ff */
[----:B------:R-:W-:Y:S02]  /*0a30*/  LOP3.LUT R19, R4, 0x2, R85, 0xfe, !PT ;  /* 0x0000000204137812 */ /* 0x000fe400078efe55 */
[----:B------:R-:W-:Y:S01]  /*0a40*/  ISETP.LT.AND P4, PT, R6, UR13, P4 ;  /* 0x0000000d06007c0c */ /* 0x000fe2000a781270 */
[----:B--2---:R-:W-:Y:S01]  /*0a50*/  IMAD.MOV R93, RZ, RZ, -R7 ;  /* 0x000000ffff5d7224 */ /* 0x004fe200078e0a07 */
[--C-:B------:R-:W-:Y:S01]  /*0a60*/  LOP3.LUT R16, R4, 0x8, R85.reuse, 0xfe, !PT ;  /* 0x0000000804107812 */ /* 0x100fe200078efe55 */
[----:B------:R-:W-:Y:S01]  /*0a70*/  IMAD.MOV R0, RZ, RZ, -R0 ;  /* 0x000000ffff007224 */ /* 0x000fe200078e0a00 */
[----:B------:R-:W-:Y:S01]  /*0a80*/  IABS R12, R17 ;  /* 0x00000011000c7213 */ /* 0x000fe20000000000 */
[----:B------:R-:W-:Y:S01]  /*0a90*/  IMAD.IADD R92, R10, 0x1, R92 ;  /* 0x000000010a5c7824 */ /* 0x000fe200078e025c */
[----:B------:R-:W-:Y:S01]  /*0aa0*/  IABS R10, R18 ;  /* 0x00000012000a7213 */ /* 0x000fe20000000000 */
[----:B------:R-:W-:Y:S01]  /*0ab0*/  IMAD R93, R93, R74, RZ ;  /* 0x0000004a5d5d7224 */ /* 0x000fe200078e02ff */
[----:B------:R-:W-:Y:S01]  /*0ac0*/  STL [R1+0xabc], R19 ;  /* 0x000abc1301007387 */ /* 0x000fe20000100800 */
[----:B------:R-:W-:Y:S01]  /*0ad0*/  IMAD.MOV.U32 R6, RZ, RZ, RZ ;  /* 0x000000ffff067224 */ /* 0x000fe200078e00ff */
[----:B------:R-:W-:Y:S01]  /*0ae0*/  IABS R72, R19 ;  /* 0x0000001300487213 */ /* 0x000fe20000000000 */
[----:B------:R-:W-:Y:S01]  /*0af0*/  IMAD R73, R3, R0, R8 ;  /* 0x0000000003497224 */ /* 0x000fe200078e0208 */
[----:B------:R-:W-:Y:S01]  /*0b00*/  LOP3.LUT R0, R4, 0xa, R85, 0xfe, !PT ;  /* 0x0000000a04007812 */ /* 0x000fe200078efe55 */
[----:B------:R-:W-:Y:S01]  /*0b10*/  IMAD.HI.U32 R93, R7, R93, R6 ;  /* 0x0000005d075d7227 */ /* 0x000fe200078e0006 */
[----:B------:R-:W-:Y:S01]  /*0b20*/  STL [R1+0xac0], R18 ;  /* 0x000ac01201007387 */ /* 0x000fe20000100800 */
[----:B------:R-:W-:-:S02]  /*0b30*/  SHF.R.U32.HI R9, RZ, 0x5, R15 ;  /* 0x00000005ff097819 */ /* 0x000fc4000001160f */
[C---:B------:R-:W-:Y:S01]  /*0b40*/  IMAD.HI.U32 R6, R5.reuse, R10, RZ ;  /* 0x0000000a05067227 */ /* 0x040fe200078e00ff */
[----:B------:R0:W-:Y:S01]  /*0b50*/  STL [R1+0xac4], R17 ;  /* 0x000ac41101007387 */ /* 0x0001e20000100800 */
[----:B------:R-:W-:Y:S02]  /*0b60*/  IABS R14, R0 ;  /* 0x00000000000e7213 */ /* 0x000fe40000000000 */
[----:B------:R-:W-:Y:S01]  /*0b70*/  IMAD.HI.U32 R7, R5, R12, RZ ;  /* 0x0000000c05077227 */ /* 0x000fe200078e00ff */
[----:B------:R-:W-:Y:S01]  /*0b80*/  STL [R1+0xac8], R16 ;  /* 0x000ac81001007387 */ /* 0x000fe20000100800 */
[----:B------:R-:W-:Y:S02]  /*0b90*/  IABS R70, R16 ;  /* 0x0000001000467213 */ /* 0x000fe40000000000 */
[----:B------:R-:W-:Y:S01]  /*0ba0*/  IMAD.MOV R6, RZ, RZ, -R6 ;  /* 0x000000ffff067224 */ /* 0x000fe200078e0a06 */
[----:B------:R1:W-:Y:S01]  /*0bb0*/  STL [R1+0xacc], R0 ;  /* 0x000acc0001007387 */ /* 0x0003e20000100800 */
[----:B------:R-:W-:Y:S01]  /*0bc0*/  IMAD.MOV R7, RZ, RZ, -R7 ;  /* 0x000000ffff077224 */ /* 0x000fe200078e0a07 */
[----:B------:R-:W-:Y:S01]  /*0bd0*/  R2UR UR7, R9 ;  /* 0x00000000090772ca */ /* 0x000fe200000e0000 */
[----:B------:R-:W-:Y:S01]  /*0be0*/  IMAD R71, R3, R6, R10 ;  /* 0x0000000603477224 */ /* 0x000fe200078e020a */
[----:B------:R-:W-:Y:S01]  /*0bf0*/  LEA.HI R6, R15, 0xe, RZ, 0x1a ;  /* 0x0000000e0f067811 */ /* 0x000fe200078fd0ff */
[----:B------:R-:W-:Y:S01]  /*0c00*/  IMAD R7, R3, R7, R12 ;  /* 0x0000000703077224 */ /* 0x000fe200078e020c */
[C-C-:B------:R-:W-:Y:S01]  /*0c10*/  LOP3.LUT R10, R4.reuse, 0xc, R85.reuse, 0xfe, !PT ;  /* 0x0000000c040a7812 */ /* 0x140fe200078efe55 */
[----:B------:R-:W-:Y:S01]  /*0c20*/  IMAD.HI.U32 R8, R5, R14, RZ ;  /* 0x0000000e05087227 */ /* 0x000fe200078e00ff */
[----:B------:R-:W-:Y:S01]  /*0c30*/  STL [R1+0xe6c], R71 ;  /* 0x000e6c4701007387 */ /* 0x000fe20000100800 */
[----:B0-----:R-:W-:-:S02]  /*0c40*/  LOP3.LUT R17, R4, 0x16, R85, 0xfe, !PT ;  /* 0x0000001604117812 */ /* 0x001fc400078efe55 */
[C---:B-1----:R-:W-:Y:S01]  /*0c50*/  IMAD.HI.U32 R0, R5.reuse, R72, RZ ;  /* 0x0000004805007227 */ /* 0x042fe200078e00ff */
[----:B------:R0:W-:Y:S01]  /*0c60*/  STL [R1+0x380], R7 ;  /* 0x0003800701007387 */ /* 0x0001e20000100800 */
[----:B------:R-:W-:Y:S02]  /*0c70*/  IABS R68, R10 ;  /* 0x0000000a00447213 */ /* 0x000fe40000000000 */
[----:B------:R-:W-:Y:S01]  /*0c80*/  IMAD.MOV R9, RZ, RZ, -R0 ;  /* 0x000000ffff097224 */ /* 0x000fe200078e0a00 */
[----:B------:R1:W-:Y:S01]  /*0c90*/  STL [R1+0xad0], R10 ;  /* 0x000ad00a01007387 */ /* 0x0003e20000100800 */
[----:B------:R-:W-:Y:S01]  /*0ca0*/  IMAD.HI.U32 R0, R5, R70, RZ ;  /* 0x0000004605007227 */ /* 0x000fe200078e00ff */
[C-C-:B------:R-:W-:Y:S02]  /*0cb0*/  LOP3.LUT R16, R4.reuse, 0x18, R85.reuse, 0xfe, !PT ;  /* 0x0000001804107812 */ /* 0x140fe400078efe55 */
[C-C-:B------:R-:W-:Y:S01]  /*0cc0*/  LOP3.LUT R13, R4.reuse, 0x1a, R85.reuse, 0xfe, !PT ;  /* 0x0000001a040d7812 */ /* 0x140fe200078efe55 */
[----:B------:R-:W-:Y:S01]  /*0cd0*/  IMAD.MOV R0, RZ, RZ, -R0 ;  /* 0x000000ffff007224 */ /* 0x000fe200078e0a00 */
[C-C-:B0-----:R-:W-:Y:S01]  /*0ce0*/  LOP3.LUT R7, R4.reuse, 0x10, R85.reuse, 0xfe, !PT ;  /* 0x0000001004077812 */ /* 0x141fe200078efe55 */
[C---:B------:R-:W-:Y:S01]  /*0cf0*/  IMAD R72, R3.reuse, R9, R72 ;  /* 0x0000000903487224 */ /* 0x040fe200078e0248 */
[C-C-:B------:R-:W-:Y:S01]  /*0d00*/  LOP3.LUT R11, R4.reuse, 0x1c, R85.reuse, 0xfe, !PT ;  /* 0x0000001c040b7812 */ /* 0x140fe200078efe55 */
[C---:B------:R-:W-:Y:S01]  /*0d10*/  IMAD.IADD R9, R4.reuse, 0x1, R6 ;  /* 0x0000000104097824 */ /* 0x040fe200078e0206 */
[C-C-:B------:R-:W-:Y:S01]  /*0d20*/  LOP3.LUT R6, R4.reuse, 0x12, R85.reuse, 0xfe, !PT ;  /* 0x0000001204067812 */ /* 0x140fe200078efe55 */
[C---:B------:R-:W-:Y:S01]  /*0d30*/  IMAD R70, R3.reuse, R0, R70 ;  /* 0x0000000003467224 */ /* 0x040fe200078e0246 */
[----:B------:R-:W-:Y:S01]  /*0d40*/  LOP3.LUT R0, R4, 0x14, R85, 0xfe, !PT ;  /* 0x0000001404007812 */ /* 0x000fe200078efe55 */
[----:B------:R-:W-:Y:S01]  /*0d50*/  IMAD.MOV R8, RZ, RZ, -R8 ;  /* 0x000000ffff087224 */ /* 0x000fe200078e0a08 */
[----:B------:R0:W-:Y:S01]  /*0d60*/  STL [R1+0xad4], R9 ;  /* 0x000ad40901007387 */ /* 0x0001e20000100800 */
[----:B-1----:R-:W-:Y:S01]  /*0d70*/  IABS R10, R9 ;  /* 0x00000009000a7213 */ /* 0x002fe20000000000 */
[----:B------:R-:W-:Y:S01]  /*0d80*/  IMAD R86, R86, 0x2, R87 ;  /* 0x0000000256567824 */ /* 0x000fe200078e0257 */
[----:B------:R-:W-:Y:S01]  /*0d90*/  IABS R66, R6 ;  /* 0x0000000600427213 */ /* 0x000fe20000000000 */
[----:B------:R-:W-:Y:S01]  /*0da0*/  STL [R1+0xad8], R7 ;  /* 0x000ad80701007387 */ /* 0x000fe20000100800 */
[----:B------:R-:W-:Y:S01]  /*0db0*/  IMAD R69, R3, R8, R14 ;  /* 0x0000000803457224 */ /* 0x000fe200078e020e */
[----:B------:R-:W-:-:S02]  /*0dc0*/  IABS R14, R0 ;  /* 0x00000000000e7213 */ /* 0x000fc40000000000 */
[----:B------:R1:W-:Y:S01]  /*0dd0*/  STL [R1+0xadc], R6 ;  /* 0x000adc0601007387 */ /* 0x0003e20000100800 */
[----:B------:R-:W-:Y:S01]  /*0de0*/  IABS R12, R7 ;  /* 0x00000007000c7213 */ /* 0x000fe20000000000 */
[C---:B------:R-:W-:Y:S01]  /*0df0*/  IMAD.HI.U32 R8, R5.reuse, R66, RZ ;  /* 0x0000004205087227 */ /* 0x040fe200078e00ff */
[----:B------:R-:W-:Y:S01]  /*0e00*/  IABS R62, R11 ;  /* 0x0000000b003e7213 */ /* 0x000fe20000000000 */
[----:B------:R2:W-:Y:S01]  /*0e10*/  STL [R1+0xae0], R0 ;  /* 0x000ae00001007387 */ /* 0x0005e20000100800 */
[----:B------:R-:W-:Y:S01]  /*0e20*/  IABS R64, R16 ;  /* 0x0000001000407213 */ /* 0x000fe20000000000 */
[----:B0-----:R-:W-:Y:S01]  /*0e30*/  IMAD.HI.U32 R9, R5, R14, RZ ;  /* 0x0000000e05097227 */ /* 0x001fe200078e00ff */
[C---:B------:R-:W-:Y:S02]  /*0e40*/  ISETP.GT.U32.AND P3, PT, R3.reuse, R72, PT ;  /* 0x000000480300720c */ /* 0x040fe40003f64070 */
[----:B------:R-:W-:Y:S01]  /*0e50*/  ISETP.GT.U32.AND P2, PT, R3, R73, PT ;  /* 0x000000490300720c */ /* 0x000fe20003f44070 */
[----:B-1----:R-:W-:-:S04]  /*0e60*/  IMAD.HI.U32 R6, R5, R10, RZ ;  /* 0x0000000a05067227 */ /* 0x002fc800078e00ff */
[----:B--2---:R-:W-:-:S04]  /*0e70*/  IMAD.HI.U32 R0, R5, R68, RZ ;  /* 0x0000004405007227 */ /* 0x004fc800078e00ff */
[----:B------:R-:W-:Y:S02]  /*0e80*/  IMAD.MOV R0, RZ, RZ, -R0 ;  /* 0x000000ffff007224 */ /* 0x000fe400078e0a00 */
[----:B------:R-:W-:Y:S02]  /*0e90*/  IMAD.MOV R6, RZ, RZ, -R6 ;  /* 0x000000ffff067224 */ /* 0x000fe400078e0a06 */
[C---:B------:R-:W-:Y:S02]  /*0ea0*/  IMAD R68, R3.reuse, R0, R68 ;  /* 0x0000000003447224 */ /* 0x040fe400078e0244 */
[----:B------:R-:W-:Y:S01]  /*0eb0*/  IMAD R0, R3, R6, R10 ;  /* 0x0000000603007224 */ /* 0x000fe200078e020a */
[----:B------:R-:W-:Y:S01]  /*0ec0*/  IABS R10, R17 ;  /* 0x00000011000a7213 */ /* 0x000fe20000000000 */
[----:B------:R-:W-:Y:S02]  /*0ed0*/  IMAD.MOV R9, RZ, RZ, -R9 ;  /* 0x000000ffff097224 */ /* 0x000fe400078e0a09 */
[----:B------:R-:W-:Y:S01]  /*0ee0*/  IMAD.HI.U32 R7, R5, R12, RZ ;  /* 0x0000000c05077227 */ /* 0x000fe200078e00ff */
[----:B------:R0:W-:Y:S03]  /*0ef0*/  STL [R1+0x39c], R0 ;  /* 0x00039c0001007387 */ /* 0x0001e60000100800 */
[----:B------:R-:W-:Y:S01]  /*0f00*/  IMAD R65, R3, R9, R14 ;  /* 0x0000000903417224 */ /* 0x000fe200078e020e */
[----:B------:R-:W-:Y:S01]  /*0f10*/  STL [R1+0xae4], R17 ;  /* 0x000ae41101007387 */ /* 0x000fe20000100800 */
[----:B------:R-:W-:-:S02]  /*0f20*/  IMAD.MOV R7, RZ, RZ, -R7 ;  /* 0x000000ffff077224 */ /* 0x000fc400078e0a07 */
[----:B------:R-:W-:Y:S01]  /*0f30*/  IMAD.MOV R8, RZ, RZ, -R8 ;  /* 0x000000ffff087224 */ /* 0x000fe200078e0a08 */
[----:B------:R-:W-:Y:S01]  /*0f40*/  STL [R1+0xae8], R16 ;  /* 0x000ae81001007387 */ /* 0x000fe20000100800 */
[----:B------:R-:W-:Y:S01]  /*0f50*/  IMAD R67, R3, R7, R12 ;  /* 0x0000000703437224 */ /* 0x000fe200078e020c */
[----:B0-----:R-:W-:Y:S01]  /*0f60*/  LEA.HI R0, R15, 0x1e, RZ, 0x1a ;  /* 0x0000001e0f007811 */ /* 0x001fe200078fd0ff */
[----:B------:R-:W-:Y:S01]  /*0f70*/  IMAD R66, R3, R8, R66 ;  /* 0x0000000803427224 */ /* 0x000fe200078e0242 */
[----:B------:R0:W-:Y:S01]  /*0f80*/  STL [R1+0xaf0], R13 ;  /* 0x000af00d01007387 */ /* 0x0001e20000100800 */
[----:B------:R-:W-:Y:S01]  /*0f90*/  IABS R12, R13 ;  /* 0x0000000d000c7213 */ /* 0x000fe20000000000 */
[----:B------:R-:W-:Y:S02]  /*0fa0*/  IMAD.HI.U32 R6, R5, R64, RZ ;  /* 0x0000004005067227 */ /* 0x000fe400078e00ff */
[----:B------:R1:W-:Y:S02]  /*0fb0*/  STL [R1+0xaf4], R11 ;  /* 0x000af40b01007387 */ /* 0x0003e40000100800 */
[----:B------:R-:W-:-:S02]  /*0fc0*/  IMAD.IADD R0, R4, 0x1, R0 ;  /* 0x0000000104007824 */ /* 0x000fc400078e0200 */
[C---:B------:R-:W-:Y:S01]  /*0fd0*/  IMAD.HI.U32 R7, R5.reuse, R12, RZ ;  /* 0x0000000c05077227 */ /* 0x040fe200078e00ff */
[C-C-:B0-----:R-:W-:Y:S02]  /*0fe0*/  LOP3.LUT R13, R4.reuse, 0x38, R85.reuse, 0xfe, !PT ;  /* 0x00000038040d7812 */ /* 0x141fe400078efe55 */
[----:B------:R0:W-:Y:S01]  /*0ff0*/  STL [R1+0xaf8], R0 ;  /* 0x000af80001007387 */ /* 0x0001e20000100800 */
[----:B------:R-:W-:Y:S01]  /*1000*/  IABS R14, R0 ;  /* 0x00000000000e7213 */ /* 0x000fe20000000000 */
[----:B------:R-:W-:Y:S01]  /*1010*/  IMAD.MOV R6, RZ, RZ, -R6 ;  /* 0x000000ffff067224 */ /* 0x000fe200078e0a06 */
[----:B-1----:R-:W-:Y:S01]  /*1020*/  LOP3.LUT R11, R4, 0x20, R85, 0xfe, !PT ;  /* 0x00000020040b7812 */ /* 0x002fe200078efe55 */
[----:B------:R-:W-:Y:S01]  /*1030*/  IMAD.MOV R7, RZ, RZ, -R7 ;  /* 0x000000ffff077224 */ /* 0x000fe200078e0a07 */
[----:B------:R-:W-:Y:S01]  /*1040*/  IABS R52, R13 ;  /* 0x0000000d00347213 */ /* 0x000fe20000000000 */
[----:B------:R-:W-:-:S04]  /*1050*/  IMAD.HI.U32 R8, R5, R14, RZ ;  /* 0x0000000e05087227 */ /* 0x000fc800078e00ff */
[----:B0-----:R-:W-:-:S04]  /*1060*/  IMAD.HI.U32 R0, R5, R10, RZ ;  /* 0x0000000a05007227 */ /* 0x001fc800078e00ff */
[----:B------:R-:W-:Y:S02]  /*1070*/  IMAD.MOV R9, RZ, RZ, -R0 ;  /* 0x000000ffff097224 */ /* 0x000fe400078e0a00 */
[----:B------:R-:W-:-:S04]  /*1080*/  IMAD.HI.U32 R0, R5, R62, RZ ;  /* 0x0000003e05007227 */ /* 0x000fc800078e00ff */
[----:B------:R-:W-:Y:S02]  /*1090*/  IMAD.MOV R0, RZ, RZ, -R0 ;  /* 0x000000ffff007224 */ /* 0x000fe400078e0a00 */
[----:B------:R-:W-:Y:S02]  /*10a0*/  IMAD.MOV R8, RZ, RZ, -R8 ;  /* 0x000000ffff087224 */ /* 0x000fe400078e0a08 */
[C---:B------:R-:W-:Y:S02]  /*10b0*/  IMAD R9, R3.reuse, R9, R10 ;  /* 0x0000000903097224 */ /* 0x040fe400078e020a */
[C---:B------:R-:W-:Y:S02]  /*10c0*/  IMAD R62, R3.reuse, R0, R62 ;  /* 0x00000000033e7224 */ /* 0x040fe400078e023e */
[C---:B------:R-:W-:Y:S01]  /*10d0*/  IMAD R0, R3.reuse, R8, R14 ;  /* 0x0000000803007224 */ /* 0x040fe200078e020e */
[----:B------:R-:W-:Y:S01]  /*10e0*/  STL [R1+0x3a0], R9 ;  /* 0x0003a00901007387 */ /* 0x000fe20000100800 */
[C---:B------:R-:W-:Y:S01]  /*10f0*/  IMAD R64, R3.reuse, R6, R64 ;  /* 0x0000000603407224 */ /* 0x040fe200078e0240 */
[C-C-:B------:R-:W-:Y:S01]  /*1100*/  LOP3.LUT R6, R4.reuse, 0x22, R85.reuse, 0xfe, !PT ;  /* 0x0000002204067812 */ /* 0x140fe200078efe55 */
[----:B------:R-:W-:Y:S01]  /*1110*/  IMAD R63, R3, R7, R12 ;  /* 0x00000007033f7224 */ /* 0x000fe200078e020c */
[----:B------:R0:W-:Y:S01]  /*1120*/  STL [R1+0xafc], R11 ;  /* 0x000afc0b01007387 */ /* 0x0001e20000100800 */
[----:B------:R-:W-:-:S02]  /*1130*/  LOP3.LUT R7, R4, 0x24, R85, 0xfe, !PT ;  /* 0x0000002404077812 */ /* 0x000fc400078efe55 */
[----:B------:R-:W-:Y:S01]  /*1140*/  IABS R8, R11 ;  /* 0x0000000b00087213 */ /* 0x000fe20000000000 */
[----:B------:R1:W-:Y:S01]  /*1150*/  STL [R1+0x3b4], R0 ;  /* 0x0003b40001007387 */ /* 0x0003e20000100800 */
[----:B------:R-:W-:Y:S02]  /*1160*/  IABS R10, R7 ;  /* 0x00000007000a7213 */ /* 0x000fe40000000000 */
[----:B------:R-:W-:Y:S01]  /*1170*/  IABS R60, R6 ;  /* 0x00000006003c7213 */ /* 0x000fe20000000000 */
[----:B------:R2:W-:Y:S01]  /*1180*/  STL [R1+0xb00], R6 ;  /* 0x000b000601007387 */ /* 0x0005e20000100800 */
[----:B------:R-:W-:Y:S02]  /*1190*/  LOP3.LUT R14, R82, 0x68, RZ, 0xfc, !PT ;  /* 0x00000068520e7812 */ /* 0x000fe400078efcff */
[----:B0-----:R-:W-:Y:S01]  /*11a0*/  LOP3.LUT R11, R4, 0x2a, R85, 0xfe, !PT ;  /* 0x0000002a040b7812 */ /* 0x001fe200078efe55 */
[----:B------:R0:W-:Y:S01]  /*11b0*/  STL [R1+0xb08], R7 ;  /* 0x000b080701007387 */ /* 0x0001e20000100800 */
[----:B------:R-:W-:-:S02]  /*11c0*/  IABS R34, R14 ;  /* 0x0000000e00227213 */ /* 0x000fc40000000000 */
[C-C-:B-1----:R-:W-:Y:S02]  /*11d0*/  LOP3.LUT R0, R4.reuse, 0x26, R85.reuse, 0xfe, !PT ;  /* 0x0000002604007812 */ /* 0x142fe400078efe55 */
[----:B--2---:R-:W-:-:S03]  /*11e0*/  LOP3.LUT R6, R4, 0x28, R85, 0xfe, !PT ;  /* 0x0000002804067812 */ /* 0x004fc600078efe55 */
[----:B------:R1:W-:Y:S01]  /*11f0*/  STL [R1+0xb0c], R0 ;  /* 0x000b0c0001007387 */ /* 0x0003e20000100800 */
[----:B------:R-:W-:Y:S02]  /*1200*/  IABS R12, R0 ;  /* 0x00000000000c7213 */ /* 0x000fe40000000000 */
[----:B------:R-:W-:Y:S01]  /*1210*/  IABS R58, R6 ;  /* 0x00000006003a7213 */ /* 0x000fe20000000000 */
[----:B------:R2:W-:Y:S02]  /*1220*/  STL [R1+0xb10], R6 ;  /* 0x000b100601007387 */ /* 0x0005e40000100800 */
[C---:B0-----:R-:W-:Y:S02]  /*1230*/  IMAD.HI.U32 R7, R5.reuse, R12, RZ ;  /* 0x0000000c05077227 */ /* 0x041fe400078e00ff */
[----:B------:R-:W-:Y:S02]  /*1240*/  STL [R1+0xb18], R11 ;  /* 0x000b180b01007387 */ /* 0x000fe40000100800 */
[----:B-1----:R-:W-:-:S04]  /*1250*/  IMAD.HI.U32 R0, R5, R8, RZ ;  /* 0x0000000805007227 */ /* 0x002fc800078e00ff */
[----:B------:R-:W-:Y:S02]  /*1260*/  IMAD.MOV R61, RZ, RZ, -R0 ;  /* 0x000000ffff3d7224 */ /* 0x000fe400078e0a00 */
[----:B------:R-:W-:-:S04]  /*1270*/  IMAD.HI.U32 R0, R5, R10, RZ ;  /* 0x0000000a05007227 */ /* 0x000fc800078e00ff */
[----:B--2---:R-:W-:-:S04]  /*1280*/  IMAD.HI.U32 R6, R5, R60, RZ ;  /* 0x0000003c05067227 */ /* 0x004fc800078e00ff */
[----:B------:R-:W-:Y:S02]  /*1290*/  IMAD.MOV R0, RZ, RZ, -R0 ;  /* 0x000000ffff007224 */ /* 0x000fe400078e0a00 */
[----:B------:R-:W-:Y:S02]  /*12a0*/  IMAD.MOV R9, RZ, RZ, -R6 ;  /* 0x000000ffff097224 */ /* 0x000fe400078e0a06 */
[----:B------:R-:W-:Y:S02]  /*12b0*/  IMAD.MOV R7, RZ, RZ, -R7 ;  /* 0x000000ffff077224 */ /* 0x000fe400078e0a07 */
[----:B------:R-:W-:Y:S01]  /*12c0*/  IMAD R59, R3, R0, R10 ;  /* 0x00000000033b7224 */ /* 0x000fe200078e020a */
[----:B------:R-:W-:Y:S01]  /*12d0*/  LEA.HI R0, R15, 0x2e, RZ, 0x1a ;  /* 0x0000002e0f007811 */ /* 0x000fe200078fd0ff */
[----:B------:R-:W-:-:S04]  /*12e0*/  IMAD.HI.U32 R6, R5, R58, RZ ;  /* 0x0000003a05067227 */ /* 0x000fc800078e00ff */
[C---:B------:R-:W-:Y:S01]  /*12f0*/  IMAD R60, R3.reuse, R9, R60 ;  /* 0x00000009033c7224 */ /* 0x040fe200078e023c */
[C---:B------:R-:W-:Y:S01]  /*1300*/  LOP3.LUT R9, R4.reuse, 0x2c, R85, 0xfe, !PT ;  /* 0x0000002c04097812 */ /* 0x040fe200078efe55 */
[C---:B------:R-:W-:Y:S02]  /*1310*/  IMAD R7, R3.reuse, R7, R12 ;  /* 0x0000000703077224 */ /* 0x040fe400078e020c */
[C---:B------:R-:W-:Y:S01]  /*1320*/  IMAD R61, R3.reuse, R61, R8 ;  /* 0x0000003d033d7224 */ /* 0x040fe200078e0208 */
[----:B------:R-:W-:Y:S01]  /*1330*/  IABS R8, R11 ;  /* 0x0000000b00087213 */ /* 0x000fe20000000000 */
[----:B------:R-:W-:Y:S01]  /*1340*/  IMAD.IADD R0, R4, 0x1, R0 ;  /* 0x0000000104007824 */ /* 0x000fe200078e0200 */
[----:B------:R0:W-:Y:S01]  /*1350*/  STL [R1+0x3b8], R7 ;  /* 0x0003b80701007387 */ /* 0x0001e20000100800 */
[----:B------:R-:W-:Y:S01]  /*1360*/  IMAD.MOV R6, RZ, RZ, -R6 ;  /* 0x000000ffff067224 */ /* 0x000fe200078e0a06 */
[----:B------:R-:W-:Y:S02]  /*1370*/  IABS R56, R9 ;  /* 0x0000000900387213 */ /* 0x000fe40000000000 */
[----:B------:R1:W-:Y:S01]  /*1380*/  STL [R1+0xb1c], R9 ;  /* 0x000b1c0901007387 */ /* 0x0003e20000100800 */
[----:B------:R-:W-:Y:S01]  /*1390*/  IMAD R58, R3, R6, R58 ;  /* 0x00000006033a7224 */ /* 0x000fe200078e023a */
[----:B------:R-:W-:-:S02]  /*13a0*/  IABS R10, R0 ;  /* 0x00000000000a7213 */ /* 0x000fc40000000000 */
[----:B------:R2:W-:Y:S01]  /*13b0*/  STL [R1+0xb24], R0 ;  /* 0x000b240001007387 */ /* 0x0005e20000100800 */
[C-C-:B------:R-:W-:Y:S02]  /*13c0*/  LOP3.LUT R6, R4.reuse, 0x32, R85.reuse, 0xfe, !PT ;  /* 0x0000003204067812 */ /* 0x140fe400078efe55 */
[C-C-:B0-----:R-:W-:Y:S02]  /*13d0*/  LOP3.LUT R7, R4.reuse, 0x30, R85.reuse, 0xfe, !PT ;  /* 0x0000003004077812 */ /* 0x141fe400078efe55 */
[----:B------:R-:W-:Y:S02]  /*13e0*/  IABS R54, R6 ;  /* 0x0000000600367213 */ /* 0x000fe40000000000 */
[C-C-:B-1----:R-:W-:Y:S01]  /*13f0*/  LOP3.LUT R9, R4.reuse, 0x34, R85.reuse, 0xfe, !PT ;  /* 0x0000003404097812 */ /* 0x142fe200078efe55 */
[----:B------:R-:W-:Y:S01]  /*1400*/  STL [R1+0xb28], R7 ;  /* 0x000b280701007387 */ /* 0x000fe20000100800 */
[----:B------:R-:W-:Y:S01]  /*1410*/  IABS R12, R7 ;  /* 0x00000007000c7213 */ /* 0x000fe20000000000 */
[----:B--2---:R-:W-:Y:S01]  /*1420*/  IMAD.HI.U32 R0, R5, R8, RZ ;  /* 0x0000000805007227 */ /* 0x004fe200078e00ff */
[----:B------:R-:W-:Y:S01]  /*1430*/  LOP3.LUT R11, R4, 0x3a, R85, 0xfe, !PT ;  /* 0x0000003a040b7812 */ /* 0x000fe200078efe55 */
[----:B------:R0:W-:Y:S02]  /*1440*/  STL [R1+0xb2c], R6 ;  /* 0x000b2c0601007387 */ /* 0x0001e40000100800 */
[----:B------:R-:W-:-:S02]  /*1450*/  IMAD.MOV R57, RZ, RZ, -R0 ;  /* 0x000000ffff397224 */ /* 0x000fc400078e0a00 */
[C---:B------:R-:W-:Y:S01]  /*1460*/  IMAD.HI.U32 R0, R5.reuse, R56, RZ ;  /* 0x0000003805007227 */ /* 0x040fe200078e00ff */
[----:B------:R1:W-:Y:S03]  /*1470*/  STL [R1+0xb30], R9 ;  /* 0x000b300901007387 */ /* 0x0003e60000100800 */
[----:B------:R-:W-:Y:S02]  /*1480*/  IMAD.MOV R0, RZ, RZ, -R0 ;  /* 0x000000ffff007224 */ /* 0x000fe400078e0a00 */
[----:B0-----:R-:W-:-:S04]  /*1490*/  IMAD.HI.U32 R6, R5, R10, RZ ;  /* 0x0000000a05067227 */ /* 0x001fc800078e00ff */
[----:B------:R-:W-:Y:S02]  /*14a0*/  IMAD.MOV R6, RZ, RZ, -R6 ;  /* 0x000000ffff067224 */ /* 0x000fe400078e0a06 */
[C---:B------:R-:W-:Y:S02]  /*14b0*/  IMAD R56, R3.reuse, R0, R56 ;  /* 0x0000000003387224 */ /* 0x040fe400078e0238 */
[----:B------:R-:W-:Y:S01]  /*14c0*/  IMAD R0, R3, R6, R10 ;  /* 0x0000000603007224 */ /* 0x000fe200078e020a */
[----:B------:R-:W-:Y:S01]  /*14d0*/  IABS R6, R9 ;  /* 0x0000000900067213 */ /* 0x000fe20000000000 */
[----:B------:R-:W-:Y:S01]  /*14e0*/  IMAD.HI.U32 R7, R5, R12, RZ ;  /* 0x0000000c05077227 */ /* 0x000fe200078e00ff */
[----:B-1----:R-:W-:Y:S02]  /*14f0*/  LOP3.LUT R9, R4, 0x3c, R85, 0xfe, !PT ;  /* 0x0000003c04097812 */ /* 0x002fe400078efe55 */
[----:B------:R0:W-:Y:S01]  /*1500*/  STL [R1+0x3cc], R0 ;  /* 0x0003cc0001007387 */ /* 0x0001e20000100800 */
[----:B------:R-:W-:Y:S01]  /*1510*/  IMAD R57, R3, R57, R8 ;  /* 0x0000003903397224 */ /* 0x000fe200078e0208 */
[----:B------:R-:W-:Y:S01]  /*1520*/  IABS R50, R9 ;  /* 0x0000000900327213 */ /* 0x000fe20000000000 */
[----:B------:R-:W-:-:S04]  /*1530*/  IMAD.HI.U32 R8, R5, R54, RZ ;  /* 0x0000003605087227 */ /* 0x000fc800078e00ff */
[----:B------:R-:W-:Y:S02]  /*1540*/  IMAD.MOV R7, RZ, RZ, -R7 ;  /* 0x000000ffff077224 */ /* 0x000fe400078e0a07 */
[----:B------:R-:W-:Y:S01]  /*1550*/  IMAD.MOV R8, RZ, RZ, -R8 ;  /* 0x000000ffff087224 */ /* 0x000fe200078e0a08 */
[----:B0-----:R-:W-:Y:S01]  /*1560*/  LOP3.LUT R0, R4, 0x36, R85, 0xfe, !PT ;  /* 0x0000003604007812 */ /* 0x001fe200078efe55 */
[C---:B------:R-:W-:Y:S01]  /*1570*/  IMAD R55, R3.reuse, R7, R12 ;  /* 0x0000000703377224 */ /* 0x040fe200078e020c */
[----:B------:R-:W-:Y:S01]  /*1580*/  IABS R12, R11 ;  /* 0x0000000b000c7213 */ /* 0x000fe20000000000 */
[----:B------:R-:W-:Y:S01]  /*1590*/  IMAD R54, R3, R8, R54 ;  /* 0x0000000803367224 */ /* 0x000fe200078e0236 */
[----:B------:R-:W-:Y:S01]  /*15a0*/  IABS R10, R0 ;  /* 0x00000000000a7213 */ /* 0x000fe20000000000 */
[----:B------:R0:W-:Y:S01]  /*15b0*/  STL [R1+0xb38], R0 ;  /* 0x000b380001007387 */ /* 0x0001e20000100800 */
[----:B------:R-:W-:-:S03]  /*15c0*/  IMAD.HI.U32 R8, R5, R50, RZ ;  /* 0x0000003205087227 */ /* 0x000fc600078e00ff */
[----:B------:R1:W-:Y:S01]  /*15d0*/  STL [R1+0xb40], R13 ;  /* 0x000b400d01007387 */ /* 0x0003e20000100800 */
[----:B------:R-:W-:-:S03]  /*15e0*/  IMAD.HI.U32 R7, R5, R12, RZ ;  /* 0x0000000c05077227 */ /* 0x000fc600078e00ff */
[----:B------:R-:W-:Y:S01]  /*15f0*/  STL [R1+0xb44], R11 ;  /* 0x000b440b01007387 */ /* 0x000fe20000100800 */
[----:B------:R-:W-:Y:S02]  /*1600*/  IMAD.MOV R8, RZ, RZ, -R8 ;  /* 0x000000ffff087224 */ /* 0x000fe400078e0a08 */
[C---:B0-----:R-:W-:Y:S01]  /*1610*/  IMAD.HI.U32 R0, R5.reuse, R6, RZ ;  /* 0x0000000605007227 */ /* 0x041fe200078e00ff */
[----:B------:R0:W-:Y:S01]  /*1620*/  STL [R1+0xb48], R9 ;  /* 0x000b480901007387 */ /* 0x0001e20000100800 */
[----:B-1----:R-:W-:Y:S02]  /*1630*/  LOP3.LUT R13, R82, 0x5c, RZ, 0xfc, !PT ;  /* 0x0000005c520d7812 */ /* 0x002fe400078efcff */
[----:B------:R-:W-:Y:S02]  /*1640*/  IMAD.MOV R53, RZ, RZ, -R0 ;  /* 0x000000ffff357224 */ /* 0x000fe400078e0a00 */
[----:B------:R-:W-:Y:S01]  /*1650*/  IMAD.HI.U32 R0, R5, R10, RZ ;  /* 0x0000000a05007227 */ /* 0x000fe200078e00ff */
[----:B------:R-:W-:-:S03]  /*1660*/  IABS R38, R13 ;  /* 0x0000000d00267213 */ /* 0x000fc60000000000 */
[----:B------:R-:W-:Y:S01]  /*1670*/  IMAD R53, R3, R53, R6 ;  /* 0x0000003503357224 */ /* 0x000fe200078e0206 */
[----:B0-----:R-:W-:Y:S01]  /*1680*/  LEA.HI R9, R15, 0x3e, RZ, 0x1a ;  /* 0x0000003e0f097811 */ /* 0x001fe200078fd0ff */
[----:B------:R-:W-:-:S04]  /*1690*/  IMAD.HI.U32 R6, R5, R52, RZ ;  /* 0x0000003405067227 */ /* 0x000fc800078e00ff */
[----:B------:R-:W-:Y:S02]  /*16a0*/  IMAD.MOV R0, RZ, RZ, -R0 ;  /* 0x000000ffff007224 */ /* 0x000fe400078e0a00 */
[----:B------:R-:W-:Y:S02]  /*16b0*/  IMAD.MOV R7, RZ, RZ, -R7 ;  /* 0x000000ffff077224 */ /* 0x000fe400078e0a07 */
[----:B------:R-:W-:Y:S02]  /*16c0*/  IMAD.MOV R6, RZ, RZ, -R6 ;  /* 0x000000ffff067224 */ /* 0x000fe400078e0a06 */
[----:B------:R-:W-:Y:S02]  /*16d0*/  IMAD R0, R3, R0, R10 ;  /* 0x0000000003007224 */ /* 0x000fe400078e020a */
[----:B------:R-:W-:Y:S01]  /*16e0*/  IMAD.IADD R9, R4, 0x1, R9 ;  /* 0x0000000104097824 */ /* 0x000fe200078e0209 */
[----:B------:R-:W-:Y:S01]  /*16f0*/  LEA.HI R4, R15, R4, RZ, 0x1a ;  /* 0x000000040f047211 */ /* 0x000fe200078fd0ff */
[C---:B------:R-:W-:Y:S01]  /*1700*/  IMAD R50, R3.reuse, R8, R50 ;  /* 0x0000000803327224 */ /* 0x040fe200078e0232 */
[C---:B------:R-:W-:Y:S01]  /*1710*/  LOP3.LUT R8, R82.reuse, 0x40, RZ, 0xfc, !PT ;  /* 0x0000004052087812 */ /* 0x040fe200078efcff */
[C---:B------:R-:W-:Y:S01]  /*1720*/  IMAD R51, R3.reuse, R7, R12 ;  /* 0x0000000703337224 */ /* 0x040fe200078e020c */
[C---:B------:R-:W-:Y:S01]  /*1730*/  LOP3.LUT R7, R82.reuse, 0x42, RZ, 0xfc, !PT ;  /* 0x0000004252077812 */ /* 0x040fe200078efcff */
[----:B------:R-:W-:Y:S01]  /*1740*/  IMAD R52, R3, R6, R52 ;  /* 0x0000000603347224 */ /* 0x000fe200078e0234 */
[----:B------:R0:W-:Y:S01]  /*1750*/  STL [R1+0x3d0], R0 ;  /* 0x0003d00001007387 */ /* 0x0001e20000100800 */
[C---:B------:R-:W-:Y:S01]  /*1760*/  LOP3.LUT R6, R82.reuse, 0x44, RZ, 0xfc, !PT ;  /* 0x0000004452067812 */ /* 0x040fe200078efcff */
[----:B------:R-:W-:Y:S01]  /*1770*/  IMAD.U32 R85, RZ, RZ, UR14 ;  /* 0x0000000eff557e24 */ /* 0x000fe2000f8e00ff */
[----:B------:R-:W-:Y:S01]  /*1780*/  IABS R10, R9 ;  /* 0x00000009000a7213 */ /* 0x000fe20000000000 */
[----:B------:R1:W-:Y:S01]  /*1790*/  STL [R1+0xb4c], R9 ;  /* 0x000b4c0901007387 */ /* 0x0003e20000100800 */
[----:B------:R-:W-:Y:S01]  /*17a0*/  IABS R48, R7 ;  /* 0x0000000700307213 */ /* 0x000fe20000000000 */
[----:B------:R-:W-:Y:S01]  /*17b0*/  IMAD R85, R85, 0x2, R86 ;  /* 0x0000000255557824 */ /* 0x000fe200078e0256 */
[C---:B------:R-:W-:Y:S01]  /*17c0*/  LOP3.LUT R12, R82.reuse, 0x52, RZ, 0xfc, !PT ;  /* 0x00000052520c7812 */ /* 0x040fe200078efcff */
[----:B------:R2:W-:Y:S01]  /*17d0*/  STL [R1+0xb50], R8 ;  /* 0x000b500801007387 */ /* 0x0005e20000100800 */
[----:B0-----:R-:W-:Y:S01]  /*17e0*/  LOP3.LUT R0, R82, 0x46, RZ, 0xfc, !PT ;  /* 0x0000004652007812 */ /* 0x001fe200078efcff */
[----:B------:R-:W-:-:S02]  /*17f0*/  IMAD.HI.U32 R11, R5, R48, RZ ;  /* 0x00000030050b7227 */ /* 0x000fc400078e00ff */
[----:B------:R-:W-:Y:S01]  /*1800*/  STL [R1+0xab8], R7 ;  /* 0x000ab80701007387 */ /* 0x000fe20000100800 */
[----:B------:R-:W-:Y:S01]  /*1810*/  IABS R42, R12 ;  /* 0x0000000c002a7213 */ /* 0x000fe20000000000 */
[C---:B-1----:R-:W-:Y:S02]  /*1820*/  IMAD.HI.U32 R9, R5.reuse, R10, RZ ;  /* 0x0000000a05097227 */ /* 0x042fe400078e00ff */
[----:B------:R0:W-:Y:S01]  /*1830*/  STL [R1+0xab4], R6 ;  /* 0x000ab40601007387 */ /* 0x0001e20000100800 */
[----:B--2---:R-:W-:Y:S01]  /*1840*/  IABS R8, R8 ;  /* 0x0000000800087213 */ /* 0x004fe20000000000 */
[----:B------:R-:W-:Y:S02]  /*1850*/  IMAD.MOV R9, RZ, RZ, -R9 ;  /* 0x000000ffff097224 */ /* 0x000fe400078e0a09 */
[----:B------:R1:W-:Y:S01]  /*1860*/  STL [R1+0xbd8], R0 ;  /* 0x000bd80001007387 */ /* 0x0003e20000100800 */
[----:B------:R-:W-:Y:S02]  /*1870*/  IMAD.MOV R11, RZ, RZ, -R11 ;  /* 0x000000ffff0b7224 */ /* 0x000fe400078e0a0b */
[----:B------:R-:W-:Y:S01]  /*1880*/  IMAD.HI.U32 R49, R5, R8, RZ ;  /* 0x0000000805317227 */ /* 0x000fe200078e00ff */
[----:B0-----:R-:W-:-:S03]  /*1890*/  IABS R6, R6 ;  /* 0x0000000600067213 */ /* 0x001fc60000000000 */
[----:B------:R-:W-:Y:S02]  /*18a0*/  IMAD R9, R3, R9, R10 ;  /* 0x0000000903097224 */ /* 0x000fe400078e020a */
[----:B------:R-:W-:Y:S01]  /*18b0*/  IMAD.MOV R49, RZ, RZ, -R49 ;  /* 0x000000ffff317224 */ /* 0x000fe200078e0a31 */
[----:B-1----:R-:W-:Y:S01]  /*18c0*/  IABS R0, R0 ;  /* 0x0000000000007213 */ /* 0x002fe20000000000 */
[C---:B------:R-:W-:Y:S01]  /*18d0*/  IMAD.HI.U32 R47, R5.reuse, R6, RZ ;  /* 0x00000006052f7227 */ /* 0x040fe200078e00ff */
[----:B------:R0:W-:Y:S03]  /*18e0*/  STL [R1+0x3ec], R9 ;  /* 0x0003ec0901007387 */ /* 0x0001e60000100800 */
[----:B------:R-:W-:-:S04]  /*18f0*/  IMAD.HI.U32 R7, R5, R0, RZ ;  /* 0x0000000005077227 */ /* 0x000fc800078e00ff */
[----:B------:R-:W-:Y:S02]  /*1900*/  IMAD.MOV R7, RZ, RZ, -R7 ;  /* 0x000000ffff077224 */ /* 0x000fe400078e0a07 */
[----:B------:R-:W-:Y:S01]  /*1910*/  IMAD.MOV R47, RZ, RZ, -R47 ;  /* 0x000000ffff2f7224 */ /* 0x000fe200078e0a2f */
[C---:B0-----:R-:W-:Y:S01]  /*1920*/  LOP3.LUT R9, R82.reuse, 0x48, RZ, 0xfc, !PT ;  /* 0x0000004852097812 */ /* 0x041fe200078efcff */
[C---:B------:R-:W-:Y:S01]  /*1930*/  IMAD R0, R3.reuse, R7, R0 ;  /* 0x0000000703007224 */ /* 0x040fe200078e0200 */
[C---:B------:R-:W-:Y:S01]  /*1940*/  LOP3.LUT R7, R82.reuse, 0x4c, RZ, 0xfc, !PT ;  /* 0x0000004c52077812 */ /* 0x040fe200078efcff */
[C---:B------:R-:W-:Y:S01]  /*1950*/  IMAD R49, R3.reuse, R49, R8 ;  /* 0x0000003103317224 */ /* 0x040fe200078e0208 */
[----:B------:R-:W-:Y:S01]  /*1960*/  LOP3.LUT R8, R82, 0x4a, RZ, 0xfc, !PT ;  /* 0x0000004a52087812 */ /* 0x000fe200078efcff */
[C---:B------:R-:W-:Y:S01]  /*1970*/  IMAD R47, R3.reuse, R47, R6 ;  /* 0x0000002f032f7224 */ /* 0x040fe200078e0206 */
[----:B------:R0:W-:Y:S01]  /*1980*/  STL [R1+0x3f0], R0 ;  /* 0x0003f00001007387 */ /* 0x0001e20000100800 */
[----:B------:R-:W-:Y:S01]  /*1990*/  VIADD R6, R4, 0x4e ;  /* 0x0000004e04067836 */ /* 0x000fe20000000000 */
[----:B------:R-:W-:Y:S01]  /*19a0*/  IABS R46, R9 ;  /* 0x00000009002e7213 */ /* 0x000fe20000000000 */
[----:B------:R-:W-:Y:S01]  /*19b0*/  IMAD R48, R3, R11, R48 ;  /* 0x0000000b03307224 */ /* 0x000fe200078e0230 */
[----:B------:R1:W-:Y:S01]  /*19c0*/  STL [R1+0xbdc], R9 ;  /* 0x000bdc0901007387 */ /* 0x0003e20000100800 */
[----:B------:R-:W-:-:S02]  /*19d0*/  IABS R45, R8 ;  /* 0x00000008002d7213 */ /* 0x000fc40000000000 */
[----:B------:R-:W-:Y:S01]  /*19e0*/  IABS R44, R7 ;  /* 0x00000007002c7213 */ /* 0x000fe20000000000 */
[----:B------:R2:W-:Y:S01]  /*19f0*/  STL [R1+0xbe4], R8 ;  /* 0x000be40801007387 */ /* 0x0005e20000100800 */
[C---:B------:R-:W-:Y:S01]  /*1a00*/  IMAD.HI.U32 R10, R5.reuse, R46, RZ ;  /* 0x0000002e050a7227 */ /* 0x040fe200078e00ff */
[C---:B0-----:R-:W-:Y:S02]  /*1a10*/  LOP3.LUT R0, R82.reuse, 0x50, RZ, 0xfc, !PT ;  /* 0x0000005052007812 */ /* 0x041fe400078efcff */
[----:B------:R-:W-:Y:S01]  /*1a20*/  STL [R1+0xc44], R7 ;  /* 0x000c440701007387 */ /* 0x000fe20000100800 */
[----:B------:R-:W-:Y:S01]  /*1a30*/  IMAD.MOV R10, RZ, RZ, -R10 ;  /* 0x000000ffff0a7224 */ /* 0x000fe200078e0a0a */
[----:B------:R-:W-:Y:S01]  /*1a40*/  LOP3.LUT R11, R82, 0x54, RZ, 0xfc, !PT ;  /* 0x00000054520b7812 */ /* 0x000fe200078efcff */
[----:B-1----:R-:W-:Y:S01]  /*1a50*/  IMAD.HI.U32 R9, R5, R45, RZ ;  /* 0x0000002d05097227 */ /* 0x002fe200078e00ff */
[----:B------:R0:W-:Y:S01]  /*1a60*/  STL [R1+0xb5c], R6 ;  /* 0x000b5c0601007387 */ /* 0x0001e20000100800 */
[----:B------:R-:W-:-:S02]  /*1a70*/  IABS R43, R0 ;  /* 0x00000000002b7213 */ /* 0x000fc40000000000 */
[----:B--2---:R-:W-:Y:S01]  /*1a80*/  IMAD.HI.U32 R8, R5, R44, RZ ;  /* 0x0000002c05087227 */ /* 0x004fe200078e00ff */
[----:B------:R1:W-:Y:S01]  /*1a90*/  STL [R1+0xcd4], R0 ;  /* 0x000cd40001007387 */ /* 0x0003e20000100800 */
[----:B------:R-:W-:Y:S02]  /*1aa0*/  IABS R41, R11 ;  /* 0x0000000b00297213 */ /* 0x000fe40000000000 */
[----:B------:R-:W-:Y:S02]  /*1ab0*/  IMAD.MOV R9, RZ, RZ, -R9 ;  /* 0x000000ffff097224 */ /* 0x000fe400078e0a09 */
[----:B------:R-:W-:Y:S01]  /*1ac0*/  IMAD.MOV R8, RZ, RZ, -R8 ;  /* 0x000000ffff087224 */ /* 0x000fe200078e0a08 */
[----:B0-----:R-:W-:Y:S01]  /*1ad0*/  IABS R6, R6 ;  /* 0x0000000600067213 */ /* 0x001fe20000000000 */
[C---:B------:R-:W-:Y:S01]  /*1ae0*/  IMAD R46, R3.reuse, R10, R46 ;  /* 0x0000000a032e7224 */ /* 0x040fe200078e022e */
[C---:B------:R-:W-:Y:S01]  /*1af0*/  LOP3.LUT R10, R82.reuse, 0x56, RZ, 0xfc, !PT ;  /* 0x00000056520a7812 */ /* 0x040fe200078efcff */
[----:B------:R-:W-:Y:S01]  /*1b00*/  IMAD R45, R3, R9, R45 ;  /* 0x00000009032d7224 */ /* 0x000fe200078e022d */
[----:B------:R-:W-:Y:S01]  /*1b10*/  LOP3.LUT R9, R82, 0x58, RZ, 0xfc, !PT ;  /* 0x0000005852097812 */ /* 0x000fe200078efcff */
[----:B------:R-:W-:-:S03]  /*1b20*/  IMAD.HI.U32 R7, R5, R6, RZ ;  /* 0x0000000605077227 */ /* 0x000fc600078e00ff */
[----:B------:R-:W-:Y:S01]  /*1b30*/  IABS R40, R9 ;  /* 0x0000000900287213 */ /* 0x000fe20000000000 */
[----:B------:R-:W-:Y:S02]  /*1b40*/  IMAD.MOV R7, RZ, RZ, -R7 ;  /* 0x000000ffff077224 */ /* 0x000fe400078e0a07 */
[C---:B------:R-:W-:Y:S01]  /*1b50*/  IMAD R44, R3.reuse, R8, R44 ;  /* 0x00000008032c7224 */ /* 0x040fe200078e022c */
[----:B------:R-:W-:Y:S01]  /*1b60*/  LOP3.LUT R8, R82, 0x5a, RZ, 0xfc, !PT ;  /* 0x0000005a52087812 */ /* 0x000fe200078efcff */
[----:B------:R-:W-:Y:S01]  /*1b70*/  IMAD R6, R3, R7, R6 ;  /* 0x0000000703067224 */ /* 0x000fe200078e0206 */
[----:B------:R-:W-:Y:S01]  /*1b80*/  IABS R7, R10 ;  /* 0x0000000a00077213 */ /* 0x000fe20000000000 */
[----:B-1----:R-:W-:Y:S01]  /*1b90*/  IMAD.HI.U32 R0, R5, R43, RZ ;  /* 0x0000002b05007227 */ /* 0x002fe200078e00ff */
[----:B------:R-:W-:Y:S02]  /*1ba0*/  IABS R39, R8 ;  /* 0x0000000800277213 */ /* 0x000fe40000000000 */
[----:B------:R0:W-:Y:S01]  /*1bb0*/  STL [R1+0x40c], R6 ;  /* 0x00040c0601007387 */ /* 0x0001e20000100800 */
[----:B------:R-:W-:-:S03]  /*1bc0*/  IMAD.MOV R0, RZ, RZ, -R0 ;  /* 0x000000ffff007224 */ /* 0x000fc600078e0a00 */
[----:B------:R1:W-:Y:S01]  /*1bd0*/  STL [R1+0xbf8], R12 ;  /* 0x000bf80c01007387 */ /* 0x0003e20000100800 */
[----:B------:R-:W-:Y:S02]  /*1be0*/  IMAD R43, R3, R0, R43 ;  /* 0x00000000032b7224 */ /* 0x000fe400078e022b */
[C---:B------:R-:W-:Y:S01]  /*1bf0*/  IMAD.HI.U32 R0, R5.reuse, R39, RZ ;  /* 0x0000002705007227 */ /* 0x040fe200078e00ff */
[----:B------:R2:W-:Y:S03]  /*1c00*/  STL [R1+0xca0], R11 ;  /* 0x000ca00b01007387 */ /* 0x0005e60000100800 */
[----:B------:R-:W-:Y:S01]  /*1c10*/  IMAD.MOV R0, RZ, RZ, -R0 ;  /* 0x000000ffff007224 */ /* 0x000fe200078e0a00 */
[----:B------:R3:W-:Y:S01]  /*1c20*/  STL [R1+0xce8], R10 ;  /* 0x000ce80a01007387 */ /* 0x0007e20000100800 */
[----:B0-----:R-:W-:-:S03]  /*1c30*/  IMAD.HI.U32 R6, R5, R40, RZ ;  /* 0x0000002805067227 */ /* 0x001fc600078e00ff */
[----:B------:R0:W-:Y:S01]  /*1c40*/  STL [R1+0xd34], R9 ;  /* 0x000d340901007387 */ /* 0x0001e20000100800 */
[----:B-1----:R-:W-:Y:S01]  /*1c50*/  VIADD R12, R4, 0x5e ;  /* 0x0000005e040c7836 */ /* 0x002fe20000000000 */
[----:B--2---:R-:W-:Y:S01]  /*1c60*/  LOP3.LUT R11, R82, 0x60, RZ, 0xfc, !PT ;  /* 0x00000060520b7812 */ /* 0x004fe200078efcff */
[----:B------:R-:W-:Y:S01]  /*1c70*/  IMAD R39, R3, R0, R39 ;  /* 0x0000000003277224 */ /* 0x000fe200078e0227 */
[----:B------:R1:W-:Y:S01]  /*1c80*/  STL [R1+0xdb4], R8 ;  /* 0x000db40801007387 */ /* 0x0003e20000100800 */
[----:B------:R-:W-:Y:S01]  /*1c90*/  IMAD.MOV R6, RZ, RZ, -R6 ;  /* 0x000000ffff067224 */ /* 0x000fe200078e0a06 */
[----:B------:R-:W-:Y:S01]  /*1ca0*/  IABS R37, R11 ;  /* 0x0000000b00257213 */ /* 0x000fe20000000000 */
[----:B---3--:R-:W-:-:S04]  /*1cb0*/  IMAD.HI.U32 R10, R5, R42, RZ ;  /* 0x0000002a050a7227 */ /* 0x008fc800078e00ff */
[----:B0-----:R-:W-:-:S04]  /*1cc0*/  IMAD.HI.U32 R9, R5, R41, RZ ;  /* 0x0000002905097227 */ /* 0x001fc800078e00ff */
[----:B-1----:R-:W-:-:S04]  /*1cd0*/  IMAD.HI.U32 R8, R5, R7, RZ ;  /* 0x0000000705087227 */ /* 0x002fc800078e00ff */
[----:B------:R-:W-:Y:S02]  /*1ce0*/  IMAD.MOV R8, RZ, RZ, -R8 ;  /* 0x000000ffff087224 */ /* 0x000fe400078e0a08 */
[----:B------:R-:W-:Y:S02]  /*1cf0*/  IMAD.MOV R10, RZ, RZ, -R10 ;  /* 0x000000ffff0a7224 */ /* 0x000fe400078e0a0a */
[----:B------:R-:W-:Y:S02]  /*1d00*/  IMAD.MOV R9, RZ, RZ, -R9 ;  /* 0x000000ffff097224 */ /* 0x000fe400078e0a09 */
[C---:B------:R-:W-:Y:S01]  /*1d10*/  IMAD R7, R3.reuse, R8, R7 ;  /* 0x0000000803077224 */ /* 0x040fe200078e0207 */
[----:B------:R-:W-:Y:S01]  /*1d20*/  IABS R8, R12 ;  /* 0x0000000c00087213 */ /* 0x000fe20000000000 */
[C---:B------:R-:W-:Y:S01]  /*1d30*/  IMAD R42, R3.reuse, R10, R42 ;  /* 0x0000000a032a7224 */ /* 0x040fe200078e022a */
[C---:B------:R-:W-:Y:S01]  /*1d40*/  LOP3.LUT R10, R82.reuse, 0x62, RZ, 0xfc, !PT ;  /* 0x00000062520a7812 */ /* 0x040fe200078efcff */
[C---:B------:R-:W-:Y:S01]  /*1d50*/  IMAD R41, R3.reuse, R9, R41 ;  /* 0x0000000903297224 */ /* 0x040fe200078e0229 */
[----:B------:R-:W-:Y:S01]  /*1d60*/  STL [R1+0x410], R7 ;  /* 0x0004100701007387 */ /* 0x000fe20000100800 */
[----:B------:R-:W-:Y:S01]  /*1d70*/  LOP3.LUT R9, R82, 0x64, RZ, 0xfc, !PT ;  /* 0x0000006452097812 */ /* 0x000fe200078efcff */
[----:B------:R-:W-:Y:S01]  /*1d80*/  IMAD R40, R3, R6, R40 ;  /* 0x0000000603287224 */ /* 0x000fe200078e0228 */
[----:B------:R-:W-:Y:S01]  /*1d90*/  IABS R36, R10 ;  /* 0x0000000a00247213 */ /* 0x000fe20000000000 */
[----:B------:R0:W-:Y:S01]  /*1da0*/  STL [R1+0xc24], R13 ;  /* 0x000c240d01007387 */ /* 0x0001e20000100800 */
[----:B------:R-:W-:-:S03]  /*1db0*/  IABS R35, R9 ;  /* 0x0000000900237213 */ /* 0x000fc60000000000 */
[----:B------:R1:W-:Y:S01]  /*1dc0*/  STL [R1+0xb68], R12 ;  /* 0x000b680c01007387 */ /* 0x0003e20000100800 */
[----:B------:R-:W-:-:S03]  /*1dd0*/  IMAD.HI.U32 R6, R5, R36, RZ ;  /* 0x0000002405067227 */ /* 0x000fc600078e00ff */
[----:B------:R2:W-:Y:S01]  /*1de0*/  STL [R1+0xe04], R11 ;  /* 0x000e040b01007387 */ /* 0x0005e20000100800 */
[----:B------:R-:W-:Y:S01]  /*1df0*/  IMAD.HI.U32 R0, R5, R35, RZ ;  /* 0x0000002305007227 */ /* 0x000fe200078e00ff */
[C---:B0-----:R-:W-:Y:S02]  /*1e00*/  LOP3.LUT R13, R82.reuse, 0x6a, RZ, 0xfc, !PT ;  /* 0x0000006a520d7812 */ /* 0x041fe400078efcff */
[----:B------:R0:W-:Y:S01]  /*1e10*/  STL [R1+0xe08], R10 ;  /* 0x000e080a01007387 */ /* 0x0001e20000100800 */
[----:B------:R-:W-:Y:S01]  /*1e20*/  IMAD.MOV R0, RZ, RZ, -R0 ;  /* 0x000000ffff007224 */ /* 0x000fe200078e0a00 */
[----:B-1----:R-:W-:Y:S01]  /*1e30*/  LOP3.LUT R12, R82, 0x6c, RZ, 0xfc, !PT ;  /* 0x0000006c520c7812 */ /* 0x002fe200078efcff */
[----:B------:R-:W-:Y:S01]  /*1e40*/  IMAD.MOV R6, RZ, RZ, -R6 ;  /* 0x000000ffff067224 */ /* 0x000fe200078e0a06 */
[----:B------:R1:W-:Y:S01]  /*1e50*/  STL [R1+0xd88], R9 ;  /* 0x000d880901007387 */ /* 0x0003e20000100800 */
[C---:B------:R-:W-:Y:S01]  /*1e60*/  IMAD R35, R3.reuse, R0, R35 ;  /* 0x0000000003237224 */ /* 0x040fe200078e0223 */
[----:B------:R-:W-:Y:S01]  /*1e70*/  IABS R32, R13 ;  /* 0x0000000d00207213 */ /* 0x000fe20000000000 */
[----:B--2---:R-:W-:Y:S01]  /*1e80*/  VIADD R11, R4, 0x6e ;  /* 0x0000006e040b7836 */ /* 0x004fe20000000000 */
[----:B------:R-:W-:Y:S01]  /*1e90*/  IABS R33, R12 ;  /* 0x0000000c00217213 */ /* 0x000fe20000000000 */
[----:B------:R-:W-:-:S02]  /*1ea0*/  IMAD R36, R3, R6, R36 ;  /* 0x0000000603247224 */ /* 0x000fc400078e0224 */
[----:B0-----:R-:W-:Y:S01]  /*1eb0*/  IMAD.HI.U32 R10, R5, R38, RZ ;  /* 0x00000026050a7227 */ /* 0x001fe200078e00ff */
[----:B------:R-:W-:-:S03]  /*1ec0*/  IABS R0, R11 ;  /* 0x0000000b00007213 */ /* 0x000fc60000000000 */
[----:B-1----:R-:W-:-:S04]  /*1ed0*/  IMAD.HI.U32 R9, R5, R8, RZ ;  /* 0x0000000805097227 */ /* 0x002fc800078e00ff */
[----:B------:R-:W-:Y:S02]  /*1ee0*/  IMAD.MOV R10, RZ, RZ, -R10 ;  /* 0x000000ffff0a7224 */ /* 0x000fe400078e0a0a */
[----:B------:R-:W-:Y:S02]  /*1ef0*/  IMAD.MOV R9, RZ, RZ, -R9 ;  /* 0x000000ffff097224 */ /* 0x000fe400078e0a09 */
[C---:B------:R-:W-:Y:S01]  /*1f00*/  IMAD R38, R3.reuse, R10, R38 ;  /* 0x0000000a03267224 */ /* 0x040fe200078e0226 */
[----:B------:R-:W-:Y:S01]  /*1f10*/  LOP3.LUT R10, R82, 0x66, RZ, 0xfc, !PT ;  /* 0x00000066520a7812 */ /* 0x000fe200078efcff */
[----:B------:R-:W-:Y:S02]  /*1f20*/  IMAD R8, R3, R9, R8 ;  /* 0x0000000903087224 */ /* 0x000fe400078e0208 */
[----:B------:R-:W-:-:S03]  /*1f30*/  IMAD.HI.U32 R6, R5, R0, RZ ;  /* 0x0000000005067227 */ /* 0x000fc600078e00ff */
[----:B------:R0:W-:Y:S01]  /*1f40*/  STL [R1+0x44c], R8 ;  /* 0x00044c0801007387 */ /* 0x0001e20000100800 */
[----:B------:R-:W-:-:S03]  /*1f50*/  IMAD.HI.U32 R7, R5, R37, RZ ;  /* 0x0000002505077227 */ /* 0x000fc600078e00ff */
[----:B------:R1:W-:Y:S01]  /*1f60*/  STL [R1+0xc40], R10 ;  /* 0x000c400a01007387 */ /* 0x0003e20000100800 */
[----:B------:R-:W-:Y:S02]  /*1f70*/  IMAD.MOV R6, RZ, RZ, -R6 ;  /* 0x000000ffff067224 */ /* 0x000fe400078e0a06 */
[----:B------:R-:W-:Y:S01]  /*1f80*/  IMAD.MOV R7, RZ, RZ, -R7 ;  /* 0x000000ffff077224 */ /* 0x000fe200078e0a07 */
[----:B------:R-:W-:Y:S01]  /*1f90*/  STL [R1+0xc88], R14 ;  /* 0x000c880e01007387 */ /* 0x000fe20000100800 */
[----:B------:R-:W-:-:S03]  /*1fa0*/  IMAD.HI.U32 R9, R5, R34, RZ ;  /* 0x0000002205097227 */ /* 0x000fc600078e00ff */
[----:B------:R-:W-:Y:S01]  /*1fb0*/  STL [R1+0xcd0], R13 ;  /* 0x000cd00d01007387 */ /* 0x000fe20000100800 */
[----:B0-----:R-:W-:Y:S01]  /*1fc0*/  IMAD.HI.U32 R8, R5, R32, RZ ;  /* 0x0000002005087227 */ /* 0x001fe200078e00ff */
[----:B-1----:R-:W-:Y:S02]  /*1fd0*/  IABS R10, R10 ;  /* 0x0000000a000a7213 */ /* 0x002fe40000000000 */
[----:B------:R-:W-:Y:S01]  /*1fe0*/  STL [R1+0xd64], R12 ;  /* 0x000d640c01007387 */ /* 0x000fe20000100800 */
[----:B------:R-:W-:Y:S02]  /*1ff0*/  IMAD.MOV R8, RZ, RZ, -R8 ;  /* 0x000000ffff087224 */ /* 0x000fe400078e0a08 */
[C---:B------:R-:W-:Y:S01]  /*2000*/  IMAD R0, R3.reuse, R6, R0 ;  /* 0x0000000603007224 */ /* 0x040fe200078e0200 */
[----:B------:R0:W-:Y:S01]  /*2010*/  STL [R1+0xb7c], R11 ;  /* 0x000b7c0b01007387 */ /* 0x0001e20000100800 */
[----:B------:R-:W-:Y:S02]  /*2020*/  IMAD R37, R3, R7, R37 ;  /* 0x0000000703257224 */ /* 0x000fe400078e0225 */
[----:B------:R-:W-:-:S04]  /*2030*/  IMAD.HI.U32 R7, R5, R33, RZ ;  /* 0x0000002105077227 */ /* 0x000fc800078e00ff */
[----:B------:R-:W-:Y:S02]  /*2040*/  IMAD.MOV R9, RZ, RZ, -R9 ;  /* 0x000000ffff097224 */ /* 0x000fe400078e0a09 */
[----:B------:R-:W-:Y:S01]  /*2050*/  IMAD R32, R3, R8, R32 ;  /* 0x0000000803207224 */ /* 0x000fe200078e0220 */
[----:B------:R-:W-:Y:S01]  /*2060*/  LOP3.LUT R8, R82, 0x74, RZ, 0xfc, !PT ;  /* 0x0000007452087812 */ /* 0x000fe200078efcff */
[----:B0-----:R-:W-:-:S04]  /*2070*/  IMAD.HI.U32 R11, R5, R10, RZ ;  /* 0x0000000a050b7227 */ /* 0x001fc800078e00ff */
[----:B------:R-:W-:Y:S02]  /*2080*/  IMAD.MOV R11, RZ, RZ, -R11 ;  /* 0x000000ffff0b7224 */ /* 0x000fe400078e0a0b */
[----:B------:R-:W-:Y:S02]  /*2090*/  IMAD.MOV R7, RZ, RZ, -R7 ;  /* 0x000000ffff077224 */ /* 0x000fe400078e0a07 */
[C---:B------:R-:W-:Y:S01]  /*20a0*/  IMAD R10, R3.reuse, R11, R10 ;  /* 0x0000000b030a7224 */ /* 0x040fe200078e020a */
[C---:B------:R-:W-:Y:S01]  /*20b0*/  LOP3.LUT R11, R82.reuse, 0x70, RZ, 0xfc, !PT ;  /* 0x00000070520b7812 */ /* 0x040fe200078efcff */
[C---:B------:R-:W-:Y:S01]  /*20c0*/  IMAD R34, R3.reuse, R9, R34 ;  /* 0x0000000903227224 */ /* 0x040fe200078e0222 */
[C---:B------:R-:W-:Y:S01]  /*20d0*/  LOP3.LUT R9, R82.reuse, 0x76, RZ, 0xfc, !PT ;  /* 0x0000007652097812 */ /* 0x040fe200078efcff */
[----:B------:R-:W-:Y:S01]  /*20e0*/  IMAD R33, R3, R7, R33 ;  /* 0x0000000703217224 */ /* 0x000fe200078e0221 */
[----:B------:R0:W-:Y:S01]  /*20f0*/  STL [R1+0x490], R10 ;  /* 0x0004900a01007387 */ /* 0x0001e20000100800 */
[----:B------:R-:W-:-:S02]  /*2100*/  LOP3.LUT R7, R82, 0x78, RZ, 0xfc, !PT ;  /* 0x0000007852077812 */ /* 0x000fc400078efcff */
[----:B------:R-:W-:Y:S01]  /*2110*/  IABS R30, R11 ;  /* 0x0000000b001e7213 */ /* 0x000fe20000000000 */
[----:B------:R1:W-:Y:S01]  /*2120*/  STL [R1+0x4cc], R0 ;  /* 0x0004cc0001007387 */ /* 0x0003e20000100800 */
[----:B------:R-:W-:Y:S02]  /*2130*/  IABS R6, R9 ;  /* 0x0000000900067213 */ /* 0x000fe40000000000 */
[----:B------:R-:W-:Y:S01]  /*2140*/  IABS R31, R7 ;  /* 0x00000007001f7213 */ /* 0x000fe20000000000 */
[----:B------:R-:W-:Y:S01]  /*2150*/  STL [R1+0xbf0], R11 ;  /* 0x000bf00b01007387 */ /* 0x000fe20000100800 */
[----:B------:R-:W-:Y:S01]  /*2160*/  IMAD.HI.U32 R12, R5, R30, RZ ;  /* 0x0000001e050c7227 */ /* 0x000fe200078e00ff */
[----:B0-----:R-:W-:-:S03]  /*2170*/  LOP3.LUT R10, R82, 0x72, RZ, 0xfc, !PT ;  /* 0x00000072520a7812 */ /* 0x001fc600078efcff */
[----:B------:R-:W-:Y:S02]  /*2180*/  IMAD.MOV R12, RZ, RZ, -R12 ;  /* 0x000000ffff0c7224 */ /* 0x000fe400078e0a0c */
[----:B------:R0:W-:Y:S01]  /*2190*/  STL [R1+0xc14], R10 ;  /* 0x000c140a01007387 */ /* 0x0001e20000100800 */
[----:B-1----:R-:W-:-:S03]  /*21a0*/  IMAD.HI.U32 R0, R5, R31, RZ ;  /* 0x0000001f05007227 */ /* 0x002fc600078e00ff */
[----:B------:R1:W-:Y:S01]  /*21b0*/  STL [R1+0xce4], R8 ;  /* 0x000ce40801007387 */ /* 0x0003e20000100800 */
[C---:B------:R-:W-:Y:S01]  /*21c0*/  IMAD R30, R3.reuse, R12, R30 ;  /* 0x0000000c031e7224 */ /* 0x040fe200078e021e */
[----:B------:R-:W-:Y:S01]  /*21d0*/  LOP3.LUT R12, R82, 0x7a, RZ, 0xfc, !PT ;  /* 0x0000007a520c7812 */ /* 0x000fe200078efcff */
[----:B------:R-:W-:Y:S01]  /*21e0*/  IMAD.MOV R0, RZ, RZ, -R0 ;  /* 0x000000ffff007224 */ /* 0x000fe200078e0a00 */
[----:B------:R2:W-:Y:S01]  /*21f0*/  STL [R1+0xd30], R9 ;  /* 0x000d300901007387 */ /* 0x0005e20000100800 */
[----:B0-----:R-:W-:Y:S02]  /*2200*/  IABS R10, R10 ;  /* 0x0000000a000a7213 */ /* 0x001fe40000000000 */
[----:B------:R-:W-:Y:S01]  /*2210*/  IMAD R31, R3, R0, R31 ;  /* 0x00000000031f7224 */ /* 0x000fe200078e021f */
[----:B------:R0:W-:Y:S01]  /*2220*/  STL [R1+0xdb0], R7 ;  /* 0x000db00701007387 */ /* 0x0001e20000100800 */
[----:B-1----:R-:W-:Y:S01]  /*2230*/  IABS R8, R8 ;  /* 0x0000000800087213 */ /* 0x002fe20000000000 */
[----:B------:R-:W-:-:S04]  /*2240*/  IMAD.HI.U32 R11, R5, R10, RZ ;  /* 0x0000000a050b7227 */ /* 0x000fc800078e00ff */
[----:B--2---:R-:W-:-:S04]  /*2250*/  IMAD.HI.U32 R9, R5, R8, RZ ;  /* 0x0000000805097227 */ /* 0x004fc800078e00ff */
[----:B0-----:R-:W-:-:S04]  /*2260*/  IMAD.HI.U32 R7, R5, R6, RZ ;  /* 0x0000000605077227 */ /* 0x001fc800078e00ff */
[----:B------:R-:W-:Y:S02]  /*2270*/  IMAD.MOV R11, RZ, RZ, -R11 ;  /* 0x000000ffff0b7224 */ /* 0x000fe400078e0a0b */
[----:B------:R-:W-:Y:S02]  /*2280*/  IMAD.MOV R9, RZ, RZ, -R9 ;  /* 0x000000ffff097224 */ /* 0x000fe400078e0a09 */
[----:B------:R-:W-:Y:S02]  /*2290*/  IMAD.MOV R7, RZ, RZ, -R7 ;  /* 0x000000ffff077224 */ /* 0x000fe400078e0a07 */
[C---:B------:R-:W-:Y:S01]  /*22a0*/  IMAD R10, R3.reuse, R11, R10 ;  /* 0x0000000b030a7224 */ /* 0x040fe200078e020a */
[C---:B------:R-:W-:Y:S01]  /*22b0*/  LOP3.LUT R11, R82.reuse, 0x80, RZ, 0xfc, !PT ;  /* 0x00000080520b7812 */ /* 0x040fe200078efcff */
[C---:B------:R-:W-:Y:S01]  /*22c0*/  IMAD R8, R3.reuse, R9, R8 ;  /* 0x0000000903087224 */ /* 0x040fe200078e0208 */
[----:B------:R-:W-:Y:S01]  /*22d0*/  LOP3.LUT R9, R82, 0x82, RZ, 0xfc, !PT ;  /* 0x0000008252097812 */ /* 0x000fe200078efcff */
[----:B------:R-:W-:Y:S01]  /*22e0*/  IMAD R6, R3, R7, R6 ;  /* 0x0000000703067224 */ /* 0x000fe200078e0206 */
[----:B------:R0:W-:Y:S01]  /*22f0*/  STL [R1+0x68], R10 ;  /* 0x0000680a01007387 */ /* 0x0001e20000100800 */
[----:B------:R-:W-:-:S02]  /*2300*/  IABS R28, R11 ;  /* 0x0000000b001c7213 */ /* 0x000fc40000000000 */
[----:B------:R-:W-:Y:S01]  /*2310*/  IABS R0, R9 ;  /* 0x0000000900007213 */ /* 0x000fe20000000000 */
[----:B------:R1:W-:Y:S02]  /*2320*/  STL [R1+0x7c], R8 ;  /* 0x00007c0801007387 */ /* 0x0003e40000100800 */
[----:B------:R-:W-:Y:S02]  /*2330*/  IMAD.HI.U32 R7, R5, R28, RZ ;  /* 0x0000001c05077227 */ /* 0x000fe400078e00ff */
[----:B------:R2:W-:Y:S01]  /*2340*/  STL [R1+0x4d0], R6 ;  /* 0x0004d00601007387 */ /* 0x0005e20000100800 */
[----:B0-----:R-:W-:Y:S01]  /*2350*/  LOP3.LUT R10, R82, 0x7c, RZ, 0xfc, !PT ;  /* 0x0000007c520a7812 */ /* 0x001fe200078efcff */
[----:B------:R-:W-:Y:S02]  /*2360*/  IMAD.MOV R7, RZ, RZ, -R7 ;  /* 0x000000ffff077224 */ /* 0x000fe400078e0a07 */
[----:B------:R0:W-:Y:S01]  /*2370*/  STL [R1+0xc20], R12 ;  /* 0x000c200c01007387 */ /* 0x0001e20000100800 */
[----:B-1----:R-:W-:-:S03]  /*2380*/  VIADD R8, R4, 0x7e ;  /* 0x0000007e04087836 */ /* 0x002fc60000000000 */
[----:B------:R1:W-:Y:S01]  /*2390*/  STL [R1+0xc70], R10 ;  /* 0x000c700a01007387 */ /* 0x0003e20000100800 */
[----:B------:R-:W-:Y:S01]  /*23a0*/  IMAD R28, R3, R7, R28 ;  /* 0x00000007031c7224 */ /* 0x000fe200078e021c */
[----:B------:R-:W-:Y:S01]  /*23b0*/  LOP3.LUT R7, R82, 0x8a, RZ, 0xfc, !PT ;  /* 0x0000008a52077812 */ /* 0x000fe200078efcff */
[C---:B--2---:R-:W-:Y:S01]  /*23c0*/  IMAD.HI.U32 R6, R5.reuse, R0, RZ ;  /* 0x0000000005067227 */ /* 0x044fe200078e00ff */
[----:B------:R2:W-:Y:S01]  /*23d0*/  STL [R1+0xb70], R8 ;  /* 0x000b700801007387 */ /* 0x0005e20000100800 */
[----:B0-----:R-:W-:Y:S02]  /*23e0*/  IABS R12, R12 ;  /* 0x0000000c000c7213 */ /* 0x001fe40000000000 */
[----:B------:R-:W-:Y:S01]  /*23f0*/  IMAD.MOV R6, RZ, RZ, -R6 ;  /* 0x000000ffff067224 */ /* 0x000fe200078e0a06 */
[----:B------:R0:W-:Y:S01]  /*2400*/  STL [R1+0xd04], R11 ;  /* 0x000d040b01007387 */ /* 0x0001e20000100800 */
[----:B-1----:R-:W-:Y:S01]  /*2410*/  IABS R10, R10 ;  /* 0x0000000a000a7213 */ /* 0x002fe20000000000 */
[----:B------:R-:W-:-:S02]  /*2420*/  IMAD.HI.U32 R13, R5, R12, RZ ;  /* 0x0000000c050d7227 */ /* 0x000fc400078e00ff */
[----:B------:R1:W-:Y:S01]  /*2430*/  STL [R1+0xd44], R9 ;  /* 0x000d440901007387 */ /* 0x0003e20000100800 */
[----:B--2---:R-:W-:Y:S01]  /*2440*/  IABS R8, R8 ;  /* 0x0000000800087213 */ /* 0x004fe20000000000 */
[----:B------:R-:W-:Y:S02]  /*2450*/  IMAD.MOV R13, RZ, RZ, -R13 ;  /* 0x000000ffff0d7224 */ /* 0x000fe400078e0a0d */
[----:B------:R-:W-:Y:S02]  /*2460*/  IMAD R0, R3, R6, R0 ;  /* 0x0000000603007224 */ /* 0x000fe400078e0200 */
[----:B0-----:R-:W-:-:S04]  /*2470*/  IMAD.HI.U32 R11, R5, R10, RZ ;  /* 0x0000000a050b7227 */ /* 0x001fc800078e00ff */
[----:B-1----:R-:W-:-:S04]  /*2480*/  IMAD.HI.U32 R9, R5, R8, RZ ;  /* 0x0000000805097227 */ /* 0x002fc800078e00ff */
[----:B------:R-:W-:Y:S02]  /*2490*/  IMAD.MOV R11, RZ, RZ, -R11 ;  /* 0x000000ffff0b7224 */ /* 0x000fe400078e0a0b */
[----:B------:R-:W-:Y:S02]  /*24a0*/  IMAD.MOV R9, RZ, RZ, -R9 ;  /* 0x000000ffff097224 */ /* 0x000fe400078e0a09 */
[C---:B------:R-:W-:Y:S02]  /*24b0*/  IMAD R12, R3.reuse, R13, R12 ;  /* 0x0000000d030c7224 */ /* 0x040fe400078e020c */
[C---:B------:R-:W-:Y:S01]  /*24c0*/  IMAD R10, R3.reuse, R11, R10 ;  /* 0x0000000b030a7224 */ /* 0x040fe200078e020a */
[C---:B------:R-:W-:Y:S01]  /*24d0*/  LOP3.LUT R11, R82.reuse, 0x84, RZ, 0xfc, !PT ;  /* 0x00000084520b7812 */ /* 0x040fe200078efcff */
[----:B------:R-:W-:Y:S01]  /*24e0*/  IMAD R8, R3, R9, R8 ;  /* 0x0000000903087224 */ /* 0x000fe200078e0208 */
[----:B------:R0:W-:Y:S01]  /*24f0*/  STL [R1+0x70], R12 ;  /* 0x0000700c01007387 */ /* 0x0001e20000100800 */
[----:B------:R-:W-:-:S03]  /*2500*/  LOP3.LUT R9, R82, 0x88, RZ, 0xfc, !PT ;  /* 0x0000008852097812 */ /* 0x000fc600078efcff */
[----:B------:R1:W-:Y:S01]  /*2510*/  STL [R1+0x24c], R10 ;  /* 0x00024c0a01007387 */ /* 0x0003e20000100800 */
[----:B------:R-:W-:-:S03]  /*2520*/  IABS R29, R9 ;  /* 0x00000009001d7213 */ /* 0x000fc60000000000 */
[----:B------:R2:W-:Y:S01]  /*2530*/  STL [R1+0x570], R8 ;  /* 0x0005700801007387 */ /* 0x0005e20000100800 */
[----:B0-----:R-:W-:-:S03]  /*2540*/  IABS R12, R11 ;  /* 0x0000000b000c7213 */ /* 0x001fc60000000000 */
[----:B------:R0:W-:Y:S01]  /*2550*/  STL [R1+0x80], R0 ;  /* 0x0000800001007387 */ /* 0x0001e20000100800 */
[C---:B-1----:R-:W-:Y:S01]  /*2560*/  LOP3.LUT R10, R82.reuse, 0x86, RZ, 0xfc, !PT ;  /* 0x00000086520a7812 */ /* 0x042fe200078efcff */
[----:B------:R-:W-:Y:S02]  /*2570*/  IMAD.HI.U32 R13, R5, R12, RZ ;  /* 0x0000000c050d7227 */ /* 0x000fe400078e00ff */
[----:B------:R-:W-:Y:S01]  /*2580*/  STL [R1+0xc3c], R11 ;  /* 0x000c3c0b01007387 */ /* 0x000fe20000100800 */
[----:B--2---:R-:W-:Y:S01]  /*2590*/  LOP3.LUT R8, R82, 0x8c, RZ, 0xfc, !PT ;  /* 0x0000008c52087812 */ /* 0x004fe200078efcff */
[----:B------:R-:W-:Y:S02]  /*25a0*/  IMAD.MOV R13, RZ, RZ, -R13 ;  /* 0x000000ffff0d7224 */ /* 0x000fe400078e0a0d */
[----:B------:R1:W-:Y:S01]  /*25b0*/  STL [R1+0xc84], R10 ;  /* 0x000c840a01007387 */ /* 0x0003e20000100800 */
[----:B0-----:R-:W-:Y:S01]  /*25c0*/  IABS R0, R8 ;  /* 0x0000000800007213 */ /* 0x001fe20000000000 */
[----:B------:R-:W-:-:S02]  /*25d0*/  IMAD R12, R3, R13, R12 ;  /* 0x0000000d030c7224 */ /* 0x000fc400078e020c */
[----:B------:R0:W-:Y:S02]  /*25e0*/  STL [R1+0xccc], R9 ;  /* 0x000ccc0901007387 */ /* 0x0001e40000100800 */
[C---:B------:R-:W-:Y:S02]  /*25f0*/  IMAD.HI.U32 R6, R5.reuse, R0, RZ ;  /* 0x0000000005067227 */ /* 0x040fe400078e00ff */
[----:B------:R2:W-:Y:S01]  /*2600*/  STL [R1+0xd60], R7 ;  /* 0x000d600701007387 */ /* 0x0005e20000100800 */
[----:B-1----:R-:W-:Y:S01]  /*2610*/  IABS R10, R10 ;  /* 0x0000000a000a7213 */ /* 0x002fe20000000000 */
[----:B------:R-:W-:Y:S02]  /*2620*/  IMAD.MOV R6, RZ, RZ, -R6 ;  /* 0x000000ffff067224 */ /* 0x000fe400078e0a06 */
[----:B------:R1:W-:Y:S01]  /*2630*/  STL [R1+0xd84], R8 ;  /* 0x000d840801007387 */ /* 0x0003e20000100800 */
[----:B0-----:R-:W-:-:S03]  /*2640*/  IMAD.HI.U32 R9, R5, R29, RZ ;  /* 0x0000001d05097227 */ /* 0x001fc600078e00ff */
[----:B------:R0:W-:Y:S01]  /*2650*/  STL [R1+0x260], R12 ;  /* 0x0002600c01007387 */ /* 0x0001e20000100800 */
[----:B--2---:R-:W-:Y:S01]  /*2660*/  IABS R7, R7 ;  /* 0x0000000700077213 */ /* 0x004fe20000000000 */
[----:B------:R-:W-:-:S04]  /*2670*/  IMAD.HI.U32 R11, R5, R10, RZ ;  /* 0x0000000a050b7227 */ /* 0x000fc800078e00ff */
[----:B-1----:R-:W-:-:S04]  /*2680*/  IMAD.HI.U32 R8, R5, R7, RZ ;  /* 0x0000000705087227 */ /* 0x002fc800078e00ff */
[----:B------:R-:W-:Y:S02]  /*2690*/  IMAD.MOV R11, RZ, RZ, -R11 ;  /* 0x000000ffff0b7224 */ /* 0x000fe400078e0a0b */
[----:B------:R-:W-:Y:S02]  /*26a0*/  IMAD.MOV R8, RZ, RZ, -R8 ;  /* 0x000000ffff087224 */ /* 0x000fe400078e0a08 */
[C---:B------:R-:W-:Y:S02]  /*26b0*/  IMAD R10, R3.reuse, R11, R10 ;  /* 0x0000000b030a7224 */ /* 0x040fe400078e020a */
[----:B------:R-:W-:Y:S02]  /*26c0*/  IMAD.MOV R9, RZ, RZ, -R9 ;  /* 0x000000ffff097224 */ /* 0x000fe400078e0a09 */
[C---:B------:R-:W-:Y:S01]  /*26d0*/  IMAD R7, R3.reuse, R8, R7 ;  /* 0x0000000803077224 */ /* 0x040fe200078e0207 */
[----:B------:R1:W-:Y:S01]  /*26e0*/  STL [R1+0x5a8], R10 ;  /* 0x0005a80a01007387 */ /* 0x0003e20000100800 */
[C---:B------:R-:W-:Y:S01]  /*26f0*/  IMAD R0, R3.reuse, R6, R0 ;  /* 0x0000000603007224 */ /* 0x040fe200078e0200 */
[----:B------:R-:W-:Y:S01]  /*2700*/  LOP3.LUT R8, R82, 0x96, RZ, 0xfc, !PT ;  /* 0x0000009652087812 */ /* 0x000fe200078efcff */
[----:B------:R-:W-:Y:S01]  /*2710*/  VIADD R11, R4, 0x8e ;  /* 0x0000008e040b7836 */ /* 0x000fe20000000000 */
[----:B------:R2:W-:Y:S01]  /*2720*/  STL [R1+0x84], R7 ;  /* 0x0000840701007387 */ /* 0x0005e20000100800 */
[----:B------:R-:W-:Y:S01]  /*2730*/  IMAD R29, R3, R9, R29 ;  /* 0x00000009031d7224 */ /* 0x000fe200078e021d */
[----:B------:R-:W-:-:S02]  /*2740*/  LOP3.LUT R9, R82, 0x92, RZ, 0xfc, !PT ;  /* 0x0000009252097812 */ /* 0x000fc400078efcff */
[----:B------:R3:W-:Y:S01]  /*2750*/  STL [R1+0x264], R0 ;  /* 0x0002640001007387 */ /* 0x0007e20000100800 */
[----:B0-----:R-:W-:Y:S02]  /*2760*/  IABS R12, R11 ;  /* 0x0000000b000c7213 */ /* 0x001fe40000000000 */
[C---:B-1----:R-:W-:Y:S01]  /*2770*/  LOP3.LUT R10, R82.reuse, 0x90, RZ, 0xfc, !PT ;  /* 0x00000090520a7812 */ /* 0x042fe200078efcff */
[----:B------:R0:W-:Y:S01]  /*2780*/  STL [R1+0xb64], R11 ;  /* 0x000b640b01007387 */ /* 0x0001e20000100800 */
[----:B--2---:R-:W-:Y:S01]  /*2790*/  LOP3.LUT R7, R82, 0x94, RZ, 0xfc, !PT ;  /* 0x0000009452077812 */ /* 0x004fe200078efcff */
[----:B------:R-:W-:Y:S02]  /*27a0*/  IMAD.HI.U32 R13, R5, R12, RZ ;  /* 0x0000000c050d7227 */ /* 0x000fe400078e00ff */
[----:B------:R-:W-:Y:S01]  /*27b0*/  STL [R1+0xc10], R10 ;  /* 0x000c100a01007387 */ /* 0x000fe20000100800 */
[----:B------:R-:W-:Y:S02]  /*27c0*/  IABS R26, R10 ;  /* 0x0000000a001a7213 */ /* 0x000fe40000000000 */
[----:B---3--:R-:W-:Y:S01]  /*27d0*/  IABS R0, R8 ;  /* 0x0000000800007213 */ /* 0x008fe20000000000 */
[----:B------:R1:W-:Y:S01]  /*27e0*/  STL [R1+0xc80], R9 ;  /* 0x000c800901007387 */ /* 0x0003e20000100800 */
[----:B------:R-:W-:-:S02]  /*27f0*/  IMAD.MOV R13, RZ, RZ, -R13 ;  /* 0x000000ffff0d7224 */ /* 0x000fc400078e0a0d */
[C---:B0-----:R-:W-:Y:S01]  /*2800*/  IMAD.HI.U32 R11, R5.reuse, R26, RZ ;  /* 0x0000001a050b7227 */ /* 0x041fe200078e00ff */
[----:B------:R0:W-:Y:S03]  /*2810*/  STL [R1+0xd4c], R7 ;  /* 0x000d4c0701007387 */ /* 0x0001e60000100800 */
[C---:B------:R-:W-:Y:S01]  /*2820*/  IMAD.HI.U32 R6, R5.reuse, R0, RZ ;  /* 0x0000000005067227 */ /* 0x040fe200078e00ff */
[----:B------:R2:W-:Y:S01]  /*2830*/  STL [R1+0xdac], R8 ;  /* 0x000dac0801007387 */ /* 0x0005e20000100800 */
[----:B-1----:R-:W-:Y:S02]  /*2840*/  IABS R9, R9 ;  /* 0x0000000900097213 */ /* 0x002fe40000000000 */
[----:B------:R-:W-:Y:S02]  /*2850*/  IMAD.MOV R11, RZ, RZ, -R11 ;  /* 0x000000ffff0b7224 */ /* 0x000fe400078e0a0b */
[----:B------:R-:W-:Y:S01]  /*2860*/  IMAD.MOV R6, RZ, RZ, -R6 ;  /* 0x000000ffff067224 */ /* 0x000fe200078e0a06 */
[----:B0-----:R-:W-:Y:S01]  /*2870*/  IABS R7, R7 ;  /* 0x0000000700077213 */ /* 0x001fe20000000000 */
[----:B------:R-:W-:-:S04]  /*2880*/  IMAD.HI.U32 R10, R5, R9, RZ ;  /* 0x00000009050a7227 */ /* 0x000fc800078e00ff */
[----:B--2---:R-:W-:-:S04]  /*2890*/  IMAD.HI.U32 R8, R5, R7, RZ ;  /* 0x0000000705087227 */ /* 0x004fc800078e00ff */
[----:B------:R-:W-:Y:S02]  /*28a0*/  IMAD.MOV R10, RZ, RZ, -R10 ;  /* 0x000000ffff0a7224 */ /* 0x000fe400078e0a0a */
[----:B------:R-:W-:Y:S02]  /*28b0*/  IMAD.MOV R8, RZ, RZ, -R8 ;  /* 0x000000ffff087224 */ /* 0x000fe400078e0a08 */
[C---:B------:R-:W-:Y:S02]  /*28c0*/  IMAD R12, R3.reuse, R13, R12 ;  /* 0x0000000d030c7224 */ /* 0x040fe400078e020c */
[C---:B------:R-:W-:Y:S01]  /*28d0*/  IMAD R9, R3.reuse, R10, R9 ;  /* 0x0000000a03097224 */ /* 0x040fe200078e0209 */
[C---:B------:R-:W-:Y:S01]  /*28e0*/  LOP3.LUT R10, R82.reuse, 0x9a, RZ, 0xfc, !PT ;  /* 0x0000009a520a7812 */ /* 0x040fe200078efcff */
[C---:B------:R-:W-:Y:S01]  /*28f0*/  IMAD R7, R3.reuse, R8, R7 ;  /* 0x0000000803077224 */ /* 0x040fe200078e0207 */
[----:B------:R0:W-:Y:S01]  /*2900*/  STL [R1+0x5b0], R12 ;  /* 0x0005b00c01007387 */ /* 0x0001e20000100800 */
[C---:B------:R-:W-:Y:S01]  /*2910*/  IMAD R26, R3.reuse, R11, R26 ;  /* 0x0000000b031a7224 */ /* 0x040fe200078e021a */
[C---:B------:R-:W-:Y:S01]  /*2920*/  LOP3.LUT R11, R82.reuse, 0x98, RZ, 0xfc, !PT ;  /* 0x00000098520b7812 */ /* 0x040fe200078efcff */
[----:B------:R-:W-:Y:S01]  /*2930*/  IMAD R0, R3, R6, R0 ;  /* 0x0000000603007224 */ /* 0x000fe200078e0200 */
[----:B------:R1:W-:Y:S01]  /*2940*/  STL [R1+0xe8], R9 ;  /* 0x0000e80901007387 */ /* 0x0003e20000100800 */
[----:B------:R-:W-:-:S02]  /*2950*/  LOP3.LUT R8, R82, 0x9c, RZ, 0xfc, !PT ;  /* 0x0000009c52087812 */ /* 0x000fc400078efcff */
[----:B------:R-:W-:Y:S01]  /*2960*/  IABS R27, R11 ;  /* 0x0000000b001b7213 */ /* 0x000fe20000000000 */
[----:B------:R2:W-:Y:S04]  /*2970*/  STL [R1+0x26c], R7 ;  /* 0x00026c0701007387 */ /* 0x0005e80000100800 */
[----:B------:R-:W-:Y:S01]  /*2980*/  STL [R1+0x5c8], R0 ;  /* 0x0005c80001007387 */ /* 0x000fe20000100800 */
[----:B0-----:R-:W-:-:S03]  /*2990*/  IMAD.HI.U32 R12, R5, R27, RZ ;  /* 0x0000001b050c7227 */ /* 0x001fc600078e00ff */
[----:B------:R-:W-:Y:S01]  /*29a0*/  STL [R1+0xc0c], R11 ;  /* 0x000c0c0b01007387 */ /* 0x000fe20000100800 */
[----:B-1----:R-:W-:Y:S01]  /*29b0*/  VIADD R9, R4, 0x9e ;  /* 0x0000009e04097836 */ /* 0x002fe20000000000 */
[C---:B--2---:R-:W-:Y:S01]  /*29c0*/  LOP3.LUT R7, R82.reuse, 0xa0, RZ, 0xfc, !PT ;  /* 0x000000a052077812 */ /* 0x044fe200078efcff */
[----:B------:R-:W-:Y:S01]  /*29d0*/  IMAD.MOV R12, RZ, RZ, -R12 ;  /* 0x000000ffff0c7224 */ /* 0x000fe200078e0a0c */
[----:B------:R0:W-:Y:S02]  /*29e0*/  STL [R1+0xc6c], R10 ;  /* 0x000c6c0a01007387 */ /* 0x0001e40000100800 */
[----:B------:R-:W-:Y:S01]  /*29f0*/  IABS R6, R9 ;  /* 0x0000000900067213 */ /* 0x000fe20000000000 */
[----:B------:R-:W-:Y:S01]  /*2a00*/  IMAD R27, R3, R12, R27 ;  /* 0x0000000c031b7224 */ /* 0x000fe200078e021b */
[----:B------:R1:W-:Y:S01]  /*2a10*/  STL [R1+0xce0], R8 ;  /* 0x000ce00801007387 */ /* 0x0003e20000100800 */
[----:B------:R-:W-:Y:S02]  /*2a20*/  IABS R25, R7 ;  /* 0x0000000700197213 */ /* 0x000fe40000000000 */
[----:B------:R-:W-:Y:S01]  /*2a30*/  LOP3.LUT R12, R82, 0xa2, RZ, 0xfc, !PT ;  /* 0x000000a2520c7812 */ /* 0x000fe200078efcff */
[----:B------:R2:W-:Y:S01]  /*2a40*/  STL [R1+0xb74], R9 ;  /* 0x000b740901007387 */ /* 0x0005e20000100800 */
[----:B0-----:R-:W-:Y:S01]  /*2a50*/  IABS R10, R10 ;  /* 0x0000000a000a7213 */ /* 0x001fe20000000000 */
[----:B------:R-:W-:-:S02]  /*2a60*/  IMAD.HI.U32 R0, R5, R25, RZ ;  /* 0x0000001905007227 */ /* 0x000fc400078e00ff */
        /* <DEDUP_REMOVED lines=14> */
[----:B------:R-:W-:Y:S01]  /*2b50*/  IMAD.MOV R0, RZ, RZ, -R0 ;  /* 0x000000ffff007224 */ /* 0x000fe200078e0a00 */
[----:B------:R-:W-:-:S02]  /*2b60*/  IABS R7, R11 ;  /* 0x0000000b00077213 */ /* 0x000fc40000000000 */
[----:B------:R1:W-:Y:S01]  /*2b70*/  STL [R1+0x280], R8 ;  /* 0x0002800801007387 */ /* 0x0003e20000100800 */
[----:B------:R-:W-:Y:S01]  /*2b80*/  IMAD R25, R3, R0, R25 ;  /* 0x0000000003197224 */ /* 0x000fe200078e0219 */
[----:B------:R-:W-:Y:S02]  /*2b90*/  IABS R24, R9 ;  /* 0x0000000900187213 */ /* 0x000fe40000000000 */
[----:B------:R-:W-:Y:S01]  /*2ba0*/  STL [R1+0x5ec], R6 ;  /* 0x0005ec0601007387 */ /* 0x000fe20000100800 */
[----:B0-----:R-:W-:-:S03]  /*2bb0*/  LOP3.LUT R10, R82, 0xa4, RZ, 0xfc, !PT ;  /* 0x000000a4520a7812 */ /* 0x001fc600078efcff */
[----:B------:R0:W-:Y:S01]  /*2bc0*/  STL [R1+0xbf4], R12 ;  /* 0x000bf40c01007387 */ /* 0x0001e20000100800 */
[----:B-1----:R-:W-:-:S03]  /*2bd0*/  LOP3.LUT R8, R82, 0xaa, RZ, 0xfc, !PT ;  /* 0x000000aa52087812 */ /* 0x002fc600078efcff */
[----:B------:R1:W-:Y:S01]  /*2be0*/  STL [R1+0xc68], R10 ;  /* 0x000c680a01007387 */ /* 0x0003e20000100800 */
[----:B------:R-:W-:-:S03]  /*2bf0*/  IABS R0, R8 ;  /* 0x0000000800007213 */ /* 0x000fc60000000000 */
[----:B------:R2:W-:Y:S01]  /*2c00*/  STL [R1+0xd00], R11 ;  /* 0x000d000b01007387 */ /* 0x0005e20000100800 */
[----:B0-----:R-:W-:Y:S01]  /*2c10*/  IABS R12, R12 ;  /* 0x0000000c000c7213 */ /* 0x001fe20000000000 */
[C---:B------:R-:W-:Y:S02]  /*2c20*/  IMAD.HI.U32 R6, R5.reuse, R0, RZ ;  /* 0x0000000005067227 */ /* 0x040fe400078e00ff */
[----:B------:R0:W-:Y:S01]  /*2c30*/  STL [R1+0xd2c], R9 ;  /* 0x000d2c0901007387 */ /* 0x0001e20000100800 */
[----:B-1----:R-:W-:Y:S01]  /*2c40*/  IABS R10, R10 ;  /* 0x0000000a000a7213 */ /* 0x002fe20000000000 */
[C---:B------:R-:W-:Y:S02]  /*2c50*/  IMAD.HI.U32 R13, R5.reuse, R12, RZ ;  /* 0x0000000c050d7227 */ /* 0x040fe400078e00ff */
[----:B------:R1:W-:Y:S02]  /*2c60*/  STL [R1+0xd80], R8 ;  /* 0x000d800801007387 */ /* 0x0003e40000100800 */
[----:B--2---:R-:W-:-:S04]  /*2c70*/  IMAD.HI.U32 R11, R5, R10, RZ ;  /* 0x0000000a050b7227 */ /* 0x004fc800078e00ff */
[----:B------:R-:W-:Y:S02]  /*2c80*/  IMAD.MOV R13, RZ, RZ, -R13 ;  /* 0x000000ffff0d7224 */ /* 0x000fe400078e0a0d */
[----:B0-----:R-:W-:-:S04]  /*2c90*/  IMAD.HI.U32 R9, R5, R24, RZ ;  /* 0x0000001805097227 */ /* 0x001fc800078e00ff */
[----:B-1----:R-:W-:-:S04]  /*2ca0*/  IMAD.HI.U32 R8, R5, R7, RZ ;  /* 0x0000000705087227 */ /* 0x002fc800078e00ff */
[----:B------:R-:W-:Y:S02]  /*2cb0*/  IMAD.MOV R11, RZ, RZ, -R11 ;  /* 0x000000ffff0b7224 */ /* 0x000fe400078e0a0b */
[----:B------:R-:W-:Y:S02]  /*2cc0*/  IMAD.MOV R8, RZ, RZ, -R8 ;  /* 0x000000ffff087224 */ /* 0x000fe400078e0a08 */
[----:B------:R-:W-:Y:S02]  /*2cd0*/  IMAD.MOV R6, RZ, RZ, -R6 ;  /* 0x000000ffff067224 */ /* 0x000fe400078e0a06 */
[C---:B------:R-:W-:Y:S02]  /*2ce0*/  IMAD R12, R3.reuse, R13, R12 ;  /* 0x0000000d030c7224 */ /* 0x040fe400078e020c */
[----:B------:R-:W-:Y:S02]  /*2cf0*/  IMAD.MOV R9, RZ, RZ, -R9 ;  /* 0x000000ffff097224 */ /* 0x000fe400078e0a09 */
[C---:B------:R-:W-:Y:S01]  /*2d00*/  IMAD R10, R3.reuse, R11, R10 ;  /* 0x0000000b030a7224 */ /* 0x040fe200078e020a */
[----:B------:R0:W-:Y:S01]  /*2d10*/  STL [R1+0x12c], R12 ;  /* 0x00012c0c01007387 */ /* 0x0001e20000100800 */
[C---:B------:R-:W-:Y:S01]  /*2d20*/  IMAD R7, R3.reuse, R8, R7 ;  /* 0x0000000803077224 */ /* 0x040fe200078e0207 */
[C---:B------:R-:W-:Y:S01]  /*2d30*/  LOP3.LUT R11, R82.reuse, 0xac, RZ, 0xfc, !PT ;  /* 0x000000ac520b7812 */ /* 0x040fe200078efcff */
[C---:B------:R-:W-:Y:S01]  /*2d40*/  IMAD R0, R3.reuse, R6, R0 ;  /* 0x0000000603007224 */ /* 0x040fe200078e0200 */
[----:B------:R1:W-:Y:S01]  /*2d50*/  STL [R1+0x288], R10 ;  /* 0x0002880a01007387 */ /* 0x0003e20000100800 */
[----:B------:R-:W-:Y:S01]  /*2d60*/  IMAD R24, R3, R9, R24 ;  /* 0x0000000903187224 */ /* 0x000fe200078e0218 */
[----:B------:R-:W-:Y:S01]  /*2d70*/  LOP3.LUT R8, R82, 0xb4, RZ, 0xfc, !PT ;  /* 0x000000b452087812 */ /* 0x000fe200078efcff */
[----:B------:R-:W-:Y:S01]  /*2d80*/  VIADD R9, R4, 0xae ;  /* 0x000000ae04097836 */ /* 0x000fe20000000000 */
[----:B------:R2:W-:Y:S01]  /*2d90*/  STL [R1+0x5f0], R7 ;  /* 0x0005f00701007387 */ /* 0x0005e20000100800 */
[----:B0-----:R-:W-:-:S03]  /*2da0*/  IABS R12, R11 ;  /* 0x0000000b000c7213 */ /* 0x001fc60000000000 */
[----:B------:R0:W-:Y:S01]  /*2db0*/  STL [R1+0x16c], R0 ;  /* 0x00016c0001007387 */ /* 0x0001e20000100800 */
[C---:B-1----:R-:W-:Y:S01]  /*2dc0*/  LOP3.LUT R10, R82.reuse, 0xb0, RZ, 0xfc, !PT ;  /* 0x000000b0520a7812 */ /* 0x042fe200078efcff */
[----:B------:R-:W-:Y:S02]  /*2dd0*/  IMAD.HI.U32 R13, R5, R12, RZ ;  /* 0x0000000c050d7227 */ /* 0x000fe400078e00ff */
[----:B------:R1:W-:Y:S01]  /*2de0*/  STL [R1+0xc38], R11 ;  /* 0x000c380b01007387 */ /* 0x0003e20000100800 */
[----:B--2---:R-:W-:Y:S01]  /*2df0*/  LOP3.LUT R7, R82, 0xb2, RZ, 0xfc, !PT ;  /* 0x000000b252077812 */ /* 0x004fe200078efcff */
[----:B------:R-:W-:Y:S02]  /*2e00*/  IMAD.MOV R13, RZ, RZ, -R13 ;  /* 0x000000ffff0d7224 */ /* 0x000fe400078e0a0d */
[----:B------:R2:W-:Y:S01]  /*2e10*/  STL [R1+0xb6c], R9 ;  /* 0x000b6c0901007387 */ /* 0x0005e20000100800 */
[----:B------:R-:W-:Y:S02]  /*2e20*/  IABS R22, R10 ;  /* 0x0000000a00167213 */ /* 0x000fe40000000000 */
[----:B0-----:R-:W-:Y:S01]  /*2e30*/  IABS R0, R8 ;  /* 0x0000000800007213 */ /* 0x001fe20000000000 */
[----:B------:R0:W-:Y:S01]  /*2e40*/  STL [R1+0xc64], R10 ;  /* 0x000c640a01007387 */ /* 0x0001e20000100800 */
[----:B------:R-:W-:-:S02]  /*2e50*/  IMAD R12, R3, R13, R12 ;  /* 0x0000000d030c7224 */ /* 0x000fc400078e020c */
[C---:B-1----:R-:W-:Y:S01]  /*2e60*/  IMAD.HI.U32 R11, R5.reuse, R22, RZ ;  /* 0x00000016050b7227 */ /* 0x042fe200078e00ff */
[----:B------:R1:W-:Y:S01]  /*2e70*/  STL [R1+0xcc8], R7 ;  /* 0x000cc80701007387 */ /* 0x0003e20000100800 */
[----:B--2---:R-:W-:Y:S02]  /*2e80*/  IABS R9, R9 ;  /* 0x0000000900097213 */ /* 0x004fe40000000000 */
[C---:B------:R-:W-:Y:S01]  /*2e90*/  IMAD.HI.U32 R6, R5.reuse, R0, RZ ;  /* 0x0000000005067227 */ /* 0x040fe200078e00ff */
[----:B------:R2:W-:Y:S03]  /*2ea0*/  STL [R1+0xd94], R8 ;  /* 0x000d940801007387 */ /* 0x0005e60000100800 */
[----:B0-----:R-:W-:Y:S01]  /*2eb0*/  IMAD.HI.U32 R10, R5, R9, RZ ;  /* 0x00000009050a7227 */ /* 0x001fe200078e00ff */
[----:B------:R-:W-:Y:S01]  /*2ec0*/  STL [R1+0x28c], R12 ;  /* 0x00028c0c01007387 */ /* 0x000fe20000100800 */
[----:B-1----:R-:W-:-:S02]  /*2ed0*/  IABS R7, R7 ;  /* 0x0000000700077213 */ /* 0x002fc40000000000 */
[----:B------:R-:W-:Y:S02]  /*2ee0*/  IMAD.MOV R10, RZ, RZ, -R10 ;  /* 0x000000ffff0a7224 */ /* 0x000fe400078e0a0a */
[----:B------:R-:W-:Y:S02]  /*2ef0*/  IMAD.MOV R11, RZ, RZ, -R11 ;  /* 0x000000ffff0b7224 */ /* 0x000fe400078e0a0b */
[----:B--2---:R-:W-:-:S04]  /*2f00*/  IMAD.HI.U32 R8, R5, R7, RZ ;  /* 0x0000000705087227 */ /* 0x004fc800078e00ff */
[----:B------:R-:W-:Y:S02]  /*2f10*/  IMAD.MOV R8, RZ, RZ, -R8 ;  /* 0x000000ffff087224 */ /* 0x000fe400078e0a08 */
[----:B------:R-:W-:Y:S02]  /*2f20*/  IMAD.MOV R6, RZ, RZ, -R6 ;  /* 0x000000ffff067224 */ /* 0x000fe400078e0a06 */
[C---:B------:R-:W-:Y:S01]  /*2f30*/  IMAD R9, R3.reuse, R10, R9 ;  /* 0x0000000a03097224 */ /* 0x040fe200078e0209 */
[C---:B------:R-:W-:Y:S01]  /*2f40*/  LOP3.LUT R10, R82.reuse, 0xb8, RZ, 0xfc, !PT ;  /* 0x000000b8520a7812 */ /* 0x040fe200078efcff */
[C---:B------:R-:W-:Y:S02]  /*2f50*/  IMAD R7, R3.reuse, R8, R7 ;  /* 0x0000000803077224 */ /* 0x040fe400078e0207 */
[C---:B------:R-:W-:Y:S01]  /*2f60*/  IMAD R22, R3.reuse, R11, R22 ;  /* 0x0000000b03167224 */ /* 0x040fe200078e0216 */
[----:B------:R-:W-:Y:S01]  /*2f70*/  LOP3.LUT R11, R82, 0xb6, RZ, 0xfc, !PT ;  /* 0x000000b6520b7812 */ /* 0x000fe200078efcff */
[----:B------:R-:W-:Y:S01]  /*2f80*/  IMAD R0, R3, R6, R0 ;  /* 0x0000000603007224 */ /* 0x000fe200078e0200 */
[----:B------:R0:W-:Y:S01]  /*2f90*/  STL [R1+0x5c4], R9 ;  /* 0x0005c40901007387 */ /* 0x0001e20000100800 */
[----:B------:R-:W-:Y:S01]  /*2fa0*/  VIADD R8, R4, 0xbe ;  /* 0x000000be04087836 */ /* 0x000fe20000000000 */
[----:B------:R-:W-:-:S02]  /*2fb0*/  IABS R23, R10 ;  /* 0x0000000a00177213 */ /* 0x000fc40000000000 */
[----:B------:R1:W-:Y:S03]  /*2fc0*/  STL [R1+0x188], R7 ;  /* 0x0001880701007387 */ /* 0x0003e60000100800 */
[----:B------:R-:W-:Y:S01]  /*2fd0*/  IMAD.HI.U32 R13, R5, R23, RZ ;  /* 0x00000017050d7227 */ /* 0x000fe200078e00ff */
[----:B------:R2:W-:Y:S01]  /*2fe0*/  STL [R1+0x2a8], R0 ;  /* 0x0002a80001007387 */ /* 0x0005e20000100800 */
[C---:B0-----:R-:W-:Y:S02]  /*2ff0*/  LOP3.LUT R9, R82.reuse, 0xba, RZ, 0xfc, !PT ;  /* 0x000000ba52097812 */ /* 0x041fe400078efcff */
[----:B------:R-:W-:Y:S01]  /*3000*/  IMAD.MOV R13, RZ, RZ, -R13 ;  /* 0x000000ffff0d7224 */ /* 0x000fe200078e0a0d */
[----:B------:R0:W-:Y:S01]  /*3010*/  STL [R1+0xc08], R11 ;  /* 0x000c080b01007387 */ /* 0x0001e20000100800 */
[----:B-1----:R-:W-:Y:S02]  /*3020*/  LOP3.LUT R7, R82, 0xbc, RZ, 0xfc, !PT ;  /* 0x000000bc52077812 */ /* 0x002fe400078efcff */
[----:B------:R-:W-:Y:S01]  /*3030*/  IMAD R23, R3, R13, R23 ;  /* 0x0000000d03177224 */ /* 0x000fe200078e0217 */
[----:B------:R-:W-:Y:S01]  /*3040*/  STL [R1+0xc9c], R10 ;  /* 0x000c9c0a01007387 */ /* 0x000fe20000100800 */
[----:B--2---:R-:W-:-:S03]  /*3050*/  IABS R0, R8 ;  /* 0x0000000800007213 */ /* 0x004fc60000000000 */
[----:B------:R1:W-:Y:S01]  /*3060*/  STL [R1+0xcc4], R9 ;  /* 0x000cc40901007387 */ /* 0x0003e20000100800 */
[----:B0-----:R-:W-:Y:S01]  /*3070*/  IABS R11, R11 ;  /* 0x0000000b000b7213 */ /* 0x001fe20000000000 */
[C---:B------:R-:W-:Y:S02]  /*3080*/  IMAD.HI.U32 R6, R5.reuse, R0, RZ ;  /* 0x0000000005067227 */ /* 0x040fe400078e00ff */
[----:B------:R0:W-:Y:S02]  /*3090*/  STL [R1+0xd28], R7 ;  /* 0x000d280701007387 */ /* 0x0001e40000100800 */
[----:B------:R-:W-:Y:S02]  /*30a0*/  IMAD.HI.U32 R12, R5, R11, RZ ;  /* 0x0000000b050c7227 */ /* 0x000fe400078e00ff */
[----:B------:R2:W-:Y:S01]  /*30b0*/  STL [R1+0xb78], R8 ;  /* 0x000b780801007387 */ /* 0x0005e20000100800 */
[----:B-1----:R-:W-:Y:S01]  /*30c0*/  IABS R9, R9 ;  /* 0x0000000900097213 */ /* 0x002fe20000000000 */
[----:B------:R-:W-:-:S02]  /*30d0*/  IMAD.MOV R12, RZ, RZ, -R12 ;  /* 0x000000ffff0c7224 */ /* 0x000fc400078e0a0c */
        /* <DEDUP_REMOVED lines=11> */
[----:B------:R-:W-:Y:S01]  /*3190*/  IMAD R0, R3, R6, R0 ;  /* 0x0000000603007224 */ /* 0x000fe200078e0200 */
[----:B------:R-:W-:-:S02]  /*31a0*/  LOP3.LUT R8, R82, 0xc4, RZ, 0xfc, !PT ;  /* 0x000000c452087812 */ /* 0x000fc400078efcff */
[----:B------:R1:W-:Y:S04]  /*31b0*/  STL [R1+0x1c8], R9 ;  /* 0x0001c80901007387 */ /* 0x0003e80000100800 */
[----:B------:R2:W-:Y:S01]  /*31c0*/  STL [R1+0x2ac], R7 ;  /* 0x0002ac0701007387 */ /* 0x0005e20000100800 */
[----:B0-----:R-:W-:-:S03]  /*31d0*/  LOP3.LUT R11, R82, 0xc0, RZ, 0xfc, !PT ;  /* 0x000000c0520b7812 */ /* 0x001fc600078efcff */
[----:B------:R0:W-:Y:S01]  /*31e0*/  STL [R1+0x590], R0 ;  /* 0x0005900001007387 */ /* 0x0001e20000100800 */
[----:B-1----:R-:W-:-:S03]  /*31f0*/  LOP3.LUT R9, R82, 0xc6, RZ, 0xfc, !PT ;  /* 0x000000c652097812 */ /* 0x002fc600078efcff */
[----:B------:R-:W-:Y:S01]  /*3200*/  STL [R1+0xc00], R11 ;  /* 0x000c000b01007387 */ /* 0x000fe20000100800 */
[----:B------:R-:W-:Y:S02]  /*3210*/  IABS R20, R11 ;  /* 0x0000000b00147213 */ /* 0x000fe40000000000 */
[----:B--2---:R-:W-:Y:S01]  /*3220*/  LOP3.LUT R7, R82, 0xc8, RZ, 0xfc, !PT ;  /* 0x000000c852077812 */ /* 0x004fe200078efcff */
[----:B------:R1:W-:Y:S01]  /*3230*/  STL [R1+0xc1c], R10 ;  /* 0x000c1c0a01007387 */ /* 0x0003e20000100800 */
[----:B0-----:R-:W-:Y:S01]  /*3240*/  IABS R0, R9 ;  /* 0x0000000900007213 */ /* 0x001fe20000000000 */
[C---:B------:R-:W-:Y:S02]  /*3250*/  IMAD.HI.U32 R12, R5.reuse, R20, RZ ;  /* 0x00000014050c7227 */ /* 0x040fe400078e00ff */
[----:B------:R0:W-:Y:S01]  /*3260*/  STL [R1+0xcfc], R8 ;  /* 0x000cfc0801007387 */ /* 0x0001e20000100800 */
[----:B------:R-:W-:Y:S01]  /*3270*/  IABS R21, R7 ;  /* 0x0000000700157213 */ /* 0x000fe20000000000 */
[----:B------:R-:W-:-:S02]  /*3280*/  IMAD.HI.U32 R6, R5, R0, RZ ;  /* 0x0000000005067227 */ /* 0x000fc400078e00ff */
[----:B------:R2:W-:Y:S01]  /*3290*/  STL [R1+0xd24], R9 ;  /* 0x000d240901007387 */ /* 0x0005e20000100800 */
[----:B-1----:R-:W-:Y:S01]  /*32a0*/  IABS R10, R10 ;  /* 0x0000000a000a7213 */ /* 0x002fe20000000000 */
[----:B------:R-:W-:Y:S02]  /*32b0*/  IMAD.MOV R12, RZ, RZ, -R12 ;  /* 0x000000ffff0c7224 */ /* 0x000fe400078e0a0c */
[----:B------:R1:W-:Y:S01]  /*32c0*/  STL [R1+0xd7c], R7 ;  /* 0x000d7c0701007387 */ /* 0x0003e20000100800 */
        /* <DEDUP_REMOVED lines=12> */
[----:B------:R-:W-:Y:S01]  /*3390*/  LOP3.LUT R12, R82, 0xca, RZ, 0xfc, !PT ;  /* 0x000000ca520c7812 */ /* 0x000fe200078efcff */
[----:B-1----:R-:W-:Y:S01]  /*33a0*/  IMAD.HI.U32 R7, R5, R21, RZ ;  /* 0x0000001505077227 */ /* 0x002fe200078e00ff */
[----:B------:R1:W-:Y:S01]  /*33b0*/  STL [R1+0x2c4], R8 ;  /* 0x0002c40801007387 */ /* 0x0003e20000100800 */
[----:B------:R-:W-:-:S02]  /*33c0*/  IABS R18, R9 ;  /* 0x0000000900127213 */ /* 0x000fc40000000000 */
[----:B------:R-:W-:Y:S01]  /*33d0*/  IMAD.MOV R7, RZ, RZ, -R7 ;  /* 0x000000ffff077224 */ /* 0x000fe200078e0a07 */
[----:B------:R2:W-:Y:S01]  /*33e0*/  STL [R1+0x54c], R0 ;  /* 0x00054c0001007387 */ /* 0x0005e20000100800 */
[----:B------:R-:W-:Y:S01]  /*33f0*/  VIADD R11, R4, 0xce ;  /* 0x000000ce040b7836 */ /* 0x000fe20000000000 */
[C---:B0-----:R-:W-:Y:S01]  /*3400*/  LOP3.LUT R10, R82.reuse, 0xcc, RZ, 0xfc, !PT ;  /* 0x000000cc520a7812 */ /* 0x041fe200078efcff */
[----:B------:R-:W-:Y:S01]  /*3410*/  IMAD R21, R3, R7, R21 ;  /* 0x0000000703157224 */ /* 0x000fe200078e0215 */
[----:B------:R0:W-:Y:S01]  /*3420*/  STL [R1+0xc34], R12 ;  /* 0x000c340c01007387 */ /* 0x0001e20000100800 */
[----:B-1----:R-:W-:-:S03]  /*3430*/  LOP3.LUT R8, R82, 0xd2, RZ, 0xfc, !PT ;  /* 0x000000d252087812 */ /* 0x002fc600078efcff */
[----:B------:R1:W-:Y:S01]  /*3440*/  STL [R1+0xc60], R10 ;  /* 0x000c600a01007387 */ /* 0x0003e20000100800 */
[----:B------:R-:W-:Y:S02]  /*3450*/  IABS R7, R11 ;  /* 0x0000000b00077213 */ /* 0x000fe40000000000 */
[----:B--2---:R-:W-:Y:S01]  /*3460*/  IABS R0, R8 ;  /* 0x0000000800007213 */ /* 0x004fe20000000000 */
[----:B------:R2:W-:Y:S01]  /*3470*/  STL [R1+0xb60], R11 ;  /* 0x000b600b01007387 */ /* 0x0005e20000100800 */
[----:B0-----:R-:W-:-:S03]  /*3480*/  IABS R12, R12 ;  /* 0x0000000c000c7213 */ /* 0x001fc60000000000 */
[----:B------:R-:W-:Y:S01]  /*3490*/  STL [R1+0xcc0], R9 ;  /* 0x000cc00901007387 */ /* 0x000fe20000100800 */
[C---:B------:R-:W-:Y:S01]  /*34a0*/  IMAD.HI.U32 R6, R5.reuse, R0, RZ ;  /* 0x0000000005067227 */ /* 0x040fe200078e00ff */
[----:B-1----:R-:W-:Y:S02]  /*34b0*/  IABS R10, R10 ;  /* 0x0000000a000a7213 */ /* 0x002fe40000000000 */
[----:B------:R0:W-:Y:S01]  /*34c0*/  STL [R1+0xd3c], R8 ;  /* 0x000d3c0801007387 */ /* 0x0001e20000100800 */
[----:B------:R-:W-:-:S04]  /*34d0*/  IMAD.HI.U32 R13, R5, R12, RZ ;  /* 0x0000000c050d7227 */ /* 0x000fc800078e00ff */
[----:B--2---:R-:W-:-:S04]  /*34e0*/  IMAD.HI.U32 R11, R5, R10, RZ ;  /* 0x0000000a050b7227 */ /* 0x004fc800078e00ff */
[----:B------:R-:W-:Y:S02]  /*34f0*/  IMAD.MOV R13, RZ, RZ, -R13 ;  /* 0x000000ffff0d7224 */ /* 0x000fe400078e0a0d */
[----:B0-----:R-:W-:-:S04]  /*3500*/  IMAD.HI.U32 R8, R5, R7, RZ ;  /* 0x0000000705087227 */ /* 0x001fc800078e00ff */
[----:B------:R-:W-:Y:S02]  /*3510*/  IMAD.MOV R11, RZ, RZ, -R11 ;  /* 0x000000ffff0b7224 */ /* 0x000fe400078e0a0b */
[----:B------:R-:W-:-:S04]  /*3520*/  IMAD.HI.U32 R9, R5, R18, RZ ;  /* 0x0000001205097227 */ /* 0x000fc800078e00ff */
[----:B------:R-:W-:Y:S02]  /*3530*/  IMAD.MOV R8, RZ, RZ, -R8 ;  /* 0x000000ffff087224 */ /* 0x000fe400078e0a08 */
[C---:B------:R-:W-:Y:S02]  /*3540*/  IMAD R12, R3.reuse, R13, R12 ;  /* 0x0000000d030c7224 */ /* 0x040fe400078e020c */
[C---:B------:R-:W-:Y:S01]  /*3550*/  IMAD R10, R3.reuse, R11, R10 ;  /* 0x0000000b030a7224 */ /* 0x040fe200078e020a */
[C---:B------:R-:W-:Y:S01]  /*3560*/  LOP3.LUT R11, R82.reuse, 0xd8, RZ, 0xfc, !PT ;  /* 0x000000d8520b7812 */ /* 0x040fe200078efcff */
[----:B------:R-:W-:Y:S01]  /*3570*/  IMAD.MOV R6, RZ, RZ, -R6 ;  /* 0x000000ffff067224 */ /* 0x000fe200078e0a06 */
[----:B------:R-:W-:Y:S01]  /*3580*/  STL [R1+0x1e8], R12 ;  /* 0x0001e80c01007387 */ /* 0x000fe20000100800 */
[----:B------:R-:W-:Y:S01]  /*3590*/  IMAD.MOV R9, RZ, RZ, -R9 ;  /* 0x000000ffff097224 */ /* 0x000fe200078e0a09 */
[----:B------:R-:W-:Y:S01]  /*35a0*/  IABS R19, R11 ;  /* 0x0000000b00137213 */ /* 0x000fe20000000000 */
[C---:B------:R-:W-:Y:S01]  /*35b0*/  IMAD R7, R3.reuse, R8, R7 ;  /* 0x0000000803077224 */ /* 0x040fe200078e0207 */
[----:B------:R0:W-:Y:S01]  /*35c0*/  STL [R1+0x2c8], R10 ;  /* 0x0002c80a01007387 */ /* 0x0001e20000100800 */
[C---:B------:R-:W-:Y:S01]  /*35d0*/  IMAD R0, R3.reuse, R6, R0 ;  /* 0x0000000603007224 */ /* 0x040fe200078e0200 */
[C---:B------:R-:W-:Y:S01]  /*35e0*/  LOP3.LUT R8, R82.reuse, 0xdc, RZ, 0xfc, !PT ;  /* 0x000000dc52087812 */ /* 0x040fe200078efcff */
[----:B------:R-:W-:Y:S01]  /*35f0*/  IMAD R18, R3, R9, R18 ;  /* 0x0000000903127224 */ /* 0x000fe200078e0212 */
[----:B------:R-:W-:Y:S01]  /*3600*/  LOP3.LUT R9, R82, 0xd6, RZ, 0xfc, !PT ;  /* 0x000000d652097812 */ /* 0x000fe200078efcff */
[----:B------:R1:W-:Y:S01]  /*3610*/  STL [R1+0x4f0], R7 ;  /* 0x0004f00701007387 */ /* 0x0003e20000100800 */
[----:B------:R-:W-:-:S03]  /*3620*/  IMAD.HI.U32 R13, R5, R19, RZ ;  /* 0x00000013050d7227 */ /* 0x000fc600078e00ff */
[----:B------:R2:W-:Y:S01]  /*3630*/  STL [R1+0x1f0], R0 ;  /* 0x0001f00001007387 */ /* 0x0005e20000100800 */
[C---:B0-----:R-:W-:Y:S01]  /*3640*/  LOP3.LUT R10, R82.reuse, 0xd4, RZ, 0xfc, !PT ;  /* 0x000000d4520a7812 */ /* 0x041fe200078efcff */
[----:B------:R-:W-:Y:S01]  /*3650*/  IMAD.MOV R13, RZ, RZ, -R13 ;  /* 0x000000ffff0d7224 */ /* 0x000fe200078e0a0d */
[----:B-1----:R-:W-:-:S03]  /*3660*/  LOP3.LUT R7, R82, 0xda, RZ, 0xfc, !PT ;  /* 0x000000da52077812 */ /* 0x002fc600078efcff */
[----:B------:R0:W-:Y:S01]  /*3670*/  STL [R1+0xc2c], R10 ;  /* 0x000c2c0a01007387 */ /* 0x0001e20000100800 */
[----:B------:R-:W-:Y:S01]  /*3680*/  IMAD R19, R3, R13, R19 ;  /* 0x0000000d03137224 */ /* 0x000fe200078e0213 */
[----:B--2---:R-:W-:Y:S02]  /*3690*/  IABS R0, R8 ;  /* 0x0000000800007213 */ /* 0x004fe40000000000 */
[----:B------:R1:W-:Y:S04]  /*36a0*/  STL [R1+0xc7c], R9 ;  /* 0x000c7c0901007387 */ /* 0x0003e80000100800 */
[----:B------:R2:W-:Y:S01]  /*36b0*/  STL [R1+0xcbc], R11 ;  /* 0x000cbc0b01007387 */ /* 0x0005e20000100800 */
[----:B------:R-:W-:Y:S01]  /*36c0*/  IMAD.HI.U32 R6, R5, R0, RZ ;  /* 0x0000000005067227 */ /* 0x000fe200078e00ff */
[----:B0-----:R-:W-:-:S02]  /*36d0*/  IABS R10, R10 ;  /* 0x0000000a000a7213 */ /* 0x001fc40000000000 */
[----:B------:R0:W-:Y:S01]  /*36e0*/  STL [R1+0xd20], R7 ;  /* 0x000d200701007387 */ /* 0x0001e20000100800 */
[----:B------:R-:W-:Y:S01]  /*36f0*/  IMAD.MOV R6, RZ, RZ, -R6 ;  /* 0x000000ffff067224 */ /* 0x000fe200078e0a06 */
[----:B-1----:R-:W-:Y:S02]  /*3700*/  IABS R9, R9 ;  /* 0x0000000900097213 */ /* 0x002fe40000000000 */
[----:B------:R1:W-:Y:S01]  /*3710*/  STL [R1+0xd90], R8 ;  /* 0x000d900801007387 */ /* 0x0003e20000100800 */
[----:B------:R-:W-:Y:S02]  /*3720*/  IMAD R0, R3, R6, R0 ;  /* 0x0000000603007224 */ /* 0x000fe400078e0200 */
[----:B--2---:R-:W-:Y:S01]  /*3730*/  IMAD.HI.U32 R11, R5, R10, RZ ;  /* 0x0000000a050b7227 */ /* 0x004fe200078e00ff */
[----:B0-----:R-:W-:-:S03]  /*3740*/  IABS R7, R7 ;  /* 0x0000000700077213 */ /* 0x001fc60000000000 */
[----:B------:R-:W-:-:S04]  /*3750*/  IMAD.HI.U32 R12, R5, R9, RZ ;  /* 0x00000009050c7227 */ /* 0x000fc800078e00ff */
[----:B-1----:R-:W-:-:S04]  /*3760*/  IMAD.HI.U32 R8, R5, R7, RZ ;  /* 0x0000000705087227 */ /* 0x002fc800078e00ff */
[----:B------:R-:W-:Y:S02]  /*3770*/  IMAD.MOV R11, RZ, RZ, -R11 ;  /* 0x000000ffff0b7224 */ /* 0x000fe400078e0a0b */
[----:B------:R-:W-:Y:S02]  /*3780*/  IMAD.MOV R12, RZ, RZ, -R12 ;  /* 0x000000ffff0c7224 */ /* 0x000fe400078e0a0c */
[----:B------:R-:W-:Y:S02]  /*3790*/  IMAD.MOV R8, RZ, RZ, -R8 ;  /* 0x000000ffff087224 */ /* 0x000fe400078e0a08 */
[C---:B------:R-:W-:Y:S02]  /*37a0*/  IMAD R10, R3.reuse, R11, R10 ;  /* 0x0000000b030a7224 */ /* 0x040fe400078e020a */
[C---:B------:R-:W-:Y:S02]  /*37b0*/  IMAD R9, R3.reuse, R12, R9 ;  /* 0x0000000c03097224 */ /* 0x040fe400078e0209 */
[----:B------:R-:W-:Y:S01]  /*37c0*/  IMAD R7, R3, R8, R7 ;  /* 0x0000000803077224 */ /* 0x000fe200078e0207 */
[----:B------:R0:W-:Y:S01]  /*37d0*/  STL [R1+0x2e0], R10 ;  /* 0x0002e00a01007387 */ /* 0x0001e20000100800 */
[----:B------:R-:W-:Y:S01]  /*37e0*/  VIADD R11, R4, 0xde ;  /* 0x000000de040b7836 */ /* 0x000fe20000000000 */
[----:B------:R-:W-:-:S02]  /*37f0*/  LOP3.LUT R8, R82, 0xe4, RZ, 0xfc, !PT ;  /* 0x000000e452087812 */ /* 0x000fc400078efcff */
[----:B------:R1:W-:Y:S04]  /*3800*/  STL [R1+0x4ec], R9 ;  /* 0x0004ec0901007387 */ /* 0x0003e80000100800 */
[----:B------:R2:W-:Y:S01]  /*3810*/  STL [R1+0x1f4], R7 ;  /* 0x0001f40701007387 */ /* 0x0005e20000100800 */
[----:B0-----:R-:W-:-:S03]  /*3820*/  LOP3.LUT R10, R82, 0xe0, RZ, 0xfc, !PT ;  /* 0x000000e0520a7812 */ /* 0x001fc600078efcff */
[----:B------:R0:W-:Y:S01]  /*3830*/  STL [R1+0x2fc], R0 ;  /* 0x0002fc0001007387 */ /* 0x0001e20000100800 */
[----:B-1----:R-:W-:-:S03]  /*3840*/  LOP3.LUT R9, R82, 0xe2, RZ, 0xfc, !PT ;  /* 0x000000e252097812 */ /* 0x002fc600078efcff */
[----:B------:R1:W-:Y:S01]  /*3850*/  STL [R1+0xb58], R11 ;  /* 0x000b580b01007387 */ /* 0x0003e20000100800 */
[----:B------:R-:W-:Y:S02]  /*3860*/  IABS R16, R10 ;  /* 0x0000000a00107213 */ /* 0x000fe40000000000 */
[----:B--2---:R-:W-:Y:S01]  /*3870*/  LOP3.LUT R7, R82, 0xe6, RZ, 0xfc, !PT ;  /* 0x000000e652077812 */ /* 0x004fe200078efcff */
[----:B------:R-:W-:Y:S01]  /*3880*/  STL [R1+0xbfc], R10 ;  /* 0x000bfc0a01007387 */ /* 0x000fe20000100800 */
[----:B0-----:R-:W-:Y:S01]  /*3890*/  IABS R0, R8 ;  /* 0x0000000800007213 */ /* 0x001fe20000000000 */
[----:B------:R-:W-:Y:S02]  /*38a0*/  IMAD.HI.U32 R13, R5, R16, RZ ;  /* 0x00000010050d7227 */ /* 0x000fe400078e00ff */
[----:B------:R0:W-:Y:S01]  /*38b0*/  STL [R1+0xcb8], R9 ;  /* 0x000cb80901007387 */ /* 0x0001e20000100800 */
[----:B------:R-:W-:Y:S02]  /*38c0*/  IABS R6, R7 ;  /* 0x0000000700067213 */ /* 0x000fe40000000000 */
[----:B-1----:R-:W-:Y:S01]  /*38d0*/  IABS R11, R11 ;  /* 0x0000000b000b7213 */ /* 0x002fe20000000000 */
[----:B------:R1:W-:Y:S01]  /*38e0*/  STL [R1+0xd8c], R8 ;  /* 0x000d8c0801007387 */ /* 0x0003e20000100800 */
[----:B------:R-:W-:-:S03]  /*38f0*/  IMAD.MOV R13, RZ, RZ, -R13 ;  /* 0x000000ffff0d7224 */ /* 0x000fc600078e0a0d */
[C---:B------:R-:W-:Y:S01]  /*3900*/  IMAD.HI.U32 R12, R5.reuse, R11, RZ ;  /* 0x0000000b050c7227 */ /* 0x040fe200078e00ff */
[----:B------:R2:W-:Y:S01]  /*3910*/  STL [R1+0xdcc], R7 ;  /* 0x000dcc0701007387 */ /* 0x0005e20000100800 */
[----:B0-----:R-:W-:Y:S02]  /*3920*/  IABS R9, R9 ;  /* 0x0000000900097213 */ /* 0x001fe40000000000 */
[----:B------:R-:W-:Y:S02]  /*3930*/  IMAD.MOV R12, RZ, RZ, -R12 ;  /* 0x000000ffff0c7224 */ /* 0x000fe400078e0a0c */
[----:B-1----:R-:W-:-:S04]  /*3940*/  IMAD.HI.U32 R8, R5, R6, RZ ;  /* 0x0000000605087227 */ /* 0x002fc800078e00ff */
[----:B------:R-:W-:-:S04]  /*3950*/  IMAD.HI.U32 R10, R5, R9, RZ ;  /* 0x00000009050a7227 */ /* 0x000fc800078e00ff */
[----:B--2---:R-:W-:-:S04]  /*3960*/  IMAD.HI.U32 R7, R5, R0, RZ ;  /* 0x0000000005077227 */ /* 0x004fc800078e00ff */
[----:B------:R-:W-:Y:S02]  /*3970*/  IMAD.MOV R10, RZ, RZ, -R10 ;  /* 0x000000ffff0a7224 */ /* 0x000fe400078e0a0a */
[----:B------:R-:W-:Y:S02]  /*3980*/  IMAD.MOV R7, RZ, RZ, -R7 ;  /* 0x000000ffff077224 */ /* 0x000fe400078e0a07 */
[----:B------:R-:W-:Y:S02]  /*3990*/  IMAD.MOV R8, RZ, RZ, -R8 ;  /* 0x000000ffff087224 */ /* 0x000fe400078e0a08 */
[C---:B------:R-:W-:Y:S02]  /*39a0*/  IMAD R11, R3.reuse, R12, R11 ;  /* 0x0000000c030b7224 */ /* 0x040fe400078e020b */
[C---:B------:R-:W-:Y:S01]  /*39b0*/  IMAD R9, R3.reuse, R10, R9 ;  /* 0x0000000a03097224 */ /* 0x040fe200078e0209 */
[----:B------:R-:W-:Y:S01]  /*39c0*/  LOP3.LUT R10, R82, 0xea, RZ, 0xfc, !PT ;  /* 0x000000ea520a7812 */ /* 0x000fe200078efcff */
[C---:B------:R-:W-:Y:S01]  /*39d0*/  IMAD R7, R3.reuse, R7, R0 ;  /* 0x0000000703077224 */ /* 0x040fe200078e0200 */
[----:B------:R0:W-:Y:S01]  /*39e0*/  STL [R1+0x450], R11 ;  /* 0x0004500b01007387 */ /* 0x0001e20000100800 */
[----:B------:R-:W-:-:S02]  /*39f0*/  IMAD R0, R3, R8, R6 ;  /* 0x0000000803007224 */ /* 0x000fc400078e0206 */
[----:B------:R-:W-:Y:S01]  /*3a00*/  IMAD R16, R3, R13, R16 ;  /* 0x0000000d03107224 */ /* 0x000fe200078e0210 */
[----:B------:R1:W-:Y:S04]  /*3a10*/  STL [R1+0x204], R9 ;  /* 0x0002040901007387 */ /* 0x0003e80000100800 */
[----:B------:R2:W-:Y:S01]  /*3a20*/  STL [R1+0x300], R7 ;  /* 0x0003000701007387 */ /* 0x0005e20000100800 */
[----:B0-----:R-:W-:-:S03]  /*3a30*/  LOP3.LUT R11, R82, 0xe8, RZ, 0xfc, !PT ;  /* 0x000000e8520b7812 */ /* 0x001fc600078efcff */
[----:B------:R0:W-:Y:S01]  /*3a40*/  STL [R1+0x48c], R0 ;  /* 0x00048c0001007387 */ /* 0x0001e20000100800 */
[----:B-1----:R-:W-:Y:S01]  /*3a50*/  VIADD R9, R4, 0xee ;  /* 0x000000ee04097836 */ /* 0x002fe20000000000 */
[----:B------:R-:W-:Y:S02]  /*3a60*/  IABS R17, R11 ;  /* 0x0000000b00117213 */ /* 0x000fe40000000000 */
[----:B------:R-:W-:Y:S01]  /*3a70*/  STL [R1+0xc98], R11 ;  /* 0x000c980b01007387 */ /* 0x000fe20000100800 */
[----:B--2---:R-:W-:-:S03]  /*3a80*/  LOP3.LUT R7, R82, 0xf0, RZ, 0xfc, !PT ;  /* 0x000000f052077812 */ /* 0x004fc600078efcff */
[----:B------:R1:W-:Y:S01]  /*3a90*/  STL [R1+0xcb4], R10 ;  /* 0x000cb40a01007387 */ /* 0x0003e20000100800 */
[----:B------:R-:W-:Y:S01]  /*3aa0*/  IABS R6, R9 ;  /* 0x0000000900067213 */ /* 0x000fe20000000000 */
[C---:B------:R-:W-:Y:S01]  /*3ab0*/  IMAD.HI.U32 R12, R5.reuse, R17, RZ ;  /* 0x00000011050c7227 */ /* 0x040fe200078e00ff */
[----:B0-----:R-:W-:Y:S02]  /*3ac0*/  LOP3.LUT R0, R82, 0xec, RZ, 0xfc, !PT ;  /* 0x000000ec52007812 */ /* 0x001fe400078efcff */
[----:B------:R-:W-:Y:S01]  /*3ad0*/  IABS R14, R7 ;  /* 0x00000007000e7213 */ /* 0x000fe20000000000 */
[----:B------:R-:W-:Y:S02]  /*3ae0*/  IMAD.HI.U32 R8, R5, R6, RZ ;  /* 0x0000000605087227 */ /* 0x000fe400078e00ff */
[----:B------:R0:W-:Y:S01]  /*3af0*/  STL [R1+0xd1c], R0 ;  /* 0x000d1c0001007387 */ /* 0x0001e20000100800 */
[----:B-1----:R-:W-:Y:S01]  /*3b00*/  IABS R10, R10 ;  /* 0x0000000a000a7213 */ /* 0x002fe20000000000 */
[----:B------:R-:W-:-:S02]  /*3b10*/  IMAD.MOV R8, RZ, RZ, -R8 ;  /* 0x000000ffff087224 */ /* 0x000fc400078e0a08 */
[----:B------:R1:W-:Y:S01]  /*3b20*/  STL [R1+0xb54], R9 ;  /* 0x000b540901007387 */ /* 0x0003e20000100800 */
[----:B------:R-:W-:Y:S02]  /*3b30*/  IMAD.MOV R12, RZ, RZ, -R12 ;  /* 0x000000ffff0c7224 */ /* 0x000fe400078e0a0c */
[----:B------:R-:W-:Y:S01]  /*3b40*/  IMAD.HI.U32 R11, R5, R10, RZ ;  /* 0x0000000a050b7227 */ /* 0x000fe200078e00ff */
[----:B------:R2:W-:Y:S01]  /*3b50*/  STL [R1+0xda8], R7 ;  /* 0x000da80701007387 */ /* 0x0005e20000100800 */
[----:B0-----:R-:W-:Y:S02]  /*3b60*/  IABS R0, R0 ;  /* 0x0000000000007213 */ /* 0x001fe40000000000 */
[----:B------:R-:W-:Y:S02]  /*3b70*/  IMAD.MOV R11, RZ, RZ, -R11 ;  /* 0x000000ffff0b7224 */ /* 0x000fe400078e0a0b */
[C---:B------:R-:W-:Y:S01]  /*3b80*/  IMAD R17, R3.reuse, R12, R17 ;  /* 0x0000000c03117224 */ /* 0x040fe200078e0211 */
[C---:B------:R-:W-:Y:S01]  /*3b90*/  LOP3.LUT R12, R82.reuse, 0xf2, RZ, 0xfc, !PT ;  /* 0x000000f2520c7812 */ /* 0x040fe200078efcff */
[----:B------:R-:W-:Y:S01]  /*3ba0*/  IMAD R10, R3, R11, R10 ;  /* 0x0000000b030a7224 */ /* 0x000fe200078e020a */
[----:B------:R-:W-:Y:S01]  /*3bb0*/  LOP3.LUT R11, R82, 0xf6, RZ, 0xfc, !PT ;  /* 0x000000f6520b7812 */ /* 0x000fe200078efcff */
[----:B-1----:R-:W-:-:S03]  /*3bc0*/  IMAD.HI.U32 R9, R5, R14, RZ ;  /* 0x0000000e05097227 */ /* 0x002fc600078e00ff */
[----:B------:R0:W-:Y:S01]  /*3bd0*/  STL [R1+0x224], R10 ;  /* 0x0002240a01007387 */ /* 0x0001e20000100800 */
[----:B--2---:R-:W-:-:S04]  /*3be0*/  IMAD.HI.U32 R7, R5, R0, RZ ;  /* 0x0000000005077227 */ /* 0x004fc800078e00ff */
[----:B------:R-:W-:Y:S02]  /*3bf0*/  IMAD.MOV R7, RZ, RZ, -R7 ;  /* 0x000000ffff077224 */ /* 0x000fe400078e0a07 */
[----:B------:R-:W-:Y:S02]  /*3c00*/  IMAD.MOV R9, RZ, RZ, -R9 ;  /* 0x000000ffff097224 */ /* 0x000fe400078e0a09 */
[C---:B------:R-:W-:Y:S01]  /*3c10*/  IMAD R7, R3.reuse, R7, R0 ;  /* 0x0000000703077224 */ /* 0x040fe200078e0200 */
[----:B0-----:R-:W-:Y:S01]  /*3c20*/  LOP3.LUT R10, R82, 0xf8, RZ, 0xfc, !PT ;  /* 0x000000f8520a7812 */ /* 0x001fe200078efcff */
[C---:B------:R-:W-:Y:S01]  /*3c30*/  IMAD R0, R3.reuse, R8, R6 ;  /* 0x0000000803007224 */ /* 0x040fe200078e0206 */
[----:B------:R-:W-:Y:S01]  /*3c40*/  IABS R8, R11 ;  /* 0x0000000b00087213 */ /* 0x000fe20000000000 */
[----:B------:R-:W-:Y:S01]  /*3c50*/  IMAD R14, R3, R9, R14 ;  /* 0x00000009030e7224 */ /* 0x000fe200078e020e */
[----:B------:R0:W-:Y:S01]  /*3c60*/  STL [R1+0x32c], R7 ;  /* 0x00032c0701007387 */ /* 0x0001e20000100800 */
[----:B------:R-:W-:-:S03]  /*3c70*/  IABS R15, R10 ;  /* 0x0000000a000f7213 */ /* 0x000fc60000000000 */
[----:B------:R1:W-:Y:S04]  /*3c80*/  STL [R1+0x430], R0 ;  /* 0x0004300001007387 */ /* 0x0003e80000100800 */
[----:B------:R2:W-:Y:S01]  /*3c90*/  STL [R1+0xc18], R12 ;  /* 0x000c180c01007387 */ /* 0x0005e20000100800 */
[C---:B0-----:R-:W-:Y:S02]  /*3ca0*/  LOP3.LUT R7, R82.reuse, 0xf4, RZ, 0xfc, !PT ;  /* 0x000000f452077812 */ /* 0x041fe400078efcff */
[----:B-1----:R-:W-:-:S03]  /*3cb0*/  LOP3.LUT R0, R82, 0xfa, RZ, 0xfc, !PT ;  /* 0x000000fa52007812 */ /* 0x002fc600078efcff */
[----:B------:R0:W-:Y:S01]  /*3cc0*/  STL [R1+0xcec], R7 ;  /* 0x000cec0701007387 */ /* 0x0001e20000100800 */
[----:B--2---:R-:W-:-:S03]  /*3cd0*/  IABS R12, R12 ;  /* 0x0000000c000c7213 */ /* 0x004fc60000000000 */
[----:B------:R-:W-:Y:S04]  /*3ce0*/  STL [R1+0xd5c], R11 ;  /* 0x000d5c0b01007387 */ /* 0x000fe80000100800 */
[----:B------:R1:W-:Y:S01]  /*3cf0*/  STL [R1+0xd78], R10 ;  /* 0x000d780a01007387 */ /* 0x0003e20000100800 */
[C---:B------:R-:W-:Y:S01]  /*3d00*/  IMAD.HI.U32 R13, R5.reuse, R12, RZ ;  /* 0x0000000c050d7227 */ /* 0x040fe200078e00ff */
[----:B0-----:R-:W-:Y:S02]  /*3d10*/  IABS R7, R7 ;  /* 0x0000000700077213 */ /* 0x001fe40000000000 */
[----:B------:R0:W-:Y:S01]  /*3d20*/  STL [R1+0xdc8], R0 ;  /* 0x000dc80001007387 */ /* 0x0001e20000100800 */
[----:B------:R-:W-:Y:S02]  /*3d30*/  IMAD.MOV R13, RZ, RZ, -R13 ;  /* 0x000000ffff0d7224 */ /* 0x000fe400078e0a0d */
[----:B------:R-:W-:-:S04]  /*3d40*/  IMAD.HI.U32 R9, R5, R7, RZ ;  /* 0x0000000705097227 */ /* 0x000fc800078e00ff */
[----:B-1----:R-:W-:Y:S01]  /*3d50*/  IMAD.HI.U32 R10, R5, R8, RZ ;  /* 0x00000008050a7227 */ /* 0x002fe200078e00ff */
[----:B0-----:R-:W-:-:S03]  /*3d60*/  IABS R0, R0 ;  /* 0x0000000000007213 */ /* 0x001fc60000000000 */
[----:B------:R-:W-:Y:S02]  /*3d70*/  IMAD.MOV R9, RZ, RZ, -R9 ;  /* 0x000000ffff097224 */ /* 0x000fe400078e0a09 */
[----:B------:R-:W-:-:S04]  /*3d80*/  IMAD.HI.U32 R11, R5, R15, RZ ;  /* 0x0000000f050b7227 */ /* 0x000fc800078e00ff */
[----:B------:R-:W-:-:S04]  /*3d90*/  IMAD.HI.U32 R6, R5, R0, RZ ;  /* 0x0000000005067227 */ /* 0x000fc800078e00ff */
[----:B------:R-:W-:Y:S02]  /*3da0*/  IMAD.MOV R10, RZ, RZ, -R10 ;  /* 0x000000ffff0a7224 */ /* 0x000fe400078e0a0a */
[----:B------:R-:W-:Y:S02]  /*3db0*/  IMAD.MOV R6, RZ, RZ, -R6 ;  /* 0x000000ffff067224 */ /* 0x000fe400078e0a06 */
[C---:B------:R-:W-:Y:S02]  /*3dc0*/  IMAD R12, R3.reuse, R13, R12 ;  /* 0x0000000d030c7224 */ /* 0x040fe400078e020c */
[C---:B------:R-:W-:Y:S02]  /*3dd0*/  IMAD R9, R3.reuse, R9, R7 ;  /* 0x0000000903097224 */ /* 0x040fe400078e0207 */
[----:B------:R-:W-:Y:S01]  /*3de0*/  IMAD.MOV R11, RZ, RZ, -R11 ;  /* 0x000000ffff0b7224 */ /* 0x000fe200078e0a0b */
[----:B------:R-:W-:Y:S01]  /*3df0*/  STL [R1+0x244], R12 ;  /* 0x0002440c01007387 */ /* 0x000fe20000100800 */
[C---:B------:R-:W-:Y:S01]  /*3e00*/  IMAD R7, R3.reuse, R10, R8 ;  /* 0x0000000a03077224 */ /* 0x040fe200078e0208 */
[C---:B------:R-:W-:Y:S01]  /*3e10*/  LOP3.LUT R10, R82.reuse, 0xfc, RZ, 0xfc, !PT ;  /* 0x000000fc520a7812 */ /* 0x040fe200078efcff */
[C---:B------:R-:W-:Y:S01]  /*3e20*/  IMAD R0, R3.reuse, R6, R0 ;  /* 0x0000000603007224 */ /* 0x040fe200078e0200 */
[----:B------:R0:W-:Y:S01]  /*3e30*/  STL [R1+0x330], R9 ;  /* 0x0003300901007387 */ /* 0x0001e20000100800 */
[----:B------:R-:W-:Y:S01]  /*3e40*/  IMAD R15, R3, R11, R15 ;  /* 0x0000000b030f7224 */ /* 0x000fe200078e020f */
[----:B------:R-:W-:-:S02]  /*3e50*/  LOP3.LUT R11, R82, 0x100, RZ, 0xfc, !PT ;  /* 0x00000100520b7812 */ /* 0x000fc400078efcff */
[----:B------:R1:W-:Y:S01]  /*3e60*/  STL [R1+0x42c], R7 ;  /* 0x00042c0701007387 */ /* 0x0003e20000100800 */
[----:B------:R-:W-:Y:S02]  /*3e70*/  LOP3.LUT R8, R82, 0x104, RZ, 0xfc, !PT ;  /* 0x0000010452087812 */ /* 0x000fe400078efcff */
[----:B------:R-:W-:Y:S01]  /*3e80*/  IABS R13, R11 ;  /* 0x0000000b000d7213 */ /* 0x000fe20000000000 */
[----:B------:R2:W-:Y:S01]  /*3e90*/  STL [R1+0x248], R0 ;  /* 0x0002480001007387 */ /* 0x0005e20000100800 */
[----:B0-----:R-:W-:-:S03]  /*3ea0*/  VIADD R9, R4, 0xfe ;  /* 0x000000fe04097836 */ /* 0x001fc60000000000 */
[----:B------:R0:W-:Y:S01]  /*3eb0*/  STL [R1+0xc94], R10 ;  /* 0x000c940a01007387 */ /* 0x0001e20000100800 */
[----:B------:R-:W-:Y:S01]  /*3ec0*/  IMAD.HI.U32 R75, R5, R13, RZ ;  /* 0x0000000d054b7227 */ /* 0x000fe200078e00ff */
[----:B-1----:R-:W-:Y:S02]  /*3ed0*/  LOP3.LUT R7, R82, 0x102, RZ, 0xfc, !PT ;  /* 0x0000010252077812 */ /* 0x002fe400078efcff */
[----:B------:R1:W-:Y:S01]  /*3ee0*/  STL [R1+0xb3c], R9 ;  /* 0x000b3c0901007387 */ /* 0x0003e20000100800 */
[----:B------:R-:W-:Y:S01]  /*3ef0*/  IMAD.MOV R75, RZ, RZ, -R75 ;  /* 0x000000ffff4b7224 */ /* 0x000fe200078e0a4b */
[----:B--2---:R-:W-:Y:S02]  /*3f00*/  IABS R0, R8 ;  /* 0x0000000800007213 */ /* 0x004fe40000000000 */
[----:B------:R2:W-:Y:S01]  /*3f10*/  STL [R1+0xcb0], R11 ;  /* 0x000cb00b01007387 */ /* 0x0005e20000100800 */
[----:B------:R-:W-:Y:S01]  /*3f20*/  IMAD R13, R3, R75, R13 ;  /* 0x0000004b030d7224 */ /* 0x000fe200078e020d */
[----:B0-----:R-:W-:Y:S01]  /*3f30*/  IABS R10, R10 ;  /* 0x0000000a000a7213 */ /* 0x001fe20000000000 */
[----:B------:R-:W-:Y:S01]  /*3f40*/  IMAD.HI.U32 R6, R5, R0, RZ ;  /* 0x0000000005067227 */ /* 0x000fe200078e00ff */
[----:B------:R0:W-:Y:S01]  /*3f50*/  STL [R1+0xd18], R7 ;  /* 0x000d180701007387 */ /* 0x0001e20000100800 */
[----:B-1----:R-:W-:-:S02]  /*3f60*/  IABS R9, R9 ;  /* 0x0000000900097213 */ /* 0x002fc40000000000 */
[----:B------:R-:W-:Y:S01]  /*3f70*/  IMAD.MOV R6, RZ, RZ, -R6 ;  /* 0x000000ffff067224 */ /* 0x000fe200078e0a06 */
[----:B------:R1:W-:Y:S01]  /*3f80*/  STL [R1+0xdd4], R8 ;  /* 0x000dd40801007387 */ /* 0x0003e20000100800 */
[----:B--2---:R-:W-:Y:S01]  /*3f90*/  IMAD.HI.U32 R11, R5, R10, RZ ;  /* 0x0000000a050b7227 */ /* 0x004fe200078e00ff */
[----:B0-----:R-:W-:-:S03]  /*3fa0*/  IABS R7, R7 ;  /* 0x0000000700077213 */ /* 0x001fc60000000000 */
[----:B------:R-:W-:-:S04]  /*3fb0*/  IMAD.HI.U32 R12, R5, R9, RZ ;  /* 0x00000009050c7227 */ /* 0x000fc800078e00ff */
[----:B-1----:R-:W-:-:S04]  /*3fc0*/  IMAD.HI.U32 R8, R5, R7, RZ ;  /* 0x0000000705087227 */ /* 0x002fc800078e00ff */
[----:B------:R-:W-:Y:S02]  /*3fd0*/  IMAD.MOV R11, RZ, RZ, -R11 ;  /* 0x000000ffff0b7224 */ /* 0x000fe400078e0a0b */
[----:B------:R-:W-:Y:S02]  /*3fe0*/  IMAD.MOV R12, RZ, RZ, -R12 ;  /* 0x000000ffff0c7224 */ /* 0x000fe400078e0a0c */
[----:B------:R-:W-:Y:S02]  /*3ff0*/  IMAD.MOV R8, RZ, RZ, -R8 ;  /* 0x000000ffff087224 */ /* 0x000fe400078e0a08 */
[C---:B------:R-:W-:Y:S01]  /*4000*/  IMAD R10, R3.reuse, R11, R10 ;  /* 0x0000000b030a7224 */ /* 0x040fe200078e020a */
[C---:B------:R-:W-:Y:S01]  /*4010*/  LOP3.LUT R11, R82.reuse, 0x106, RZ, 0xfc, !PT ;  /* 0x00000106520b7812 */ /* 0x040fe200078efcff */
[C---:B------:R-:W-:Y:S02]  /*4020*/  IMAD R9, R3.reuse, R12, R9 ;  /* 0x0000000c03097224 */ /* 0x040fe400078e0209 */
[C---:B------:R-:W-:Y:S01]  /*4030*/  IMAD R7, R3.reuse, R8, R7 ;  /* 0x0000000803077224 */ /* 0x040fe200078e0207 */
[----:B------:R0:W-:Y:S01]  /*4040*/  STL [R1+0x350], R10 ;  /* 0x0003500a01007387 */ /* 0x0001e20000100800 */
[----:B------:R-:W-:Y:S01]  /*4050*/  IMAD R0, R3, R6, R0 ;  /* 0x0000000603007224 */ /* 0x000fe200078e0200 */
[----:B------:R-:W-:-:S02]  /*4060*/  LOP3.LUT R8, R82, 0x10c, RZ, 0xfc, !PT ;  /* 0x0000010c52087812 */ /* 0x000fc400078efcff */
[----:B------:R-:W-:Y:S02]  /*4070*/  STL [R1+0xe0c], R13 ;  /* 0x000e0c0d01007387 */ /* 0x000fe40000100800 */
[----:B------:R-:W-:Y:S02]  /*4080*/  IABS R6, R8 ;  /* 0x0000000800067213 */ /* 0x000fe40000000000 */
[----:B------:R1:W-:Y:S01]  /*4090*/  STL [R1+0x470], R9 ;  /* 0x0004700901007387 */ /* 0x0003e20000100800 */
[----:B0-----:R-:W-:-:S03]  /*40a0*/  LOP3.LUT R10, R82, 0x108, RZ, 0xfc, !PT ;  /* 0x00000108520a7812 */ /* 0x001fc600078efcff */
[----:B------:R0:W-:Y:S01]  /*40b0*/  STL [R1+0x240], R7 ;  /* 0x0002400701007387 */ /* 0x0001e20000100800 */
[----:B------:R-:W-:-:S03]  /*40c0*/  IABS R12, R10 ;  /* 0x0000000a000c7213 */ /* 0x000fc60000000000 */
[----:B------:R2:W-:Y:S01]  /*40d0*/  STL [R1+0x368], R0 ;  /* 0x0003680001007387 */ /* 0x0005e20000100800 */
[----:B-1----:R-:W-:Y:S01]  /*40e0*/  LOP3.LUT R9, R82, 0x10a, RZ, 0xfc, !PT ;  /* 0x0000010a52097812 */ /* 0x002fe200078efcff */
[----:B------:R-:W-:Y:S02]  /*40f0*/  IMAD.HI.U32 R76, R5, R12, RZ ;  /* 0x0000000c054c7227 */ /* 0x000fe400078e00ff */
[----:B------:R1:W-:Y:S02]  /*4100*/  STL [R1+0xc5c], R11 ;  /* 0x000c5c0b01007387 */ /* 0x0003e40000100800 */
[----:B0-----:R-:W-:Y:S02]  /*4110*/  VIADD R7, R4, 0x10e ;  /* 0x0000010e04077836 */ /* 0x001fe40000000000 */
[----:B------:R-:W-:Y:S01]  /*4120*/  STL [R1+0xcf8], R10 ;  /* 0x000cf80a01007387 */ /* 0x000fe20000100800 */
[----:B------:R-:W-:Y:S01]  /*4130*/  IMAD.MOV R76, RZ, RZ, -R76 ;  /* 0x000000ffff4c7224 */ /* 0x000fe200078e0a4c */
[----:B--2---:R-:W-:-:S02]  /*4140*/  IABS R0, R9 ;  /* 0x0000000900007213 */ /* 0x004fc40000000000 */
[----:B------:R0:W-:Y:S01]  /*4150*/  STL [R1+0xd14], R9 ;  /* 0x000d140901007387 */ /* 0x0001e20000100800 */
[----:B------:R-:W-:Y:S01]  /*4160*/  IMAD R12, R3, R76, R12 ;  /* 0x0000004c030c7224 */ /* 0x000fe200078e020c */
[----:B-1----:R-:W-:Y:S02]  /*4170*/  IABS R11, R11 ;  /* 0x0000000b000b7213 */ /* 0x002fe40000000000 */
[----:B------:R1:W-:Y:S03]  /*4180*/  STL [R1+0xd74], R8 ;  /* 0x000d740801007387 */ /* 0x0003e60000100800 */
[C---:B------:R-:W-:Y:S01]  /*4190*/  IMAD.HI.U32 R75, R5.reuse, R11, RZ ;  /* 0x0000000b054b7227 */ /* 0x040fe200078e00ff */
[----:B------:R2:W-:Y:S03]  /*41a0*/  STL [R1+0xb34], R7 ;  /* 0x000b340701007387 */ /* 0x0005e60000100800 */
[C---:B0-----:R-:W-:Y:S01]  /*41b0*/  IMAD.HI.U32 R9, R5.reuse, R6, RZ ;  /* 0x0000000605097227 */ /* 0x041fe200078e00ff */
[----:B------:R-:W-:Y:S03]  /*41c0*/  STL [R1+0xe10], R12 ;  /* 0x000e100c01007387 */ /* 0x000fe60000100800 */
[----:B-1----:R-:W-:Y:S01]  /*41d0*/  IMAD.HI.U32 R8, R5, R0, RZ ;  /* 0x0000000005087227 */ /* 0x002fe200078e00ff */
[----:B------:R-:W0:Y:S01]  /*41e0*/  S2R R13, SR_TID.X ;  /* 0x00000000000d7919 */ /* 0x000e220000002100 */
[----:B--2---:R-:W-:-:S02]  /*41f0*/  IABS R7, R7 ;  /* 0x0000000700077213 */ /* 0x004fc40000000000 */
[----:B------:R-:W-:Y:S02]  /*4200*/  IMAD.MOV R75, RZ, RZ, -R75 ;  /* 0x000000ffff4b7224 */ /* 0x000fe400078e0a4b */
[----:B------:R-:W-:Y:S02]  /*4210*/  IMAD.MOV R8, RZ, RZ, -R8 ;  /* 0x000000ffff087224 */ /* 0x000fe400078e0a08 */
[----:B------:R-:W-:-:S04]  /*4220*/  IMAD.HI.U32 R10, R5, R7, RZ ;  /* 0x00000007050a7227 */ /* 0x000fc800078e00ff */
[----:B------:R-:W-:Y:S02]  /*4230*/  IMAD.MOV R9, RZ, RZ, -R9 ;  /* 0x000000ffff097224 */ /* 0x000fe400078e0a09 */
[----:B------:R-:W-:Y:S02]  /*4240*/  IMAD.MOV R10, RZ, RZ, -R10 ;  /* 0x000000ffff0a7224 */ /* 0x000fe400078e0a0a */
[C---:B------:R-:W-:Y:S02]  /*4250*/  IMAD R11, R3.reuse, R75, R11 ;  /* 0x0000004b030b7224 */ /* 0x040fe400078e020b */
[C---:B------:R-:W-:Y:S02]  /*4260*/  IMAD R8, R3.reuse, R8, R0 ;  /* 0x0000000803087224 */ /* 0x040fe400078e0200 */
[C---:B------:R-:W-:Y:S01]  /*4270*/  IMAD R0, R3.reuse, R9, R6 ;  /* 0x0000000903007224 */ /* 0x040fe200078e0206 */
[----:B------:R1:W-:Y:S01]  /*4280*/  STL [R1+0x46c], R11 ;  /* 0x00046c0b01007387 */ /* 0x0003e20000100800 */
[----:B------:R-:W-:Y:S01]  /*4290*/  IMAD R6, R3, R10, R7 ;  /* 0x0000000a03067224 */ /* 0x000fe200078e0207 */
[----:B------:R-:W-:-:S02]  /*42a0*/  LOP3.LUT R9, R82, 0x116, RZ, 0xfc, !PT ;  /* 0x0000011652097812 */ /* 0x000fc400078efcff */
[----:B------:R2:W-:Y:S02]  /*42b0*/  STL [R1+0x22c], R8 ;  /* 0x00022c0801007387 */ /* 0x0005e40000100800 */
[----:B------:R-:W-:Y:S02]  /*42c0*/  IABS R7, R9 ;  /* 0x0000000900077213 */ /* 0x000fe40000000000 */
[----:B------:R3:W-:Y:S01]  /*42d0*/  STL [R1+0x37c], R0 ;  /* 0x00037c0001007387 */ /* 0x0007e20000100800 */
[C---:B-1----:R-:W-:Y:S02]  /*42e0*/  LOP3.LUT R11, R82.reuse, 0x110, RZ, 0xfc, !PT ;  /* 0x00000110520b7812 */ /* 0x042fe400078efcff */
[----:B------:R-:W-:Y:S01]  /*42f0*/  IMAD.HI.U32 R75, R5, R7, RZ ;  /* 0x00000007054b7227 */ /* 0x000fe200078e00ff */
[----:B------:R1:W-:Y:S01]  /*4300*/  STL [R1+0x4b0], R6 ;  /* 0x0004b00601007387 */ /* 0x0003e20000100800 */
[C---:B--2---:R-:W-:Y:S02]  /*4310*/  LOP3.LUT R8, R82.reuse, 0x118, RZ, 0xfc, !PT ;  /* 0x0000011852087812 */ /* 0x044fe400078efcff */
[----:B------:R-:W-:Y:S01]  /*4320*/  IMAD.MOV R75, RZ, RZ, -R75 ;  /* 0x000000ffff4b7224 */ /* 0x000fe200078e0a4b */
[----:B------:R2:W-:Y:S01]  /*4330*/  STL [R1+0xc30], R11 ;  /* 0x000c300b01007387 */ /* 0x0005e20000100800 */
[----:B---3--:R-:W-:-:S02]  /*4340*/  LOP3.LUT R0, R82, 0x112, RZ, 0xfc, !PT ;  /* 0x0000011252007812 */ /* 0x008fc400078efcff */
[----:B------:R-:W-:Y:S02]  /*4350*/  IABS R10, R8 ;  /* 0x00000008000a7213 */ /* 0x000fe40000000000 */
[----:B-1----:R-:W-:Y:S01]  /*4360*/  LOP3.LUT R6, R82, 0x114, RZ, 0xfc, !PT ;  /* 0x0000011452067812 */ /* 0x002fe200078efcff */
[----:B------:R1:W-:Y:S02]  /*4370*/  STL [R1+0xc78], R0 ;  /* 0x000c780001007387 */ /* 0x0003e40000100800 */
[C---:B------:R-:W-:Y:S01]  /*4380*/  IMAD.HI.U32 R76, R5.reuse, R10, RZ ;  /* 0x0000000a054c7227 */ /* 0x040fe200078e00ff */
[----:B--2---:R-:W-:Y:S01]  /*4390*/  IABS R11, R11 ;  /* 0x0000000b000b7213 */ /* 0x004fe20000000000 */
[----:B------:R2:W-:Y:S02]  /*43a0*/  STL [R1+0xd48], R6 ;  /* 0x000d480601007387 */ /* 0x0005e40000100800 */
[----:B------:R-:W-:Y:S02]  /*43b0*/  IMAD.MOV R76, RZ, RZ, -R76 ;  /* 0x000000ffff4c7224 */ /* 0x000fe400078e0a4c */
[----:B------:R3:W-:Y:S01]  /*43c0*/  STL [R1+0xda4], R9 ;  /* 0x000da40901007387 */ /* 0x0007e20000100800 */
[----:B------:R-:W-:Y:S01]  /*43d0*/  IMAD.HI.U32 R77, R5, R11, RZ ;  /* 0x0000000b054d7227 */ /* 0x000fe200078e00ff */
[----:B-1----:R-:W-:-:S02]  /*43e0*/  IABS R0, R0 ;  /* 0x0000000000007213 */ /* 0x002fc40000000000 */
[----:B------:R1:W-:Y:S01]  /*43f0*/  STL [R1+0xdc4], R8 ;  /* 0x000dc40801007387 */ /* 0x0003e20000100800 */
[----:B------:R-:W-:Y:S01]  /*4400*/  IMAD.MOV R77, RZ, RZ, -R77 ;  /* 0x000000ffff4d7224 */ /* 0x000fe200078e0a4d */
[----:B--2---:R-:W-:Y:S01]  /*4410*/  IABS R6, R6 ;  /* 0x0000000600067213 */ /* 0x004fe20000000000 */
[C---:B------:R-:W-:Y:S02]  /*4420*/  IMAD R10, R3.reuse, R76, R10 ;  /* 0x0000004c030a7224 */ /* 0x040fe400078e020a */
[----:B------:R-:W-:Y:S02]  /*4430*/  IMAD R11, R3, R77, R11 ;  /* 0x0000004d030b7224 */ /* 0x000fe400078e020b */
[----:B---3--:R-:W-:-:S03]  /*4440*/  IMAD.HI.U32 R9, R5, R6, RZ ;  /* 0x0000000605097227 */ /* 0x008fc600078e00ff */
[----:B------:R2:W-:Y:S01]  /*4450*/  STL [R1+0xe14], R11 ;  /* 0x000e140b01007387 */ /* 0x0005e20000100800 */
[----:B-1----:R-:W-:-:S04]  /*4460*/  IMAD.HI.U32 R8, R5, R0, RZ ;  /* 0x0000000005087227 */ /* 0x002fc800078e00ff */
[----:B------:R-:W-:Y:S02]  /*4470*/  IMAD.MOV R8, RZ, RZ, -R8 ;  /* 0x000000ffff087224 */ /* 0x000fe400078e0a08 */
[----:B------:R-:W-:Y:S02]  /*4480*/  IMAD.MOV R9, RZ, RZ, -R9 ;  /* 0x000000ffff097224 */ /* 0x000fe400078e0a09 */
[C---:B------:R-:W-:Y:S01]  /*4490*/  IMAD R8, R3.reuse, R8, R0 ;  /* 0x0000000803087224 */ /* 0x040fe200078e0200 */
[C---:B--2---:R-:W-:Y:S01]  /*44a0*/  LOP3.LUT R11, R82.reuse, 0x11a, RZ, 0xfc, !PT ;  /* 0x0000011a520b7812 */ /* 0x044fe200078efcff */
[C---:B------:R-:W-:Y:S01]  /*44b0*/  IMAD R6, R3.reuse, R9, R6 ;  /* 0x0000000903067224 */ /* 0x040fe200078e0206 */
[----:B------:R-:W-:Y:S01]  /*44c0*/  LOP3.LUT R9, R82, 0x11c, RZ, 0xfc, !PT ;  /* 0x0000011c52097812 */ /* 0x000fe200078efcff */
[----:B------:R-:W-:Y:S01]  /*44d0*/  IMAD R0, R3, R75, R7 ;  /* 0x0000004b03007224 */ /* 0x000fe200078e0207 */
[----:B------:R1:W-:Y:S01]  /*44e0*/  STL [R1+0x228], R8 ;  /* 0x0002280801007387 */ /* 0x0003e20000100800 */
[----:B------:R-:W-:-:S02]  /*44f0*/  IABS R75, R11 ;  /* 0x0000000b004b7213 */ /* 0x000fc40000000000 */
[----:B------:R-:W-:Y:S01]  /*4500*/  IABS R7, R9 ;  /* 0x0000000900077213 */ /* 0x000fe20000000000 */
[----:B------:R2:W-:Y:S02]  /*4510*/  STL [R1+0x364], R6 ;  /* 0x0003640601007387 */ /* 0x0005e40000100800 */
[C---:B------:R-:W-:Y:S02]  /*4520*/  IMAD.HI.U32 R76, R5.reuse, R75, RZ ;  /* 0x0000004b054c7227 */ /* 0x040fe400078e00ff */
[----:B------:R-:W-:Y:S02]  /*4530*/  STL [R1+0xe18], R10 ;  /* 0x000e180a01007387 */ /* 0x000fe40000100800 */
[----:B-1----:R-:W-:Y:S02]  /*4540*/  VIADD R8, R4, 0x11e ;  /* 0x0000011e04087836 */ /* 0x002fe40000000000 */
[----:B------:R1:W-:Y:S01]  /*4550*/  STL [R1+0x4ac], R0 ;  /* 0x0004ac0001007387 */ /* 0x0003e20000100800 */
[----:B------:R-:W-:Y:S01]  /*4560*/  IMAD.HI.U32 R77, R5, R7, RZ ;  /* 0x00000007054d7227 */ /* 0x000fe200078e00ff */
[----:B--2---:R-:W-:-:S02]  /*4570*/  LOP3.LUT R6, R82, 0x120, RZ, 0xfc, !PT ;  /* 0x0000012052067812 */ /* 0x004fc400078efcff */
[----:B------:R2:W-:Y:S01]  /*4580*/  STL [R1+0xc58], R11 ;  /* 0x000c580b01007387 */ /* 0x0005e20000100800 */
[----:B------:R-:W-:Y:S02]  /*4590*/  IMAD.MOV R76, RZ, RZ, -R76 ;  /* 0x000000ffff4c7224 */ /* 0x000fe400078e0a4c */
[----:B------:R-:W-:Y:S01]  /*45a0*/  IMAD.MOV R77, RZ, RZ, -R77 ;  /* 0x000000ffff4d7224 */ /* 0x000fe200078e0a4d */
[----:B------:R3:W-:Y:S01]  /*45b0*/  STL [R1+0xcf4], R9 ;  /* 0x000cf40901007387 */ /* 0x0007e20000100800 */
[----:B-1----:R-:W-:Y:S02]  /*45c0*/  LOP3.LUT R0, R82, 0x122, RZ, 0xfc, !PT ;  /* 0x0000012252007812 */ /* 0x002fe400078efcff */
[C---:B------:R-:W-:Y:S01]  /*45d0*/  IMAD R10, R3.reuse, R77, R7 ;  /* 0x0000004d030a7224 */ /* 0x040fe200078e0207 */
[----:B------:R1:W-:Y:S01]  /*45e0*/  STL [R1+0xb20], R8 ;  /* 0x000b200801007387 */ /* 0x0003e20000100800 */
[----:B--2---:R-:W-:-:S03]  /*45f0*/  IMAD R11, R3, R76, R75 ;  /* 0x0000004c030b7224 */ /* 0x004fc600078e024b */
[----:B------:R-:W-:Y:S01]  /*4600*/  STL [R1+0xd10], R6 ;  /* 0x000d100601007387 */ /* 0x000fe20000100800 */
[----:B---3--:R-:W-:-:S03]  /*4610*/  IABS R9, R6 ;  /* 0x0000000600097213 */ /* 0x008fc60000000000 */
[----:B------:R2:W-:Y:S01]  /*4620*/  STL [R1+0xd70], R0 ;  /* 0x000d700001007387 */ /* 0x0005e20000100800 */
[----:B-1----:R-:W-:Y:S01]  /*4630*/  IABS R8, R8 ;  /* 0x0000000800087213 */ /* 0x002fe20000000000 */
[C---:B------:R-:W-:Y:S02]  /*4640*/  IMAD.HI.U32 R79, R5.reuse, R9, RZ ;  /* 0x00000009054f7227 */ /* 0x040fe400078e00ff */
[----:B------:R1:W-:Y:S02]  /*4650*/  STL [R1+0x220], R11 ;  /* 0x0002200b01007387 */ /* 0x0003e40000100800 */
[----:B------:R-:W-:Y:S02]  /*4660*/  IMAD.HI.U32 R78, R5, R8, RZ ;  /* 0x00000008054e7227 */ /* 0x000fe400078e00ff */
[----:B------:R3:W-:Y:S01]  /*4670*/  STL [R1+0x34c], R10 ;  /* 0x00034c0a01007387 */ /* 0x0007e20000100800 */
[----:B--2---:R-:W-:Y:S01]  /*4680*/  IABS R0, R0 ;  /* 0x0000000000007213 */ /* 0x004fe20000000000 */
[----:B------:R-:W-:-:S02]  /*4690*/  IMAD.MOV R79, RZ, RZ, -R79 ;  /* 0x000000ffff4f7224 */ /* 0x000fc400078e0a4f */
[----:B------:R-:W-:Y:S01]  /*46a0*/  IMAD.MOV R78, RZ, RZ, -R78 ;  /* 0x000000ffff4e7224 */ /* 0x000fe200078e0a4e */
[C---:B-1----:R-:W-:Y:S01]  /*46b0*/  LOP3.LUT R11, R82.reuse, 0x124, RZ, 0xfc, !PT ;  /* 0x00000124520b7812 */ /* 0x042fe200078efcff */
[----:B------:R-:W-:Y:S01]  /*46c0*/  IMAD.HI.U32 R6, R5, R0, RZ ;  /* 0x0000000005067227 */ /* 0x000fe200078e00ff */
[----:B---3--:R-:W-:-:S03]  /*46d0*/  LOP3.LUT R10, R82, 0x128, RZ, 0xfc, !PT ;  /* 0x00000128520a7812 */ /* 0x008fc600078efcff */
[----:B------:R-:W-:Y:S01]  /*46e0*/  IMAD.MOV R6, RZ, RZ, -R6 ;  /* 0x000000ffff067224 */ /* 0x000fe200078e0a06 */
[----:B------:R-:W-:Y:S01]  /*46f0*/  IABS R77, R11 ;  /* 0x0000000b004d7213 */ /* 0x000fe20000000000 */
[C---:B------:R-:W-:Y:S01]  /*4700*/  IMAD R9, R3.reuse, R79, R9 ;  /* 0x0000004f03097224 */ /* 0x040fe200078e0209 */
[----:B------:R-:W-:Y:S01]  /*4710*/  IABS R76, R10 ;  /* 0x0000000a004c7213 */ /* 0x000fe20000000000 */
[C---:B------:R-:W-:Y:S01]  /*4720*/  IMAD R7, R3.reuse, R78, R8 ;  /* 0x0000004e03077224 */ /* 0x040fe200078e0208 */
[----:B------:R-:W-:Y:S01]  /*4730*/  LOP3.LUT R8, R82, 0x126, RZ, 0xfc, !PT ;  /* 0x0000012652087812 */ /* 0x000fe200078efcff */
[----:B------:R-:W-:Y:S01]  /*4740*/  IMAD R0, R3, R6, R0 ;  /* 0x0000000603007224 */ /* 0x000fe200078e0200 */
[----:B------:R1:W-:Y:S01]  /*4750*/  STL [R1+0xe1c], R9 ;  /* 0x000e1c0901007387 */ /* 0x0003e20000100800 */
[----:B------:R-:W-:-:S03]  /*4760*/  IMAD.HI.U32 R78, R5, R77, RZ ;  /* 0x0000004d054e7227 */ /* 0x000fc600078e00ff */
[----:B------:R2:W-:Y:S01]  /*4770*/  STL [R1+0x510], R7 ;  /* 0x0005100701007387 */ /* 0x0005e20000100800 */
[----:B------:R-:W-:-:S03]  /*4780*/  IMAD.HI.U32 R80, R5, R76, RZ ;  /* 0x0000004c05507227 */ /* 0x000fc600078e00ff */
[----:B------:R3:W-:Y:S01]  /*4790*/  STL [R1+0x20c], R0 ;  /* 0x00020c0001007387 */ /* 0x0007e20000100800 */
[----:B------:R-:W-:Y:S01]  /*47a0*/  IMAD.MOV R78, RZ, RZ, -R78 ;  /* 0x000000ffff4e7224 */ /* 0x000fe200078e0a4e */
[C---:B-1----:R-:W-:Y:S01]  /*47b0*/  LOP3.LUT R9, R82.reuse, 0x12a, RZ, 0xfc, !PT ;  /* 0x0000012a52097812 */ /* 0x042fe200078efcff */
[----:B------:R-:W-:Y:S01]  /*47c0*/  IMAD.MOV R80, RZ, RZ, -R80 ;  /* 0x000000ffff507224 */ /* 0x000fe200078e0a50 */
[----:B------:R0:W-:Y:S01]  /*47d0*/  STL [R1+0xc74], R11 ;  /* 0x000c740b01007387 */ /* 0x0001e20000100800 */
[----:B--2---:R-:W-:-:S03]  /*47e0*/  LOP3.LUT R7, R82, 0x12c, RZ, 0xfc, !PT ;  /* 0x0000012c52077812 */ /* 0x004fc600078efcff */
[----:B------:R1:W-:Y:S01]  /*47f0*/  STL [R1+0xcac], R8 ;  /* 0x000cac0801007387 */ /* 0x0003e20000100800 */
[----:B---3--:R-:W-:-:S03]  /*4800*/  IABS R0, R9 ;  /* 0x0000000900007213 */ /* 0x008fc60000000000 */
[----:B------:R2:W-:Y:S01]  /*4810*/  STL [R1+0xd58], R10 ;  /* 0x000d580a01007387 */ /* 0x0005e20000100800 */
[----:B------:R-:W-:Y:S02]  /*4820*/  IABS R6, R7 ;  /* 0x0000000700067213 */ /* 0x000fe40000000000 */
[----:B0-----:R-:W-:Y:S01]  /*4830*/  LOP3.LUT R11, R13, 0x3f, RZ, 0xc0, !PT ;  /* 0x0000003f0d0b7812 */ /* 0x001fe200078ec0ff */
[----:B------:R-:W-:Y:S01]  /*4840*/  STL [R1+0xd6c], R9 ;  /* 0x000d6c0901007387 */ /* 0x000fe20000100800 */
[----:B-1----:R-:W-:Y:S01]  /*4850*/  IABS R8, R8 ;  /* 0x0000000800087213 */ /* 0x002fe20000000000 */
[C---:B------:R-:W-:Y:S02]  /*4860*/  IMAD.HI.U32 R75, R5.reuse, R6, RZ ;  /* 0x00000006054b7227 */ /* 0x040fe400078e00ff */
[----:B------:R0:W-:Y:S02]  /*4870*/  STL [R1+0xdc0], R7 ;  /* 0x000dc00701007387 */ /* 0x0001e40000100800 */
[----:B------:R-:W-:-:S04]  /*4880*/  IMAD.HI.U32 R79, R5, R8, RZ ;  /* 0x00000008054f7227 */ /* 0x000fc800078e00ff */
[----:B------:R-:W-:Y:S02]  /*4890*/  IMAD.MOV R79, RZ, RZ, -R79 ;  /* 0x000000ffff4f7224 */ /* 0x000fe400078e0a4f */
[----:B--2---:R-:W-:Y:S02]  /*48a0*/  IMAD R10, R3, R78, R77 ;  /* 0x0000004e030a7224 */ /* 0x004fe400078e024d */
[----:B0-----:R-:W-:-:S03]  /*48b0*/  IMAD.HI.U32 R7, R5, R0, RZ ;  /* 0x0000000005077227 */ /* 0x001fc600078e00ff */
[----:B------:R0:W-:Y:S01]  /*48c0*/  STL [R1+0x318], R10 ;  /* 0x0003180a01007387 */ /* 0x0001e20000100800 */
[----:B------:R-:W-:Y:S02]  /*48d0*/  IMAD.MOV R7, RZ, RZ, -R7 ;  /* 0x000000ffff077224 */ /* 0x000fe400078e0a07 */
[C---:B------:R-:W-:Y:S02]  /*48e0*/  IMAD R9, R3.reuse, R79, R8 ;  /* 0x0000004f03097224 */ /* 0x040fe400078e0208 */
[C---:B------:R-:W-:Y:S02]  /*48f0*/  IMAD R8, R3.reuse, R80, R76 ;  /* 0x0000005003087224 */ /* 0x040fe400078e024c */
[----:B------:R-:W-:Y:S02]  /*4900*/  IMAD.MOV R75, RZ, RZ, -R75 ;  /* 0x000000ffff4b7224 */ /* 0x000fe400078e0a4b */
[C---:B------:R-:W-:Y:S01]  /*4910*/  IMAD R7, R3.reuse, R7, R0 ;  /* 0x0000000703077224 */ /* 0x040fe200078e0200 */
[----:B------:R1:W-:Y:S01]  /*4920*/  STL [R1+0xe20], R8 ;  /* 0x000e200801007387 */ /* 0x0003e20000100800 */
[----:B------:R-:W-:-:S02]  /*4930*/  IMAD R0, R3, R75, R6 ;  /* 0x0000004b03007224 */ /* 0x000fc400078e0206 */
[----:B0-----:R-:W-:Y:S01]  /*4940*/  VIADD R10, R4, 0x12e ;  /* 0x0000012e040a7836 */ /* 0x001fe20000000000 */
[----:B------:R0:W-:Y:S04]  /*4950*/  STL [R1+0x530], R9 ;  /* 0x0005300901007387 */ /* 0x0001e80000100800 */
[----:B------:R2:W-:Y:S01]  /*4960*/  STL [R1+0x208], R7 ;  /* 0x0002080701007387 */ /* 0x0005e20000100800 */
[----:B------:R-:W-:Y:S02]  /*4970*/  IABS R79, R10 ;  /* 0x0000000a004f7213 */ /* 0x000fe40000000000 */
[C---:B-1----:R-:W-:Y:S01]  /*4980*/  LOP3.LUT R8, R82.reuse, 0x136, RZ, 0xfc, !PT ;  /* 0x0000013652087812 */ /* 0x042fe200078efcff */
[----:B------:R1:W-:Y:S01]  /*4990*/  STL [R1+0x314], R0 ;  /* 0x0003140001007387 */ /* 0x0003e20000100800 */
[----:B0-----:R-:W-:Y:S01]  /*49a0*/  LOP3.LUT R9, R82, 0x134, RZ, 0xfc, !PT ;  /* 0x0000013452097812 */ /* 0x001fe200078efcff */
[----:B------:R-:W-:-:S02]  /*49b0*/  IMAD.HI.U32 R80, R5, R79, RZ ;  /* 0x0000004f05507227 */ /* 0x000fc400078e00ff */
[----:B------:R0:W-:Y:S01]  /*49c0*/  STL [R1+0xb14], R10 ;  /* 0x000b140a01007387 */ /* 0x0001e20000100800 */
[----:B------:R-:W-:Y:S02]  /*49d0*/  IABS R75, R8 ;  /* 0x00000008004b7213 */ /* 0x000fe40000000000 */
[C---:B--2---:R-:W-:Y:S01]  /*49e0*/  LOP3.LUT R7, R82.reuse, 0x130, RZ, 0xfc, !PT ;  /* 0x0000013052077812 */ /* 0x044fe200078efcff */
[----:B------:R-:W-:Y:S01]  /*49f0*/  IMAD.MOV R80, RZ, RZ, -R80 ;  /* 0x000000ffff507224 */ /* 0x000fe200078e0a50 */
[----:B------:R-:W-:Y:S01]  /*4a00*/  IABS R6, R9 ;  /* 0x0000000900067213 */ /* 0x000fe20000000000 */
[C---:B------:R-:W-:Y:S01]  /*4a10*/  IMAD.HI.U32 R78, R5.reuse, R75, RZ ;  /* 0x0000004b054e7227 */ /* 0x040fe200078e00ff */
[C---:B-1----:R-:W-:Y:S01]  /*4a20*/  LOP3.LUT R0, R82.reuse, 0x132, RZ, 0xfc, !PT ;  /* 0x0000013252007812 */ /* 0x042fe200078efcff */
[----:B------:R1:W-:Y:S02]  /*4a30*/  STL [R1+0xc90], R7 ;  /* 0x000c900701007387 */ /* 0x0003e40000100800 */
[----:B------:R-:W-:Y:S01]  /*4a40*/  IMAD.HI.U32 R77, R5, R6, RZ ;  /* 0x00000006054d7227 */ /* 0x000fe200078e00ff */
[----:B0-----:R-:W-:Y:S01]  /*4a50*/  LOP3.LUT R10, R82, 0x14c, RZ, 0xfc, !PT ;  /* 0x0000014c520a7812 */ /* 0x001fe200078efcff */
[----:B------:R0:W-:Y:S02]  /*4a60*/  STL [R1+0xcdc], R0 ;  /* 0x000cdc0001007387 */ /* 0x0001e40000100800 */
[----:B------:R-:W-:-:S02]  /*4a70*/  IMAD.MOV R77, RZ, RZ, -R77 ;  /* 0x000000ffff4d7224 */ /* 0x000fc400078e0a4d */
[----:B------:R2:W-:Y:S01]  /*4a80*/  STL [R1+0xd98], R9 ;  /* 0x000d980901007387 */ /* 0x0005e20000100800 */
[----:B------:R-:W-:Y:S01]  /*4a90*/  IMAD.MOV R78, RZ, RZ, -R78 ;  /* 0x000000ffff4e7224 */ /* 0x000fe200078e0a4e */
[----:B-1----:R-:W-:Y:S02]  /*4aa0*/  IABS R7, R7 ;  /* 0x0000000700077213 */ /* 0x002fe40000000000 */
[----:B------:R1:W-:Y:S01]  /*4ab0*/  STL [R1+0xde4], R8 ;  /* 0x000de40801007387 */ /* 0x0003e20000100800 */
[----:B0-----:R-:W-:Y:S02]  /*4ac0*/  IABS R0, R0 ;  /* 0x0000000000007213 */ /* 0x001fe40000000000 */
[----:B------:R-:W-:Y:S01]  /*4ad0*/  IMAD.HI.U32 R81, R5, R7, RZ ;  /* 0x0000000705517227 */ /* 0x000fe200078e00ff */
[----:B--2---:R-:W-:-:S03]  /*4ae0*/  LOP3.LUT R9, R82, 0x13c, RZ, 0xfc, !PT ;  /* 0x0000013c52097812 */ /* 0x004fc600078efcff */
[----:B------:R-:W-:Y:S02]  /*4af0*/  IMAD.MOV R81, RZ, RZ, -R81 ;  /* 0x000000ffff517224 */ /* 0x000fe400078e0a51 */
[----:B------:R-:W-:-:S04]  /*4b00*/  IMAD.HI.U32 R76, R5, R0, RZ ;  /* 0x00000000054c7227 */ /* 0x000fc800078e00ff */
[C---:B------:R-:W-:Y:S02]  /*4b10*/  IMAD R7, R3.reuse, R81, R7 ;  /* 0x0000005103077224 */ /* 0x040fe400078e0207 */
[C---:B-1----:R-:W-:Y:S02]  /*4b20*/  IMAD R8, R3.reuse, R80, R79 ;  /* 0x0000005003087224 */ /* 0x042fe400078e024f */
[----:B------:R-:W-:Y:S01]  /*4b30*/  IMAD.MOV R76, RZ, RZ, -R76 ;  /* 0x000000ffff4c7224 */ /* 0x000fe200078e0a4c */
[----:B------:R0:W-:Y:S04]  /*4b40*/  STL [R1+0xe24], R7 ;  /* 0x000e240701007387 */ /* 0x0001e80000100800 */
[----:B------:R1:W-:Y:S01]  /*4b50*/  STL [R1+0x50c], R8 ;  /* 0x00050c0801007387 */ /* 0x0003e20000100800 */
[C---:B0-----:R-:W-:Y:S01]  /*4b60*/  IMAD R7, R3.reuse, R78, R75 ;  /* 0x0000004e03077224 */ /* 0x041fe200078e024b */
[----:B------:R-:W-:Y:S01]  /*4b70*/  IABS R75, R9 ;  /* 0x00000009004b7213 */ /* 0x000fe20000000000 */
[----:B-1----:R-:W-:-:S02]  /*4b80*/  IMAD R8, R3, R76, R0 ;  /* 0x0000004c03087224 */ /* 0x002fc400078e0200 */
[----:B------:R-:W-:Y:S01]  /*4b90*/  IMAD R0, R3, R77, R6 ;  /* 0x0000004d03007224 */ /* 0x000fe200078e0206 */
[----:B------:R-:W-:Y:S01]  /*4ba0*/  LOP3.LUT R6, R82, 0x138, RZ, 0xfc, !PT ;  /* 0x0000013852067812 */ /* 0x000fe200078efcff */
[----:B------:R-:W-:Y:S01]  /*4bb0*/  IMAD.HI.U32 R78, R5, R75, RZ ;  /* 0x0000004b054e7227 */ /* 0x000fe200078e00ff */
[----:B------:R0:W-:Y:S03]  /*4bc0*/  STL [R1+0x200], R8 ;  /* 0x0002000801007387 */ /* 0x0001e60000100800 */
[----:B------:R-:W-:Y:S01]  /*4bd0*/  IMAD.MOV R78, RZ, RZ, -R78 ;  /* 0x000000ffff4e7224 */ /* 0x000fe200078e0a4e */
[----:B------:R1:W-:Y:S04]  /*4be0*/  STL [R1+0x2dc], R0 ;  /* 0x0002dc0001007387 */ /* 0x0003e80000100800 */
[----:B------:R2:W-:Y:S01]  /*4bf0*/  STL [R1+0x52c], R7 ;  /* 0x00052c0701007387 */ /* 0x0005e20000100800 */
[----:B0-----:R-:W-:-:S03]  /*4c00*/  VIADD R8, R4, 0x13e ;  /* 0x0000013e04087836 */ /* 0x001fc60000000000 */
[----:B------:R0:W-:Y:S01]  /*4c10*/  STL [R1+0xc54], R6 ;  /* 0x000c540601007387 */ /* 0x0001e20000100800 */
[C---:B-1----:R-:W-:Y:S02]  /*4c20*/  LOP3.LUT R0, R82.reuse, 0x13a, RZ, 0xfc, !PT ;  /* 0x0000013a52007812 */ /* 0x042fe400078efcff */
[----:B------:R-:W-:Y:S02]  /*4c30*/  IABS R76, R8 ;  /* 0x00000008004c7213 */ /* 0x000fe40000000000 */
[----:B--2---:R-:W-:Y:S01]  /*4c40*/  LOP3.LUT R7, R82, 0x140, RZ, 0xfc, !PT ;  /* 0x0000014052077812 */ /* 0x004fe200078efcff */
[----:B------:R1:W-:Y:S02]  /*4c50*/  STL [R1+0xca8], R0 ;  /* 0x000ca80001007387 */ /* 0x0003e40000100800 */
[----:B------:R-:W-:Y:S01]  /*4c60*/  IMAD.HI.U32 R79, R5, R76, RZ ;  /* 0x0000004c054f7227 */ /* 0x000fe200078e00ff */
[----:B0-----:R-:W-:Y:S01]  /*4c70*/  IABS R6, R6 ;  /* 0x0000000600067213 */ /* 0x001fe20000000000 */
[----:B------:R0:W-:Y:S01]  /*4c80*/  STL [R1+0xd54], R9 ;  /* 0x000d540901007387 */ /* 0x0001e20000100800 */
[----:B------:R-:W-:Y:S01]  /*4c90*/  IABS R90, R7 ;  /* 0x00000007005a7213 */ /* 0x000fe20000000000 */
[----:B------:R-:W-:-:S02]  /*4ca0*/  IMAD.MOV R79, RZ, RZ, -R79 ;  /* 0x000000ffff4f7224 */ /* 0x000fc400078e0a4f */
[C---:B------:R-:W-:Y:S01]  /*4cb0*/  IMAD.HI.U32 R81, R5.reuse, R6, RZ ;  /* 0x0000000605517227 */ /* 0x040fe200078e00ff */
[----:B------:R2:W-:Y:S01]  /*4cc0*/  STL [R1+0xb04], R8 ;  /* 0x000b040801007387 */ /* 0x0005e20000100800 */
[----:B-1----:R-:W-:Y:S02]  /*4cd0*/  IABS R0, R0 ;  /* 0x0000000000007213 */ /* 0x002fe40000000000 */
[----:B------:R-:W-:Y:S01]  /*4ce0*/  IMAD.MOV R81, RZ, RZ, -R81 ;  /* 0x000000ffff517224 */ /* 0x000fe200078e0a51 */
[----:B------:R1:W-:Y:S01]  /*4cf0*/  STL [R1+0xd68], R7 ;  /* 0x000d680701007387 */ /* 0x0003e20000100800 */
[----:B------:R-:W-:Y:S01]  /*4d00*/  IMAD.HI.U32 R80, R5, R90, RZ ;  /* 0x0000005a05507227 */ /* 0x000fe200078e00ff */
[----:B0-----:R-:W-:-:S03]  /*4d10*/  LOP3.LUT R9, R82, 0x142, RZ, 0xfc, !PT ;  /* 0x0000014252097812 */ /* 0x001fc600078efcff */
[----:B------:R-:W-:Y:S01]  /*4d20*/  IMAD.HI.U32 R77, R5, R0, RZ ;  /* 0x00000000054d7227 */ /* 0x000fe200078e00ff */
[----:B--2---:R-:W-:-:S03]  /*4d30*/  LOP3.LUT R8, R82, 0x144, RZ, 0xfc, !PT ;  /* 0x0000014452087812 */ /* 0x004fc600078efcff */
[C---:B------:R-:W-:Y:S02]  /*4d40*/  IMAD R6, R3.reuse, R81, R6 ;  /* 0x0000005103067224 */ /* 0x040fe400078e0206 */
[----:B------:R-:W-:Y:S02]  /*4d50*/  IMAD.MOV R77, RZ, RZ, -R77 ;  /* 0x000000ffff4d7224 */ /* 0x000fe400078e0a4d */
[----:B------:R-:W-:Y:S01]  /*4d60*/  IMAD.MOV R80, RZ, RZ, -R80 ;  /* 0x000000ffff507224 */ /* 0x000fe200078e0a50 */
[----:B------:R0:W-:Y:S01]  /*4d70*/  STL [R1+0xe28], R6 ;  /* 0x000e280601007387 */ /* 0x0001e20000100800 */
[C---:B-1----:R-:W-:Y:S02]  /*4d80*/  IMAD R7, R3.reuse, R77, R0 ;  /* 0x0000004d03077224 */ /* 0x042fe400078e0200 */
[C---:B------:R-:W-:Y:S02]  /*4d90*/  IMAD R90, R3.reuse, R80, R90 ;  /* 0x00000050035a7224 */ /* 0x040fe400078e025a */
[C---:B------:R-:W-:Y:S01]  /*4da0*/  IMAD R0, R3.reuse, R79, R76 ;  /* 0x0000004f03007224 */ /* 0x040fe200078e024c */
[----:B------:R1:W-:Y:S01]  /*4db0*/  STL [R1+0x1ec], R7 ;  /* 0x0001ec0701007387 */ /* 0x0003e20000100800 */
[----:B------:R-:W-:Y:S01]  /*4dc0*/  IABS R76, R8 ;  /* 0x00000008004c7213 */ /* 0x000fe20000000000 */
[----:B0-----:R-:W-:Y:S01]  /*4dd0*/  IMAD R6, R3, R78, R75 ;  /* 0x0000004e03067224 */ /* 0x001fe200078e024b */
[----:B------:R-:W-:-:S03]  /*4de0*/  IABS R78, R9 ;  /* 0x00000009004e7213 */ /* 0x000fc60000000000 */
[C---:B------:R-:W-:Y:S01]  /*4df0*/  IMAD.HI.U32 R80, R5.reuse, R76, RZ ;  /* 0x0000004c05507227 */ /* 0x040fe200078e00ff */
[----:B------:R0:W-:Y:S01]  /*4e00*/  STL [R1+0x56c], R6 ;  /* 0x00056c0601007387 */ /* 0x0001e20000100800 */
[C---:B-1----:R-:W-:Y:S02]  /*4e10*/  LOP3.LUT R7, R82.reuse, 0x146, RZ, 0xfc, !PT ;  /* 0x0000014652077812 */ /* 0x042fe400078efcff */
[C---:B------:R-:W-:Y:S01]  /*4e20*/  IMAD.HI.U32 R79, R5.reuse, R78, RZ ;  /* 0x0000004e054f7227 */ /* 0x040fe200078e00ff */
[----:B------:R-:W-:Y:S01]  /*4e30*/  STL [R1+0xe2c], R90 ;  /* 0x000e2c5a01007387 */ /* 0x000fe20000100800 */
[----:B------:R-:W-:Y:S02]  /*4e40*/  IABS R77, R7 ;  /* 0x00000007004d7213 */ /* 0x000fe40000000000 */
[----:B------:R-:W-:Y:S01]  /*4e50*/  IMAD.MOV R79, RZ, RZ, -R79 ;  /* 0x000000ffff4f7224 */ /* 0x000fe200078e0a4f */
[----:B------:R1:W-:Y:S01]  /*4e60*/  STL [R1+0x58c], R0 ;  /* 0x00058c0001007387 */ /* 0x0003e20000100800 */
[----:B------:R-:W-:Y:S01]  /*4e70*/  IMAD.MOV R80, RZ, RZ, -R80 ;  /* 0x000000ffff507224 */ /* 0x000fe200078e0a50 */
[C---:B0-----:R-:W-:Y:S01]  /*4e80*/  LOP3.LUT R6, R82.reuse, 0x148, RZ, 0xfc, !PT ;  /* 0x0000014852067812 */ /* 0x041fe200078efcff */
[----:B------:R-:W-:Y:S01]  /*4e90*/  IMAD.HI.U32 R81, R5, R77, RZ ;  /* 0x0000004d05517227 */ /* 0x000fe200078e00ff */
[----:B------:R0:W-:Y:S02]  /*4ea0*/  STL [R1+0xc04], R9 ;  /* 0x000c040901007387 */ /* 0x0001e40000100800 */
[----:B------:R-:W-:Y:S01]  /*4eb0*/  IABS R88, R6 ;  /* 0x0000000600587213 */ /* 0x000fe20000000000 */
[----:B------:R-:W-:Y:S01]  /*4ec0*/  IMAD.MOV R81, RZ, RZ, -R81 ;  /* 0x000000ffff517224 */ /* 0x000fe200078e0a51 */
[----:B------:R2:W-:Y:S01]  /*4ed0*/  STL [R1+0xcd8], R8 ;  /* 0x000cd80801007387 */ /* 0x0005e20000100800 */
[----:B-1----:R-:W-:-:S02]  /*4ee0*/  LOP3.LUT R0, R82, 0x14a, RZ, 0xfc, !PT ;  /* 0x0000014a52007812 */ /* 0x002fc400078efcff */
[----:B------:R-:W-:Y:S01]  /*4ef0*/  IMAD.HI.U32 R83, R5, R88, RZ ;  /* 0x0000005805537227 */ /* 0x000fe200078e00ff */
[----:B------:R1:W-:Y:S03]  /*4f00*/  STL [R1+0xd0c], R7 ;  /* 0x000d0c0701007387 */ /* 0x0003e60000100800 */
[----:B------:R-:W-:Y:S01]  /*4f10*/  IMAD.MOV R83, RZ, RZ, -R83 ;  /* 0x000000ffff537224 */ /* 0x000fe200078e0a53 */
[----:B------:R3:W-:Y:S01]  /*4f20*/  STL [R1+0xda0], R6 ;  /* 0x000da00601007387 */ /* 0x0007e20000100800 */
[----:B0-----:R-:W-:Y:S02]  /*4f30*/  VIADD R9, R4, 0x14e ;  /* 0x0000014e04097836 */ /* 0x001fe40000000000 */
[C---:B--2---:R-:W-:Y:S01]  /*4f40*/  IMAD R8, R3.reuse, R79, R78 ;  /* 0x0000004f03087224 */ /* 0x044fe200078e024e */
[----:B------:R0:W-:Y:S01]  /*4f50*/  STL [R1+0xdbc], R0 ;  /* 0x000dbc0001007387 */ /* 0x0001e20000100800 */
[C---:B------:R-:W-:Y:S01]  /*4f60*/  IMAD R88, R3.reuse, R83, R88 ;  /* 0x0000005303587224 */ /* 0x040fe200078e0258 */
[----:B------:R-:W-:Y:S01]  /*4f70*/  IABS R78, R9 ;  /* 0x00000009004e7213 */ /* 0x000fe20000000000 */
[C---:B-1----:R-:W-:Y:S01]  /*4f80*/  IMAD R7, R3.reuse, R80, R76 ;  /* 0x0000005003077224 */ /* 0x042fe200078e024c */
[----:B------:R1:W-:Y:S01]  /*4f90*/  STL [R1+0x1e4], R8 ;  /* 0x0001e40801007387 */ /* 0x0003e20000100800 */
[----:B------:R-:W-:Y:S01]  /*4fa0*/  IABS R80, R10 ;  /* 0x0000000a00507213 */ /* 0x000fe20000000000 */
[----:B---3--:R-:W-:-:S02]  /*4fb0*/  IMAD R6, R3, R81, R77 ;  /* 0x0000005103067224 */ /* 0x008fc400078e024d */
[----:B------:R2:W-:Y:S01]  /*4fc0*/  STL [R1+0x5a4], R7 ;  /* 0x0005a40701007387 */ /* 0x0005e20000100800 */
[C---:B------:R-:W-:Y:S01]  /*4fd0*/  IMAD.HI.U32 R83, R5.reuse, R78, RZ ;  /* 0x0000004e05537227 */ /* 0x040fe200078e00ff */
[----:B0-----:R-:W-:Y:S02]  /*4fe0*/  IABS R0, R0 ;  /* 0x0000000000007213 */ /* 0x001fe40000000000 */
[----:B------:R-:W-:Y:S01]  /*4ff0*/  STL [R1+0xe30], R88 ;  /* 0x000e305801007387 */ /* 0x000fe20000100800 */
[C---:B------:R-:W-:Y:S01]  /*5000*/  IMAD.HI.U32 R81, R5.reuse, R80, RZ ;  /* 0x0000005005517227 */ /* 0x040fe200078e00ff */
[C---:B-1----:R-:W-:Y:S02]  /*5010*/  LOP3.LUT R8, R82.reuse, 0x150, RZ, 0xfc, !PT ;  /* 0x0000015052087812 */ /* 0x042fe400078efcff */
[----:B------:R0:W-:Y:S01]  /*5020*/  STL [R1+0x5ac], R6 ;  /* 0x0005ac0601007387 */ /* 0x0001e20000100800 */
[----:B------:R-:W-:Y:S01]  /*5030*/  IMAD.HI.U32 R75, R5, R0, RZ ;  /* 0x00000000054b7227 */ /* 0x000fe200078e00ff */
[----:B--2---:R-:W-:-:S02]  /*5040*/  LOP3.LUT R7, R82, 0x152, RZ, 0xfc, !PT ;  /* 0x0000015252077812 */ /* 0x004fc400078efcff */
[----:B------:R-:W-:Y:S01]  /*5050*/  IABS R79, R8 ;  /* 0x00000008004f7213 */ /* 0x000fe20000000000 */
[----:B------:R-:W-:Y:S02]  /*5060*/  IMAD.MOV R75, RZ, RZ, -R75 ;  /* 0x000000ffff4b7224 */ /* 0x000fe400078e0a4b */
[----:B------:R-:W-:Y:S02]  /*5070*/  IMAD.MOV R81, RZ, RZ, -R81 ;  /* 0x000000ffff517224 */ /* 0x000fe400078e0a51 */
[----:B------:R-:W-:Y:S01]  /*5080*/  IMAD R0, R3, R75, R0 ;  /* 0x0000004b03007224 */ /* 0x000fe200078e0200 */
[----:B0-----:R-:W-:Y:S01]  /*5090*/  LOP3.LUT R6, R82, 0x154, RZ, 0xfc, !PT ;  /* 0x0000015452067812 */ /* 0x001fe200078efcff */
[----:B------:R-:W-:-:S03]  /*50a0*/  IMAD.HI.U32 R84, R5, R79, RZ ;  /* 0x0000004f05547227 */ /* 0x000fc600078e00ff */
[----:B------:R0:W-:Y:S01]  /*50b0*/  STL [R1+0x1e0], R0 ;  /* 0x0001e00001007387 */ /* 0x0001e20000100800 */
[----:B------:R-:W-:Y:S01]  /*50c0*/  IABS R75, R6 ;  /* 0x00000006004b7213 */ /* 0x000fe20000000000 */
[----:B------:R-:W-:Y:S02]  /*50d0*/  IMAD.MOV R83, RZ, RZ, -R83 ;  /* 0x000000ffff537224 */ /* 0x000fe400078e0a53 */
[----:B------:R1:W-:Y:S01]  /*50e0*/  STL [R1+0xe34], R4 ;  /* 0x000e340401007387 */ /* 0x0003e20000100800 */
[----:B------:R-:W-:Y:S02]  /*50f0*/  IMAD.MOV R84, RZ, RZ, -R84 ;  /* 0x000000ffff547224 */ /* 0x000fe400078e0a54 */
[----:B------:R-:W-:Y:S01]  /*5100*/  IMAD.HI.U32 R77, R5, R75, RZ ;  /* 0x0000004b054d7227 */ /* 0x000fe200078e00ff */
[----:B------:R2:W-:Y:S01]  /*5110*/  STL [R1+0xc50], R10 ;  /* 0x000c500a01007387 */ /* 0x0005e20000100800 */
[----:B0-----:R-:W-:Y:S02]  /*5120*/  IABS R0, R7 ;  /* 0x0000000700007213 */ /* 0x001fe40000000000 */
[----:B------:R-:W-:Y:S01]  /*5130*/  IMAD.MOV R77, RZ, RZ, -R77 ;  /* 0x000000ffff4d7224 */ /* 0x000fe200078e0a4d */
[----:B------:R0:W-:Y:S01]  /*5140*/  STL [R1+0xaec], R9 ;  /* 0x000aec0901007387 */ /* 0x0001e20000100800 */
[----:B-1----:R-:W-:-:S02]  /*5150*/  IMAD R4, R3, R81, R80 ;  /* 0x0000005103047224 */ /* 0x002fc400078e0250 */
[----:B------:R-:W-:Y:S01]  /*5160*/  IMAD.HI.U32 R76, R5, R0, RZ ;  /* 0x00000000054c7227 */ /* 0x000fe200078e00ff */
[----:B------:R1:W-:Y:S01]  /*5170*/  STL [R1+0xcf0], R8 ;  /* 0x000cf00801007387 */ /* 0x0003e20000100800 */
[C---:B--2---:R-:W-:Y:S02]  /*5180*/  LOP3.LUT R10, R82.reuse, 0x192, RZ, 0xfc, !PT ;  /* 0x00000192520a7812 */ /* 0x044fe400078efcff */
[----:B------:R-:W-:Y:S01]  /*5190*/  IMAD.MOV R76, RZ, RZ, -R76 ;  /* 0x000000ffff4c7224 */ /* 0x000fe200078e0a4c */
[----:B------:R2:W-:Y:S01]  /*51a0*/  STL [R1+0xd38], R7 ;  /* 0x000d380701007387 */ /* 0x0005e20000100800 */
[----:B0-----:R-:W-:-:S03]  /*51b0*/  LOP3.LUT R9, R82, 0x178, RZ, 0xfc, !PT ;  /* 0x0000017852097812 */ /* 0x001fc600078efcff */
[----:B------:R0:W-:Y:S01]  /*51c0*/  STL [R1+0xdd8], R6 ;  /* 0x000dd80601007387 */ /* 0x0001e20000100800 */
[----:B-1----:R-:W-:-:S03]  /*51d0*/  LOP3.LUT R8, R82, 0x156, RZ, 0xfc, !PT ;  /* 0x0000015652087812 */ /* 0x002fc600078efcff */
[----:B------:R1:W-:Y:S01]  /*51e0*/  STL [R1+0x5e8], R4 ;  /* 0x0005e80401007387 */ /* 0x0003e20000100800 */
[C---:B--2---:R-:W-:Y:S01]  /*51f0*/  IMAD R7, R3.reuse, R83, R78 ;  /* 0x0000005303077224 */ /* 0x044fe200078e024e */
[----:B------:R-:W-:Y:S01]  /*5200*/  IABS R80, R8 ;  /* 0x0000000800507213 */ /* 0x000fe20000000000 */
[----:B0-----:R-:W-:-:S03]  /*5210*/  IMAD R6, R3, R84, R79 ;  /* 0x0000005403067224 */ /* 0x001fc600078e024f */
[----:B------:R0:W-:Y:S01]  /*5220*/  STL [R1+0x5e4], R7 ;  /* 0x0005e40701007387 */ /* 0x0001e20000100800 */
[----:B------:R-:W-:-:S03]  /*5230*/  IMAD.HI.U32 R81, R5, R80, RZ ;  /* 0x0000005005517227 */ /* 0x000fc600078e00ff */
[----:B------:R2:W-:Y:S01]  /*5240*/  STL [R1], R6 ;  /* 0x0000000601007387 */ /* 0x0005e20000100800 */
[C---:B-1----:R-:W-:Y:S02]  /*5250*/  IMAD R4, R3.reuse, R76, R0 ;  /* 0x0000004c03047224 */ /* 0x042fe400078e0200 */
[----:B------:R-:W-:Y:S02]  /*5260*/  IMAD R0, R3, R77, R75 ;  /* 0x0000004d03007224 */ /* 0x000fe400078e024b */
[----:B------:R-:W-:Y:S01]  /*5270*/  IMAD.MOV R81, RZ, RZ, -R81 ;  /* 0x000000ffff517224 */ /* 0x000fe200078e0a51 */
[C---:B0-----:R-:W-:Y:S01]  /*5280*/  LOP3.LUT R7, R82.reuse, 0x158, RZ, 0xfc, !PT ;  /* 0x0000015852077812 */ /* 0x041fe200078efcff */
[----:B------:R0:W-:Y:S03]  /*5290*/  STL [R1+0x1d8], R4 ;  /* 0x0001d80401007387 */ /* 0x0001e60000100800 */
[----:B------:R-:W-:Y:S01]  /*52a0*/  IABS R91, R7 ;  /* 0x00000007005b7213 */ /* 0x000fe20000000000 */
[----:B------:R1:W-:Y:S01]  /*52b0*/  STL [R1+0x5d0], R0 ;  /* 0x0005d00001007387 */ /* 0x0003e20000100800 */
[----:B--2---:R-:W-:-:S03]  /*52c0*/  LOP3.LUT R6, R82, 0x15c, RZ, 0xfc, !PT ;  /* 0x0000015c52067812 */ /* 0x004fc600078efcff */
[----:B------:R2:W-:Y:S01]  /*52d0*/  STL [R1+0xc8c], R8 ;  /* 0x000c8c0801007387 */ /* 0x0005e20000100800 */
[C---:B------:R-:W-:Y:S01]  /*52e0*/  IMAD.HI.U32 R83, R5.reuse, R91, RZ ;  /* 0x0000005b05537227 */ /* 0x040fe200078e00ff */
[C---:B0-----:R-:W-:Y:S02]  /*52f0*/  LOP3.LUT R4, R82.reuse, 0x160, RZ, 0xfc, !PT ;  /* 0x0000016052047812 */ /* 0x041fe400078efcff */
[----:B------:R0:W-:Y:S01]  /*5300*/  STL [R1+0xca4], R7 ;  /* 0x000ca40701007387 */ /* 0x0001e20000100800 */
[----:B------:R-:W-:Y:S01]  /*5310*/  IABS R75, R6 ;  /* 0x00000006004b7213 */ /* 0x000fe20000000000 */
[----:B------:R-:W-:Y:S01]  /*5320*/  IMAD.MOV R83, RZ, RZ, -R83 ;  /* 0x000000ffff537224 */ /* 0x000fe200078e0a53 */
[C---:B-1----:R-:W-:Y:S02]  /*5330*/  LOP3.LUT R0, R82.reuse, 0x15a, RZ, 0xfc, !PT ;  /* 0x0000015a52007812 */ /* 0x042fe400078efcff */
[----:B------:R-:W-:Y:S01]  /*5340*/  IABS R76, R4 ;  /* 0x00000004004c7213 */ /* 0x000fe20000000000 */
[C---:B------:R-:W-:Y:S01]  /*5350*/  IMAD.HI.U32 R78, R5.reuse, R75, RZ ;  /* 0x0000004b054e7227 */ /* 0x040fe200078e00ff */
[C---:B--2---:R-:W-:Y:S01]  /*5360*/  LOP3.LUT R8, R82.reuse, 0x162, RZ, 0xfc, !PT ;  /* 0x0000016252087812 */ /* 0x044fe200078efcff */
[----:B------:R1:W-:Y:S02]  /*5370*/  STL [R1+0xd08], R0 ;  /* 0x000d080001007387 */ /* 0x0003e40000100800 */
[----:B------:R-:W-:Y:S01]  /*5380*/  IMAD.HI.U32 R79, R5, R76, RZ ;  /* 0x0000004c054f7227 */ /* 0x000fe200078e00ff */
[----:B0-----:R-:W-:Y:S01]  /*5390*/  LOP3.LUT R7, R82, 0x168, RZ, 0xfc, !PT ;  /* 0x0000016852077812 */ /* 0x001fe200078efcff */
[----:B------:R-:W-:Y:S02]  /*53a0*/  STL [R1+0xd9c], R6 ;  /* 0x000d9c0601007387 */ /* 0x000fe40000100800 */
[----:B------:R-:W-:-:S02]  /*53b0*/  IMAD R91, R3, R83, R91 ;  /* 0x00000053035b7224 */ /* 0x000fc400078e025b */
[----:B------:R0:W-:Y:S01]  /*53c0*/  STL [R1+0xdb8], R4 ;  /* 0x000db80401007387 */ /* 0x0001e20000100800 */
[----:B------:R-:W-:Y:S01]  /*53d0*/  IMAD.MOV R78, RZ, RZ, -R78 ;  /* 0x000000ffff4e7224 */ /* 0x000fe200078e0a4e */
[----:B-1----:R-:W-:Y:S01]  /*53e0*/  IABS R0, R0 ;  /* 0x0000000000007213 */ /* 0x002fe20000000000 */
[----:B------:R-:W-:Y:S01]  /*53f0*/  IMAD.MOV R79, RZ, RZ, -R79 ;  /* 0x000000ffff4f7224 */ /* 0x000fe200078e0a4f */
[----:B------:R-:W-:Y:S03]  /*5400*/  STL [R1+0xe38], R91 ;  /* 0x000e385b01007387 */ /* 0x000fe60000100800 */
[----:B------:R-:W-:-:S04]  /*5410*/  IMAD.HI.U32 R77, R5, R0, RZ ;  /* 0x00000000054d7227 */ /* 0x000fc800078e00ff */
[C---:B0-----:R-:W-:Y:S01]  /*5420*/  IMAD R4, R3.reuse, R81, R80 ;  /* 0x0000005103047224 */ /* 0x041fe200078e0250 */
[----:B------:R-:W-:Y:S01]  /*5430*/  IABS R81, R8 ;  /* 0x0000000800517213 */ /* 0x000fe20000000000 */
[----:B------:R-:W-:Y:S01]  /*5440*/  IMAD.MOV R77, RZ, RZ, -R77 ;  /* 0x000000ffff4d7224 */ /* 0x000fe200078e0a4d */
[----:B------:R-:W-:Y:S02]  /*5450*/  IABS R80, R7 ;  /* 0x0000000700507213 */ /* 0x000fe40000000000 */
[----:B------:R0:W-:Y:S01]  /*5460*/  STL [R1+0x5cc], R4 ;  /* 0x0005cc0401007387 */ /* 0x0001e20000100800 */
[C---:B------:R-:W-:Y:S02]  /*5470*/  IMAD R6, R3.reuse, R77, R0 ;  /* 0x0000004d03067224 */ /* 0x040fe400078e0200 */
[----:B------:R-:W-:Y:S02]  /*5480*/  IMAD R0, R3, R79, R76 ;  /* 0x0000004f03007224 */ /* 0x000fe400078e024c */
[C---:B------:R-:W-:Y:S01]  /*5490*/  IMAD.HI.U32 R83, R5.reuse, R81, RZ ;  /* 0x0000005105537227 */ /* 0x040fe200078e00ff */
[----:B------:R1:W-:Y:S03]  /*54a0*/  STL [R1+0x1cc], R6 ;  /* 0x0001cc0601007387 */ /* 0x0003e60000100800 */
[----:B------:R-:W-:-:S04]  /*54b0*/  IMAD.HI.U32 R84, R5, R80, RZ ;  /* 0x0000005005547227 */ /* 0x000fc800078e00ff */
[----:B0-----:R-:W-:Y:S02]  /*54c0*/  IMAD R4, R3, R78, R75 ;  /* 0x0000004e03047224 */ /* 0x001fe400078e024b */
[----:B------:R-:W-:Y:S01]  /*54d0*/  IMAD.MOV R83, RZ, RZ, -R83 ;  /* 0x000000ffff537224 */ /* 0x000fe200078e0a53 */
[C---:B-1----:R-:W-:Y:S01]  /*54e0*/  LOP3.LUT R6, R82.reuse, 0x16a, RZ, 0xfc, !PT ;  /* 0x0000016a52067812 */ /* 0x042fe200078efcff */
[----:B------:R-:W-:Y:S01]  /*54f0*/  IMAD.MOV R84, RZ, RZ, -R84 ;  /* 0x000000ffff547224 */ /* 0x000fe200078e0a54 */
[----:B------:R0:W-:Y:S02]  /*5500*/  STL [R1+0x604], R4 ;  /* 0x0006040401007387 */ /* 0x0001e40000100800 */
[----:B------:R-:W-:Y:S02]  /*5510*/  IABS R76, R6 ;  /* 0x00000006004c7213 */ /* 0x000fe40000000000 */
[----:B------:R1:W-:Y:S03]  /*5520*/  STL [R1+0xc], R0 ;  /* 0x00000c0001007387 */ /* 0x0003e60000100800 */
[----:B------:R-:W-:Y:S01]  /*5530*/  IMAD.HI.U32 R78, R5, R76, RZ ;  /* 0x0000004c054e7227 */ /* 0x000fe200078e00ff */
[----:B------:R2:W-:Y:S01]  /*5540*/  STL [R1+0xc4c], R8 ;  /* 0x000c4c0801007387 */ /* 0x0005e20000100800 */
[----:B0-----:R-:W-:-:S02]  /*5550*/  LOP3.LUT R4, R82, 0x170, RZ, 0xfc, !PT ;  /* 0x0000017052047812 */ /* 0x001fc400078efcff */
[----:B------:R-:W-:Y:S01]  /*5560*/  IMAD.MOV R78, RZ, RZ, -R78 ;  /* 0x000000ffff4e7224 */ /* 0x000fe200078e0a4e */
[----:B------:R0:W-:Y:S01]  /*5570*/  STL [R1+0xde0], R7 ;  /* 0x000de00701007387 */ /* 0x0001e20000100800 */
[----:B-1----:R-:W-:-:S03]  /*5580*/  LOP3.LUT R0, R82, 0x172, RZ, 0xfc, !PT ;  /* 0x0000017252007812 */ /* 0x002fc600078efcff */
[----:B------:R-:W-:Y:S01]  /*5590*/  STL [R1+0xddc], R6 ;  /* 0x000ddc0601007387 */ /* 0x000fe20000100800 */
[----:B------:R-:W-:Y:S02]  /*55a0*/  IABS R77, R4 ;  /* 0x00000004004d7213 */ /* 0x000fe40000000000 */
[----:B--2---:R-:W-:Y:S01]  /*55b0*/  LOP3.LUT R8, R82, 0x17a, RZ, 0xfc, !PT ;  /* 0x0000017a52087812 */ /* 0x004fe200078efcff */
[----:B------:R1:W-:Y:S02]  /*55c0*/  STL [R1+0xdf0], R4 ;  /* 0x000df00401007387 */ /* 0x0003e40000100800 */
[----:B------:R-:W-:Y:S02]  /*55d0*/  IMAD.HI.U32 R79, R5, R77, RZ ;  /* 0x0000004d054f7227 */ /* 0x000fe400078e00ff */
[----:B------:R2:W-:Y:S02]  /*55e0*/  STL [R1+0xdf8], R0 ;  /* 0x000df80001007387 */ /* 0x0005e40000100800 */
[----:B------:R-:W-:-:S02]  /*55f0*/  IMAD.MOV R79, RZ, RZ, -R79 ;  /* 0x000000ffff4f7224 */ /* 0x000fc400078e0a4f */
[C---:B0-----:R-:W-:Y:S02]  /*5600*/  IMAD R7, R3.reuse, R84, R80 ;  /* 0x0000005403077224 */ /* 0x041fe400078e0250 */
[C---:B-1----:R-:W-:Y:S01]  /*5610*/  IMAD R4, R3.reuse, R83, R81 ;  /* 0x0000005303047224 */ /* 0x042fe200078e0251 */
[----:B------:R-:W-:Y:S01]  /*5620*/  IABS R83, R9 ;  /* 0x0000000900537213 */ /* 0x000fe20000000000 */
[----:B------:R-:W-:Y:S01]  /*5630*/  IMAD R6, R3, R78, R76 ;  /* 0x0000004e03067224 */ /* 0x000fe200078e024c */
[----:B------:R-:W-:Y:S02]  /*5640*/  IABS R78, R8 ;  /* 0x00000008004e7213 */ /* 0x000fe40000000000 */
[----:B--2---:R-:W-:Y:S01]  /*5650*/  IABS R0, R0 ;  /* 0x0000000000007213 */ /* 0x004fe20000000000 */
[----:B------:R0:W-:Y:S01]  /*5660*/  STL [R1+0x1ac], R4 ;  /* 0x0001ac0401007387 */ /* 0x0001e20000100800 */
[----:B------:R-:W-:-:S03]  /*5670*/  IMAD.HI.U32 R84, R5, R83, RZ ;  /* 0x0000005305547227 */ /* 0x000fc600078e00ff */
[----:B------:R1:W-:Y:S01]  /*5680*/  STL [R1+0x8], R7 ;  /* 0x0000080701007387 */ /* 0x0003e20000100800 */
[----:B------:R-:W-:-:S03]  /*5690*/  IMAD.HI.U32 R75, R5, R0, RZ ;  /* 0x00000000054b7227 */ /* 0x000fc600078e00ff */
[----:B------:R2:W-:Y:S01]  /*56a0*/  STL [R1+0x1a8], R6 ;  /* 0x0001a80601007387 */ /* 0x0005e20000100800 */
[----:B------:R-:W-:Y:S02]  /*56b0*/  IMAD.MOV R75, RZ, RZ, -R75 ;  /* 0x000000ffff4b7224 */ /* 0x000fe400078e0a4b */
[C---:B0-----:R-:W-:Y:S02]  /*56c0*/  IMAD R4, R3.reuse, R79, R77 ;  /* 0x0000004f03047224 */ /* 0x041fe400078e024d */
[----:B------:R-:W-:Y:S01]  /*56d0*/  IMAD R0, R3, R75, R0 ;  /* 0x0000004b03007224 */ /* 0x000fe200078e0200 */
[C---:B-1----:R-:W-:Y:S01]  /*56e0*/  LOP3.LUT R7, R82.reuse, 0x180, RZ, 0xfc, !PT ;  /* 0x0000018052077812 */ /* 0x042fe200078efcff */
[----:B------:R-:W-:Y:S01]  /*56f0*/  IMAD.HI.U32 R80, R5, R78, RZ ;  /* 0x0000004e05507227 */ /* 0x000fe200078e00ff */
[----:B------:R0:W-:Y:S01]  /*5700*/  STL [R1+0x18], R4 ;  /* 0x0000180401007387 */ /* 0x0001e20000100800 */
[----:B--2---:R-:W-:Y:S02]  /*5710*/  LOP3.LUT R6, R82, 0x182, RZ, 0xfc, !PT ;  /* 0x0000018252067812 */ /* 0x004fe400078efcff */
[----:B------:R-:W-:Y:S01]  /*5720*/  IMAD.MOV R84, RZ, RZ, -R84 ;  /* 0x000000ffff547224 */ /* 0x000fe200078e0a54 */
[----:B------:R1:W-:Y:S01]  /*5730*/  STL [R1+0x18c], R0 ;  /* 0x00018c0001007387 */ /* 0x0003e20000100800 */
[----:B------:R-:W-:Y:S01]  /*5740*/  IABS R79, R7 ;  /* 0x00000007004f7213 */ /* 0x000fe20000000000 */
[----:B------:R-:W-:-:S02]  /*5750*/  IMAD.MOV R80, RZ, RZ, -R80 ;  /* 0x000000ffff507224 */ /* 0x000fc400078e0a50 */
[----:B------:R2:W-:Y:S01]  /*5760*/  STL [R1+0xdd0], R9 ;  /* 0x000dd00901007387 */ /* 0x0005e20000100800 */
[C---:B0-----:R-:W-:Y:S01]  /*5770*/  LOP3.LUT R4, R82.reuse, 0x188, RZ, 0xfc, !PT ;  /* 0x0000018852047812 */ /* 0x041fe200078efcff */
[C---:B------:R-:W-:Y:S02]  /*5780*/  IMAD.HI.U32 R81, R5.reuse, R79, RZ ;  /* 0x0000004f05517227 */ /* 0x040fe400078e00ff */
[----:B------:R-:W-:Y:S01]  /*5790*/  STL [R1+0xde8], R8 ;  /* 0x000de80801007387 */ /* 0x000fe20000100800 */
[----:B-1----:R-:W-:Y:S01]  /*57a0*/  IABS R0, R6 ;  /* 0x0000000600007213 */ /* 0x002fe20000000000 */
[----:B------:R-:W-:Y:S01]  /*57b0*/  IMAD.MOV R81, RZ, RZ, -R81 ;  /* 0x000000ffff517224 */ /* 0x000fe200078e0a51 */
[----:B------:R-:W-:Y:S01]  /*57c0*/  IABS R75, R4 ;  /* 0x00000004004b7213 */ /* 0x000fe20000000000 */
[----:B------:R-:W-:Y:S01]  /*57d0*/  STL [R1+0xdf4], R7 ;  /* 0x000df40701007387 */ /* 0x000fe20000100800 */
[----:B--2---:R-:W-:Y:S01]  /*57e0*/  LOP3.LUT R9, R82, 0x198, RZ, 0xfc, !PT ;  /* 0x0000019852097812 */ /* 0x004fe200078efcff */
[----:B------:R-:W-:-:S02]  /*57f0*/  IMAD.HI.U32 R76, R5, R0, RZ ;  /* 0x00000000054c7227 */ /* 0x000fc400078e00ff */
[----:B------:R0:W-:Y:S02]  /*5800*/  STL [R1+0xdfc], R6 ;  /* 0x000dfc0601007387 */ /* 0x0001e40000100800 */
[----:B------:R-:W-:Y:S02]  /*5810*/  IMAD.HI.U32 R77, R5, R75, RZ ;  /* 0x0000004b054d7227 */ /* 0x000fe400078e00ff */
[----:B------:R1:W-:Y:S02]  /*5820*/  STL [R1+0xe00], R4 ;  /* 0x000e000401007387 */ /* 0x0003e40000100800 */
[----:B------:R-:W-:Y:S02]  /*5830*/  IMAD.MOV R76, RZ, RZ, -R76 ;  /* 0x000000ffff4c7224 */ /* 0x000fe400078e0a4c */
[----:B------:R-:W-:Y:S02]  /*5840*/  IMAD.MOV R77, RZ, RZ, -R77 ;  /* 0x000000ffff4d7224 */ /* 0x000fe400078e0a4d */
[----:B0-----:R-:W-:-:S02]  /*5850*/  IMAD R6, R3, R84, R83 ;  /* 0x0000005403067224 */ /* 0x001fc400078e0253 */
[----:B------:R-:W-:Y:S01]  /*5860*/  IMAD R7, R92, 0x40, R11 ;  /* 0x000000405c077824 */ /* 0x000fe200078e020b */
[----:B------:R-:W-:Y:S01]  /*5870*/  IABS R92, R9 ;  /* 0x00000009005c7213 */ /* 0x000fe20000000000 */
[----:B-1----:R-:W-:Y:S01]  /*5880*/  IMAD R4, R3, R80, R78 ;  /* 0x0000005003047224 */ /* 0x002fe200078e024e */
[----:B------:R0:W-:Y:S01]  /*5890*/  STL [R1+0x14], R6 ;  /* 0x0000140601007387 */ /* 0x0001e20000100800 */
[----:B------:R-:W-:Y:S01]  /*58a0*/  IMAD.U32 R84, RZ, RZ, UR14 ;  /* 0x0000000eff547e24 */ /* 0x000fe2000f8e00ff */
[----:B------:R-:W-:Y:S01]  /*58b0*/  ISETP.GE.AND P1, PT, R7, RZ, PT ;  /* 0x000000ff0700720c */ /* 0x000fe20003f26270 */
[----:B------:R-:W-:Y:S01]  /*58c0*/  IMAD.U32 R83, RZ, RZ, UR14 ;  /* 0x0000000eff537e24 */ /* 0x000fe2000f8e00ff */
[----:B------:R1:W-:Y:S01]  /*58d0*/  STL [R1+0x168], R4 ;  /* 0x0001680401007387 */ /* 0x0003e20000100800 */
[----:B------:R-:W-:Y:S02]  /*58e0*/  IMAD R84, R84, 0x2, R85 ;  /* 0x0000000254547824 */ /* 0x000fe400078e0255 */
[----:B------:R-:W-:-:S02]  /*58f0*/  IMAD.U32 R80, RZ, RZ, UR14 ;  /* 0x0000000eff507e24 */ /* 0x000fc4000f8e00ff */
[----:B------:R-:W-:Y:S02]  /*5900*/  IMAD R83, R83, 0x2, R84 ;  /* 0x0000000253537824 */ /* 0x000fe400078e0254 */
[C---:B0-----:R-:W-:Y:S02]  /*5910*/  IMAD R6, R3.reuse, R81, R79 ;  /* 0x0000005103067224 */ /* 0x041fe400078e024f */
[----:B------:R-:W-:Y:S02]  /*5920*/  IMAD.U32 R81, RZ, RZ, UR14 ;  /* 0x0000000eff517e24 */ /* 0x000fe4000f8e00ff */
[C---:B-1----:R-:W-:Y:S01]  /*5930*/  IMAD R4, R3.reuse, R76, R0 ;  /* 0x0000004c03047224 */ /* 0x042fe200078e0200 */
[----:B------:R-:W-:Y:S01]  /*5940*/  STL [R1+0x28], R6 ;  /* 0x0000280601007387 */ /* 0x000fe20000100800 */
[----:B------:R-:W-:Y:S02]  /*5950*/  IMAD R0, R3, R77, R75 ;  /* 0x0000004d03007224 */ /* 0x000fe400078e024b */
[----:B------:R-:W-:Y:S01]  /*5960*/  IMAD R81, R81, 0x2, R83 ;  /* 0x0000000251517824 */ /* 0x000fe200078e0253 */
[----:B------:R0:W-:Y:S01]  /*5970*/  STL [R1+0x14c], R4 ;  /* 0x00014c0401007387 */ /* 0x0001e20000100800 */
[----:B------:R-:W-:-:S02]  /*5980*/  IMAD.U32 R8, RZ, RZ, UR14 ;  /* 0x0000000eff087e24 */ /* 0x000fc4000f8e00ff */
[----:B------:R-:W-:Y:S01]  /*5990*/  IMAD R80, R80, 0x4, R81 ;  /* 0x0000000450507824 */ /* 0x000fe200078e0251 */
[----:B------:R-:W-:Y:S04]  /*59a0*/  STL [R1+0xe3c], R13 ;  /* 0x000e3c0d01007387 */ /* 0x000fe80000100800 */
[----:B------:R1:W-:Y:S01]  /*59b0*/  STL [R1+0x24], R0 ;  /* 0x0000240001007387 */ /* 0x0003e20000100800 */
[----:B0-----:R-:W-:-:S04]  /*59c0*/  LOP3.LUT R4, R82, 0x18a, RZ, 0xfc, !PT ;  /* 0x0000018a52047812 */ /* 0x001fc800078efcff */
[----:B------:R-:W-:Y:S01]  /*59d0*/  IABS R76, R4 ;  /* 0x00000004004c7213 */ /* 0x000fe20000000000 */
[----:B------:R-:W-:Y:S01]  /*59e0*/  STL [R1+0xd50], R4 ;  /* 0x000d500401007387 */ /* 0x000fe20000100800 */
[----:B-1----:R-:W-:-:S03]  /*59f0*/  LOP3.LUT R0, R82, 0x190, RZ, 0xfc, !PT ;  /* 0x0000019052007812 */ /* 0x002fc600078efcff */
[C---:B------:R-:W-:Y:S01]  /*5a00*/  IMAD.HI.U32 R78, R5.reuse, R76, RZ ;  /* 0x0000004c054e7227 */ /* 0x040fe200078e00ff */
[----:B------:R-:W-:Y:S01]  /*5a10*/  IABS R75, R0 ;  /* 0x00000000004b7213 */ /* 0x000fe20000000000 */
[----:B------:R0:W-:Y:S02]  /*5a20*/  STL [R1+0xdec], R0 ;  /* 0x000dec0001007387 */ /* 0x0001e40000100800 */
[----:B------:R-:W-:Y:S02]  /*5a30*/  IMAD.MOV R78, RZ, RZ, -R78 ;  /* 0x000000ffff4e7224 */ /* 0x000fe400078e0a4e */
[----:B------:R-:W-:Y:S01]  /*5a40*/  IMAD.HI.U32 R77, R5, R75, RZ ;  /* 0x0000004b054d7227 */ /* 0x000fe200078e00ff */
[----:B------:R-:W-:Y:S03]  /*5a50*/  STL [R1+0xa70], R7 ;  /* 0x000a700701007387 */ /* 0x000fe60000100800 */
[----:B------:R-:W-:Y:S01]  /*5a60*/  IMAD.MOV R77, RZ, RZ, -R77 ;  /* 0x000000ffff4d7224 */ /* 0x000fe200078e0a4d */
[----:B0-----:R-:W-:Y:S01]  /*5a70*/  IABS R0, R7 ;  /* 0x0000000700007213 */ /* 0x001fe20000000000 */
[----:B------:R-:W-:-:S02]  /*5a80*/  IMAD R6, R3, R78, R76 ;  /* 0x0000004e03067224 */ /* 0x000fc400078e024c */
[----:B------:R-:W-:Y:S02]  /*5a90*/  IMAD.U32 R78, RZ, RZ, UR14 ;  /* 0x0000000eff4e7e24 */ /* 0x000fe4000f8e00ff */
[----:B------:R-:W-:Y:S01]  /*5aa0*/  IMAD.HI.U32 R79, R93, R0, RZ ;  /* 0x000000005d4f7227 */ /* 0x000fe200078e00ff */
[----:B------:R0:W-:Y:S03]  /*5ab0*/  STL [R1+0x148], R6 ;  /* 0x0001480601007387 */ /* 0x0001e60000100800 */
[----:B------:R-:W-:Y:S02]  /*5ac0*/  IMAD.MOV R79, RZ, RZ, -R79 ;  /* 0x000000ffff4f7224 */ /* 0x000fe400078e0a4f */
[----:B------:R-:W-:Y:S01]  /*5ad0*/  IMAD R4, R3, R77, R75 ;  /* 0x0000004d03047224 */ /* 0x000fe200078e024b */
[----:B------:R-:W-:Y:S01]  /*5ae0*/  IABS R75, R10 ;  /* 0x0000000a004b7213 */ /* 0x000fe20000000000 */
[----:B------:R-:W-:-:S02]  /*5af0*/  IMAD R0, R74, R79, R0 ;  /* 0x0000004f4a007224 */ /* 0x000fc400078e0200 */
[----:B------:R-:W-:Y:S01]  /*5b00*/  IMAD.U32 R79, RZ, RZ, UR14 ;  /* 0x0000000eff4f7e24 */ /* 0x000fe2000f8e00ff */
[----:B0-----:R-:W-:Y:S01]  /*5b10*/  LOP3.LUT R6, R82, 0x19a, RZ, 0xfc, !PT ;  /* 0x0000019a52067812 */ /* 0x001fe200078efcff */
[----:B------:R-:W-:Y:S01]  /*5b20*/  IMAD.U32 R77, RZ, RZ, UR14 ;  /* 0x0000000eff4d7e24 */ /* 0x000fe2000f8e00ff */
[----:B------:R-:W-:Y:S01]  /*5b30*/  ISETP.GT.U32.AND P0, PT, R74, R0, PT ;  /* 0x000000004a00720c */ /* 0x000fe20003f04070 */
[----:B------:R-:W-:Y:S01]  /*5b40*/  IMAD R79, R79, 0x2, R80 ;  /* 0x000000024f4f7824 */ /* 0x000fe200078e0250 */
[----:B------:R0:W-:Y:S01]  /*5b50*/  STL [R1+0x34], R4 ;  /* 0x0000340401007387 */ /* 0x0001e20000100800 */
[----:B------:R-:W-:Y:S01]  /*5b60*/  IMAD.U32 R76, RZ, RZ, UR14 ;  /* 0x0000000eff4c7e24 */ /* 0x000fe2000f8e00ff */
[----:B------:R-:W-:Y:S01]  /*5b70*/  IABS R93, R6 ;  /* 0x00000006005d7213 */ /* 0x000fe20000000000 */
[----:B------:R-:W-:Y:S01]  /*5b80*/  IMAD R78, R78, 0x2, R79 ;  /* 0x000000024e4e7824 */ /* 0x000fe200078e024f */
[----:B------:R-:W-:Y:S01]  /*5b90*/  STL [R1+0xbec], R10 ;  /* 0x000bec0a01007387 */ /* 0x000fe20000100800 */
[----:B------:R-:W-:-:S02]  /*5ba0*/  IMAD.U32 R7, RZ, RZ, UR14 ;  /* 0x0000000eff077e24 */ /* 0x000fc4000f8e00ff */
[----:B------:R-:W-:Y:S01]  /*5bb0*/  IMAD R77, R77, 0x2, R78 ;  /* 0x000000024d4d7824 */ /* 0x000fe200078e024e */
[----:B------:R1:W-:Y:S01]  /*5bc0*/  STL [R1+0xc28], R9 ;  /* 0x000c280901007387 */ /* 0x0003e20000100800 */
[----:B0-----:R-:W-:Y:S02]  /*5bd0*/  IMAD.U32 R4, RZ, RZ, UR14 ;  /* 0x0000000eff047e24 */ /* 0x001fe4000f8e00ff */
[----:B------:R-:W-:Y:S01]  /*5be0*/  @!P0 IMAD.IADD R0, R0, 0x1, -R74 ;  /* 0x0000000100008824 */ /* 0x000fe200078e0a4a */
[----:B------:R0:W-:Y:S01]  /*5bf0*/  STL [R1+0xc48], R6 ;  /* 0x000c480601007387 */ /* 0x0001e20000100800 */
[----:B------:R-:W-:-:S03]  /*5c00*/  IMAD R76, R76, 0x2, R77 ;  /* 0x000000024c4c7824 */ /* 0x000fc600078e024d */
[----:B------:R-:W-:Y:S01]  /*5c10*/  ISETP.GT.U32.AND P0, PT, R74, R0, PT ;  /* 0x000000004a00720c */ /* 0x000fe20003f04070 */
[----:B-1----:R-:W-:-:S04]  /*5c20*/  IMAD.HI.U32 R9, R5, R75, RZ ;  /* 0x0000004b05097227 */ /* 0x002fc800078e00ff */
[----:B------:R-:W-:Y:S02]  /*5c30*/  IMAD R12, R4, 0x2, R76 ;  /* 0x00000002040c7824 */ /* 0x000fe400078e024c */
[----:B0-----:R-:W-:-:S04]  /*5c40*/  IMAD.HI.U32 R6, R5, R92, RZ ;  /* 0x0000005c05067227 */ /* 0x001fc800078e00ff */
[----:B------:R-:W-:-:S04]  /*5c50*/  IMAD.HI.U32 R4, R5, R93, RZ ;  /* 0x0000005d05047227 */ /* 0x000fc800078e00ff */
[----:B------:R-:W-:Y:S02]  /*5c60*/  IMAD.MOV R10, RZ, RZ, -R9 ;  /* 0x000000ffff0a7224 */ /* 0x000fe400078e0a09 */
[----:B------:R-:W-:Y:S02]  /*5c70*/  IMAD.MOV R9, RZ, RZ, -R6 ;  /* 0x000000ffff097224 */ /* 0x000fe400078e0a06 */
[----:B------:R-:W-:Y:S02]  /*5c80*/  IMAD.U32 R6, RZ, RZ, UR14 ;  /* 0x0000000eff067e24 */ /* 0x000fe4000f8e00ff */
[----:B------:R-:W-:Y:S02]  /*5c90*/  IMAD R8, R8, 0x2, R12 ;  /* 0x0000000208087824 */ /* 0x000fe400078e020c */
[----:B------:R-:W-:Y:S02]  /*5ca0*/  IMAD.MOV R4, RZ, RZ, -R4 ;  /* 0x000000ffff047224 */ /* 0x000fe400078e0a04 */
[----:B------:R-:W-:Y:S01]  /*5cb0*/  IMAD R10, R3, R10, R75 ;  /* 0x0000000a030a7224 */ /* 0x000fe200078e024b */
[----:B------:R-:W-:Y:S01]  /*5cc0*/  STL [R1+0x10], R8 ;  /* 0x0000100801007387 */ /* 0x000fe20000100800 */
[----:B------:R-:W-:-:S02]  /*5cd0*/  IMAD.U32 R75, RZ, RZ, UR14 ;  /* 0x0000000eff4b7e24 */ /* 0x000fc4000f8e00ff */
[----:B------:R-:W-:Y:S01]  /*5ce0*/  IMAD R71, R6, 0x4, R8 ;  /* 0x0000000406477824 */ /* 0x000fe200078e0208 */
[----:B------:R-:W-:Y:S01]  /*5cf0*/  STL [R1+0x128], R10 ;  /* 0x0001280a01007387 */ /* 0x000fe20000100800 */
[C---:B------:R-:W-:Y:S01]  /*5d00*/  IMAD R9, R3.reuse, R9, R92 ;  /* 0x0000000903097224 */ /* 0x040fe200078e025c */
[----:B------:R-:W-:Y:S01]  /*5d10*/  LOP3.LUT R6, R82, 0x1a0, RZ, 0xfc, !PT ;  /* 0x000001a052067812 */ /* 0x000fe200078efcff */
[----:B------:R-:W-:Y:S02]  /*5d20*/  IMAD R4, R3, R4, R93 ;  /* 0x0000000403047224 */ /* 0x000fe400078e025d */
[----:B------:R-:W-:Y:S01]  /*5d30*/  @!P0 IMAD.IADD R0, R0, 0x1, -R74 ;  /* 0x0000000100008824 */ /* 0x000fe200078e0a4a */
[----:B------:R-:W-:Y:S01]  /*5d40*/  STL [R1+0x30], R9 ;  /* 0x0000300901007387 */ /* 0x000fe20000100800 */
[----:B------:R-:W-:Y:S01]  /*5d50*/  IMAD.U32 R74, RZ, RZ, UR14 ;  /* 0x0000000eff4a7e24 */ /* 0x000fe2000f8e00ff */
[----:B------:R-:W-:Y:S01]  /*5d60*/  IABS R92, R6 ;  /* 0x00000006005c7213 */ /* 0x000fe20000000000 */
[----:B------:R-:W-:Y:S01]  /*5d70*/  IMAD R93, R75, 0x2, R71 ;  /* 0x000000024b5d7824 */ /* 0x000fe200078e0247 */
[----:B------:R0:W-:Y:S01]  /*5d80*/  STL [R1+0x10c], R4 ;  /* 0x00010c0401007387 */ /* 0x0001e20000100800 */
[----:B------:R-:W-:-:S03]  /*5d90*/  ISETP.NE.AND P0, PT, R2, RZ, PT ;  /* 0x000000ff0200720c */ /* 0x000fc60003f05270 */
[----:B------:R1:W-:Y:S01]  /*5da0*/  STL [R1+0xbe8], R6 ;  /* 0x000be80601007387 */ /* 0x0003e20000100800 */
[----:B0-----:R-:W-:-:S04]  /*5db0*/  IMAD R4, R74, 0x2, R93 ;  /* 0x000000024a047824 */ /* 0x001fc800078e025d */
[----:B-1----:R-:W-:Y:S01]  /*5dc0*/  IMAD R6, R75, 0x2, R4 ;  /* 0x000000024b067824 */ /* 0x002fe200078e0204 */
[----:B------:R-:W-:-:S03]  /*5dd0*/  LOP3.LUT R4, R82, 0x1a2, RZ, 0xfc, !PT ;  /* 0x000001a252047812 */ /* 0x000fc600078efcff */
[----:B------:R-:W-:Y:S01]  /*5de0*/  IMAD R91, R74, 0x2, R6 ;  /* 0x000000024a5b7824 */ /* 0x000fe200078e0206 */
[----:B------:R0:W-:Y:S01]  /*5df0*/  STL [R1+0x2c], R6 ;  /* 0x00002c0601007387 */ /* 0x0001e20000100800 */
[----:B------:R-:W-:Y:S01]  /*5e00*/  IABS R75, R4 ;  /* 0x00000004004b7213 */ /* 0x000fe20000000000 */
[----:B------:R-:W-:Y:S02]  /*5e10*/  IMAD.MOV.U32 R74, RZ, RZ, R0 ;  /* 0x000000ffff4a7224 */ /* 0x000fe400078e0000 */
[----:B------:R1:W-:Y:S01]  /*5e20*/  STL [R1+0xbe0], R4 ;  /* 0x000be00401007387 */ /* 0x0003e20000100800 */
[----:B------:R-:W-:Y:S02]  /*5e30*/  IMAD R90, R7, 0x2, R91 ;  /* 0x00000002075a7824 */ /* 0x000fe400078e025b */
[----:B------:R-:W-:Y:S01]  /*5e40*/  @!P1 IMAD.MOV R74, RZ, RZ, -R74 ;  /* 0x000000ffff4a9224 */ /* 0x000fe200078e0a4a */
[----:B------:R-:W-:Y:S01]  /*5e50*/  @!P0 LOP3.LUT R74, RZ, R2, RZ, 0x33, !PT ;  /* 0x00000002ff4a8212 */ /* 0x000fe200078e33ff */
[----:B0-----:R-:W-:-:S04]  /*5e60*/  IMAD.HI.U32 R6, R5, R92, RZ ;  /* 0x0000005c05067227 */ /* 0x001fc800078e00ff */
[----:B-1----:R-:W-:Y:S02]  /*5e70*/  IMAD.U32 R4, RZ, RZ, UR14 ;  /* 0x0000000eff047e24 */ /* 0x002fe4000f8e00ff */
[----:B------:R-:W-:Y:S02]  /*5e80*/  IMAD.MOV R0, RZ, RZ, -R6 ;  /* 0x000000ffff007224 */ /* 0x000fe400078e0a06 */
[----:B------:R-:W-:Y:S02]  /*5e90*/  IMAD R88, R4, 0x2, R90 ;  /* 0x0000000204587824 */ /* 0x000fe400078e025a */
[----:B------:R-:W-:-:S04]  /*5ea0*/  IMAD.HI.U32 R4, R5, R75, RZ ;  /* 0x0000004b05047227 */ /* 0x000fc800078e00ff */
[----:B------:R-:W-:Y:S02]  /*5eb0*/  IMAD.MOV R2, RZ, RZ, -R4 ;  /* 0x000000ffff027224 */ /* 0x000fe400078e0a04 */
[----:B------:R-:W-:Y:S02]  /*5ec0*/  IMAD R92, R3, R0, R92 ;  /* 0x00000000035c7224 */ /* 0x000fe400078e025c */
[----:B------:R-:W-:Y:S02]  /*5ed0*/  IMAD R13, R7, 0x4, R88 ;  /* 0x00000004070d7824 */ /* 0x000fe400078e0258 */
[----:B------:R-:W-:Y:S01]  /*5ee0*/  IMAD R7, R3, R2, R75 ;  /* 0x0000000203077224 */ /* 0x000fe200078e024b */
[----:B------:R-:W-:Y:S01]  /*5ef0*/  STL [R1+0xe40], R92 ;  /* 0x000e405c01007387 */ /* 0x000fe20000100800 */
[----:B------:R-:W-:Y:S02]  /*5f00*/  IMAD.U32 R6, RZ, RZ, UR14 ;  /* 0x0000000eff067e24 */ /* 0x000fe4000f8e00ff */
[----:B------:R-:W-:Y:S01]  /*5f10*/  IMAD.U32 R4, RZ, RZ, UR14 ;  /* 0x0000000eff047e24 */ /* 0x000fe2000f8e00ff */
[----:B------:R-:W-:Y:S01]  /*5f20*/  STL [R1+0xe44], R11 ;  /* 0x000e440b01007387 */ /* 0x000fe20000100800 */
[----:B------:R-:W-:-:S02]  /*5f30*/  IMAD R12, R6, 0x2, R13 ;  /* 0x00000002060c7824 */ /* 0x000fc400078e020d */
[----:B------:R-:W-:Y:S01]  /*5f40*/  IMAD R0, R11, UR15, RZ ;  /* 0x0000000f0b007c24 */ /* 0x000fe2000f8e02ff */
[----:B------:R0:W-:Y:S01]  /*5f50*/  STL [R1+0xec], R7 ;  /* 0x0000ec0701007387 */ /* 0x0001e20000100800 */
[----:B------:R-:W-:Y:S02]  /*5f60*/  IMAD R10, R4, 0x2, R12 ;  /* 0x00000002040a7824 */ /* 0x000fe400078e020c */
[----:B------:R-:W-:Y:S01]  /*5f70*/  IMAD R74, R74, UR4, RZ ;  /* 0x000000044a4a7c24 */ /* 0x000fe2000f8e02ff */
[----:B------:R-:W-:Y:S01]  /*5f80*/  IADD3 R2, P1, PT, R0, UR18, RZ ;  /* 0x0000001200027c10 */ /* 0x000fe2000ff3e0ff */
[----:B------:R-:W-:-:S03]  /*5f90*/  IMAD R9, R6, 0x2, R10 ;  /* 0x0000000206097824 */ /* 0x000fc600078e020a */
[----:B------:R-:W-:Y:S01]  /*5fa0*/  LEA.HI.X.SX32 R0, R0, UR19, 0x1, P1 ;  /* 0x0000001300007c11 */ /* 0x000fe200088f0eff */
[----:B------:R1:W-:Y:S01]  /*5fb0*/  STL [R1+0xe48], R2 ;  /* 0x000e480201007387 */ /* 0x0003e20000100800 */
[----:B------:R-:W-:Y:S01]  /*5fc0*/  IMAD R8, R4, 0x2, R9 ;  /* 0x0000000204087824 */ /* 0x000fe200078e0209 */
[----:B------:R-:W-:Y:S01]  /*5fd0*/  IADD3 R75, P0, PT, R74, UR16, RZ ;  /* 0x000000104a4b7c10 */ /* 0x000fe2000ff1e0ff */
[--C-:B------:R-:W-:Y:S01]  /*5fe0*/  @!P3 IMAD.IADD R72, R72, 0x1, -R3.reuse ;  /* 0x000000014848b824 */ /* 0x100fe200078e0a03 */
[----:B0-----:R-:W0:Y:S01]  /*5ff0*/  S2R R7, SR_TID.X ;  /* 0x0000000000077919 */ /* 0x001e220000002100 */
[----:B------:R-:W-:Y:S01]  /*6000*/  @!P2 IMAD.IADD R73, R73, 0x1, -R3 ;  /* 0x000000014949a824 */ /* 0x000fe200078e0a03 */
[----:B------:R-:W-:Y:S01]  /*6010*/  LEA.HI.X.SX32 R74, R74, UR17, 0x1, P0 ;  /* 0x000000114a4a7c11 */ /* 0x000fe200080f0eff */
[----:B------:R-:W2:Y:S01]  /*6020*/  LDCU UR16, c[0x0][0x39c] ;  /* 0x00007380ff1077ac */ /* 0x000ea20008000800 */
[----:B------:R3:W-:Y:S01]  /*6030*/  STL [R1+0xe4c], R0 ;  /* 0x000e4c0001007387 */ /* 0x0007e20000100800 */
[----:B-1----:R-:W-:Y:S01]  /*6040*/  IMAD.U32 R2, RZ, RZ, UR14 ;  /* 0x0000000eff027e24 */ /* 0x002fe2000f8e00ff */
[----:B---3--:R-:W-:-:S05]  /*6050*/  LOP3.LUT R0, R82, 0x1a8, RZ, 0xfc, !PT ;  /* 0x000001a852007812 */ /* 0x008fca00078efcff */
[----:B------:R1:W-:Y:S02]  /*6060*/  STL [R1+0xbd4], R0 ;  /* 0x000bd40001007387 */ /* 0x0003e40000100800 */
[----:B-1----:R-:W-:Y:S02]  /*6070*/  IABS R0, R0 ;  /* 0x0000000000007213 */ /* 0x002fe40000000000 */
[C---:B0-----:R-:W-:Y:S02]  /*6080*/  LEA.HI R6, R7.reuse, 0x3e, RZ, 0x1a ;  /* 0x0000003e07067811 */ /* 0x041fe400078fd0ff */
[----:B------:R-:W-:Y:S01]  /*6090*/  LEA.HI R92, R7, 0x2e, RZ, 0x1a ;  /* 0x0000002e075c7811 */ /* 0x000fe200078fd0ff */
[----:B------:R-:W-:Y:S02]  /*60a0*/  IMAD R7, R2, 0x2, R8 ;  /* 0x0000000202077824 */ /* 0x000fe400078e0208 */
[----:B------:R-:W-:Y:S01]  /*60b0*/  IMAD R2, R6, UR14, RZ ;  /* 0x0000000e06027c24 */ /* 0x000fe2000f8e02ff */
[----:B------:R-:W-:Y:S01]  /*60c0*/  LOP3.LUT R6, R82, 0x1aa, RZ, 0xfc, !PT ;  /* 0x000001aa52067812 */ /* 0x000fe200078efcff */
[----:B------:R-:W-:Y:S01]  /*60d0*/  IMAD R11, R92, UR14, RZ ;  /* 0x0000000e5c0b7c24 */ /* 0x000fe2000f8e02ff */
[----:B------:R-:W-:Y:S01]  /*60e0*/  IADD3 R92, P0, PT, R89, R75, RZ ;  /* 0x0000004b595c7210 */ /* 0x000fe20007f1e0ff */
[----:B------:R-:W-:-:S02]  /*60f0*/  IMAD R4, R4, 0x2, R7 ;  /* 0x0000000204047824 */ /* 0x000fc400078e0207 */
[----:B------:R-:W-:Y:S01]  /*6100*/  STL [R1+0xbd0], R6 ;  /* 0x000bd00601007387 */ /* 0x000fe20000100800 */
[----:B------:R-:W-:-:S03]  /*6110*/  LEA.HI.X.SX32 R89, R89, R74, 0x1, P0 ;  /* 0x0000004a59597211 */ /* 0x000fc600000f0eff */
[----:B------:R0:W-:Y:S02]  /*6120*/  STL [R1+0x90], R92 ;  /* 0x0000905c01007387 */ /* 0x0001e40000100800 */
[----:B0-----:R-:W-:-:S04]  /*6130*/  IADD3 R92, P6, PT, R87, R75, RZ ;  /* 0x0000004b575c7210 */ /* 0x001fc80007fde0ff */
[----:B------:R-:W-:Y:S01]  /*6140*/  LEA.HI.X.SX32 R87, R87, R74, 0x1, P6 ;  /* 0x0000004a57577211 */ /* 0x000fe200030f0eff */
[----:B------:R0:W-:Y:S02]  /*6150*/  STL [R1+0x98], R92 ;  /* 0x0000985c01007387 */ /* 0x0001e40000100800 */
[----:B0-----:R-:W-:-:S05]  /*6160*/  IADD3 R92, P1, PT, R86, R75, RZ ;  /* 0x0000004b565c7210 */ /* 0x001fca0007f3e0ff */
[----:B------:R0:W-:Y:S04]  /*6170*/  STL [R1+0xa0], R92 ;  /* 0x0000a05c01007387 */ /* 0x0001e80000100800 */
[----:B------:R1:W-:Y:S01]  /*6180*/  STL [R1+0x8c], R89 ;  /* 0x00008c5901007387 */ /* 0x0003e20000100800 */
[-C--:B0-----:R-:W-:Y:S01]  /*6190*/  IADD3 R92, P5, PT, R85, R75.reuse, RZ ;  /* 0x0000004b555c7210 */ /* 0x081fe20007fbe0ff */
[----:B-1----:R-:W0:Y:S04]  /*61a0*/  S2R R89, SR_TID.X ;  /* 0x0000000000597919 */ /* 0x002e280000002100 */
[----:B------:R1:W-:Y:S04]  /*61b0*/  STL [R1+0xa8], R92 ;  /* 0x0000a85c01007387 */ /* 0x0003e80000100800 */
[----:B-1----:R-:W3:Y:S04]  /*61c0*/  LDL.LU R92, [R1+0x2c] ;  /* 0x00002c00015c7983 */ /* 0x002ee80000300800 */
[----:B------:R1:W-:Y:S02]  /*61d0*/  STL [R1+0x94], R87 ;  /* 0x0000945701007387 */ /* 0x0003e40000100800 */
[----:B-1----:R-:W-:-:S02]  /*61e0*/  IADD3 R87, P0, PT, R84, R75, RZ ;  /* 0x0000004b54577210 */ /* 0x002fc40007f1e0ff */
[----:B0-----:R-:W-:-:S03]  /*61f0*/  LEA.HI R89, R89, 0xe, RZ, 0x1a ;  /* 0x0000000e59597811 */ /* 0x001fc600078fd0ff */
[----:B------:R0:W-:Y:S02]  /*6200*/  STL [R1+0x988], R87 ;  /* 0x0009885701007387 */ /* 0x0001e40000100800 */
[-C--:B0-----:R-:W-:Y:S02]  /*6210*/  LEA.HI.X.SX32 R87, R86, R74.reuse, 0x1, P1 ;  /* 0x0000004a56577211 */ /* 0x081fe400008f0eff */
[----:B------:R-:W4:Y:S01]  /*6220*/  LDL.LU R86, [R1+0x10] ;  /* 0x0000100001567983 */ /* 0x000f220000300800 */
[----:B------:R-:W-:Y:S01]  /*6230*/  IMAD R89, R89, UR14, RZ ;  /* 0x0000000e59597c24 */ /* 0x000fe2000f8e02ff */
[----:B------:R-:W-:Y:S02]  /*6240*/  LEA.HI.X.SX32 R84, R84, R74, 0x1, P0 ;  /* 0x0000004a54547211 */ /* 0x000fe400000f0eff */
[----:B------:R0:W-:Y:S02]  /*6250*/  STL [R1+0x9c], R87 ;  /* 0x00009c5701007387 */ /* 0x0001e40000100800 */
[----:B0-----:R-:W-:-:S05]  /*6260*/  IADD3 R87, P6, PT, R83, R75, RZ ;  /* 0x0000004b53577210 */ /* 0x001fca0007fde0ff */
[----:B------:R0:W-:Y:S02]  /*6270*/  STL [R1+0x984], R87 ;  /* 0x0009845701007387 */ /* 0x0001e40000100800 */
[----:B0-----:R-:W-:Y:S02]  /*6280*/  LEA.HI.X.SX32 R87, R85, R74, 0x1, P5 ;  /* 0x0000004a55577211 */ /* 0x001fe400028f0eff */
[----:B------:R-:W-:-:S03]  /*6290*/  IADD3 R85, P1, PT, R81, R75, RZ ;  /* 0x0000004b51557210 */ /* 0x000fc60007f3e0ff */
[----:B------:R0:W-:Y:S04]  /*62a0*/  STL [R1+0xa4], R87 ;  /* 0x0000a45701007387 */ /* 0x0001e80000100800 */
[----:B------:R1:W-:Y:S04]  /*62b0*/  STL [R1+0x980], R85 ;  /* 0x0009805501007387 */ /* 0x0003e80000100800 */
[----:B------:R2:W-:Y:S01]  /*62c0*/  STL [R1+0xac], R84 ;  /* 0x0000ac5401007387 */ /* 0x0005e20000100800 */
[----:B0-----:R-:W-:Y:S02]  /*62d0*/  IADD3 R87, P5, PT, R89, R75, RZ ;  /* 0x0000004b59577210 */ /* 0x001fe40007fbe0ff */
[----:B-1----:R-:W-:-:S03]  /*62e0*/  LEA.HI.X.SX32 R85, R83, R74, 0x1, P6 ;  /* 0x0000004a53557211 */ /* 0x002fc600030f0eff */
[----:B------:R0:W-:Y:S01]  /*62f0*/  STL [R1+0x97c], R87 ;  /* 0x00097c5701007387 */ /* 0x0001e20000100800 */
[----:B------:R-:W-:Y:S02]  /*6300*/  LEA.HI.X.SX32 R83, R81, R74, 0x1, P1 ;  /* 0x0000004a51537211 */ /* 0x000fe400008f0eff */
[-C--:B--2---:R-:W-:Y:S01]  /*6310*/  IADD3 R84, P0, PT, R80, R75.reuse, RZ ;  /* 0x0000004b50547210 */ /* 0x084fe20007f1e0ff */
[----:B------:R-:W-:Y:S01]  /*6320*/  STL [R1+0xb0], R85 ;  /* 0x0000b05501007387 */ /* 0x000fe20000100800 */
[----:B------:R-:W-:-:S03]  /*6330*/  IADD3 R81, P6, PT, R79, R75, RZ ;  /* 0x0000004b4f517210 */ /* 0x000fc60007fde0ff */
[----:B------:R1:W-:Y:S01]  /*6340*/  STL [R1+0x978], R84 ;  /* 0x0009785401007387 */ /* 0x0003e20000100800 */
[-C--:B------:R-:W-:Y:S01]  /*6350*/  LEA.HI.X.SX32 R79, R79, R74.reuse, 0x1, P6 ;  /* 0x0000004a4f4f7211 */ /* 0x080fe200030f0eff */
[----:B0-----:R-:W0:Y:S02]  /*6360*/  S2R R87, SR_TID.X ;  /* 0x0000000000577919 */ /* 0x001e240000002100 */
[----:B------:R2:W-:Y:S01]  /*6370*/  STL [R1+0xb4], R83 ;  /* 0x0000b45301007387 */ /* 0x0005e20000100800 */
[----:B-1----:R-:W-:Y:S01]  /*6380*/  LEA.HI.X.SX32 R84, R89, R74, 0x1, P5 ;  /* 0x0000004a59547211 */ /* 0x002fe200028f0eff */
[----:B------:R-:W-:Y:S02]  /*6390*/  IMAD.U32 R89, RZ, RZ, UR14 ;  /* 0x0000000eff597e24 */ /* 0x000fe4000f8e00ff */
[----:B------:R1:W-:Y:S02]  /*63a0*/  STL [R1+0x970], R81 ;  /* 0x0009705101007387 */ /* 0x0003e40000100800 */
[----:B------:R-:W-:-:S02]  /*63b0*/  IMAD R89, R89, 0x2, R76 ;  /* 0x0000000259597824 */ /* 0x000fc400078e024c */
[----:B------:R-:W-:Y:S01]  /*63c0*/  STL [R1+0x96c], R84 ;  /* 0x00096c5401007387 */ /* 0x000fe20000100800 */
[----:B--2---:R-:W-:Y:S02]  /*63d0*/  IADD3 R83, P1, PT, R78, R75, RZ ;  /* 0x0000004b4e537210 */ /* 0x004fe40007f3e0ff */
[----:B-1----:R-:W-:-:S03]  /*63e0*/  LEA.HI.X.SX32 R81, R80, R74, 0x1, P0 ;  /* 0x0000004a50517211 */ /* 0x002fc600000f0eff */
[----:B------:R-:W-:Y:S01]  /*63f0*/  STL [R1+0x974], R83 ;  /* 0x0009745301007387 */ /* 0x000fe20000100800 */
[----:B------:R-:W-:Y:S02]  /*6400*/  IADD3 R80, P5, PT, R77, R75, RZ ;  /* 0x0000004b4d507210 */ /* 0x000fe40007fbe0ff */
[----:B------:R-:W-:Y:S01]  /*6410*/  LEA.HI.X.SX32 R78, R78, R74, 0x1, P1 ;  /* 0x0000004a4e4e7211 */ /* 0x000fe200008f0eff */
[----:B------:R-:W-:Y:S04]  /*6420*/  STL [R1+0xb8], R81 ;  /* 0x0000b85101007387 */ /* 0x000fe80000100800 */
[----:B------:R1:W-:Y:S04]  /*6430*/  STL [R1+0x968], R80 ;  /* 0x0009685001007387 */ /* 0x0003e80000100800 */
[----:B------:R2:W-:Y:S01]  /*6440*/  STL [R1+0xbc], R79 ;  /* 0x0000bc4f01007387 */ /* 0x0005e20000100800 */
[----:B0-----:R-:W-:-:S02]  /*6450*/  LEA.HI R87, R87, 0x1e, RZ, 0x1a ;  /* 0x0000001e57577811 */ /* 0x001fc400078fd0ff */
[----:B-1----:R-:W-:-:S03]  /*6460*/  IADD3 R80, P0, PT, R76, R75, RZ ;  /* 0x0000004b4c507210 */ /* 0x002fc60007f1e0ff */
[----:B------:R-:W-:Y:S01]  /*6470*/  IMAD R87, R87, UR14, RZ ;  /* 0x0000000e57577c24 */ /* 0x000fe2000f8e02ff */
[----:B--2---:R-:W-:Y:S01]  /*6480*/  IADD3 R79, P6, PT, R89, R75, RZ ;  /* 0x0000004b594f7210 */ /* 0x004fe20007fde0ff */
[----:B------:R-:W-:Y:S01]  /*6490*/  STL [R1+0x964], R80 ;  /* 0x0009645001007387 */ /* 0x000fe20000100800 */
[----:B------:R-:W-:-:S03]  /*64a0*/  LEA.HI.X.SX32 R76, R76, R74, 0x1, P0 ;  /* 0x0000004a4c4c7211 */ /* 0x000fc600000f0eff */
[----:B------:R0:W-:Y:S04]  /*64b0*/  STL [R1+0xc0], R78 ;  /* 0x0000c04e01007387 */ /* 0x0001e80000100800 */
[----:B------:R-:W-:Y:S01]  /*64c0*/  STL [R1+0x960], R79 ;  /* 0x0009604f01007387 */ /* 0x000fe20000100800 */
[----:B0-----:R-:W-:-:S05]  /*64d0*/  LEA.HI.X.SX32 R78, R77, R74, 0x1, P5 ;  /* 0x0000004a4d4e7211 */ /* 0x001fca00028f0eff */
[----:B------:R0:W-:Y:S02]  /*64e0*/  STL [R1+0xc4], R78 ;  /* 0x0000c44e01007387 */ /* 0x0001e40000100800 */
[-C--:B0-----:R-:W-:Y:S02]  /*64f0*/  IADD3 R78, P5, PT, R87, R75.reuse, RZ ;  /* 0x0000004b574e7210 */ /* 0x081fe40007fbe0ff */
[----:B----4-:R-:W-:-:S05]  /*6500*/  IADD3 R77, P1, PT, R86, R75, RZ ;  /* 0x0000004b564d7210 */ /* 0x010fca0007f3e0ff */
[----:B------:R0:W-:Y:S04]  /*6510*/  STL [R1+0x95c], R77 ;  /* 0x00095c4d01007387 */ /* 0x0001e80000100800 */
[----:B------:R1:W-:Y:S04]  /*6520*/  STL [R1+0xc8], R76 ;  /* 0x0000c84c01007387 */ /* 0x0003e80000100800 */
[----:B------:R2:W-:Y:S01]  /*6530*/  STL [R1+0x8e4], R78 ;  /* 0x0008e44e01007387 */ /* 0x0005e20000100800 */
[----:B0-----:R-:W-:Y:S01]  /*6540*/  LEA.HI.X.SX32 R77, R89, R74, 0x1, P6 ;  /* 0x0000004a594d7211 */ /* 0x001fe200030f0eff */
[----:B------:R-:W-:Y:S01]  /*6550*/  IMAD.U32 R89, RZ, RZ, UR14 ;  /* 0x0000000eff597e24 */ /* 0x000fe2000f8e00ff */
[----:B-1----:R-:W-:-:S03]  /*6560*/  IADD3 R76, P0, PT, R71, R75, RZ ;  /* 0x0000004b474c7210 */ /* 0x002fc60007f1e0ff */
[----:B------:R0:W-:Y:S01]  /*6570*/  STL [R1+0xcc], R77 ;  /* 0x0000cc4d01007387 */ /* 0x0001e20000100800 */
[----:B------:R-:W-:Y:S01]  /*6580*/  IMAD R89, R89, 0x2, R93 ;  /* 0x0000000259597824 */ /* 0x000fe200078e025d */
[-C--:B--2---:R-:W-:Y:S02]  /*6590*/  LEA.HI.X.SX32 R78, R87, R74.reuse, 0x1, P5 ;  /* 0x0000004a574e7211 */ /* 0x084fe400028f0eff */
[----:B------:R1:W-:Y:S01]  /*65a0*/  STL [R1+0x8ec], R76 ;  /* 0x0008ec4c01007387 */ /* 0x0003e20000100800 */
[----:B0-----:R-:W-:Y:S02]  /*65b0*/  IADD3 R77, P6, PT, R93, R75, RZ ;  /* 0x0000004b5d4d7210 */ /* 0x001fe40007fde0ff */
[----:B-1----:R-:W-:-:S05]  /*65c0*/  LEA.HI.X.SX32 R76, R86, R74, 0x1, P1 ;  /* 0x0000004a564c7211 */ /* 0x002fca00008f0eff */
[----:B------:R0:W-:Y:S04]  /*65d0*/  STL [R1+0x8dc], R76 ;  /* 0x0008dc4c01007387 */ /* 0x0001e80000100800 */
[----:B------:R1:W-:Y:S04]  /*65e0*/  STL [R1+0x8f4], R77 ;  /* 0x0008f44d01007387 */ /* 0x0003e80000100800 */
[----:B------:R2:W-:Y:S01]  /*65f0*/  STL [R1+0x8e0], R78 ;  /* 0x0008e04e01007387 */ /* 0x0005e20000100800 */
[----:B0-----:R-:W-:Y:S02]  /*6600*/  IADD3 R76, P1, PT, R89, R75, RZ ;  /* 0x0000004b594c7210 */ /* 0x001fe40007f3e0ff */
[----:B-1----:R-:W-:-:S02]  /*6610*/  LEA.HI.X.SX32 R77, R71, R74, 0x1, P0 ;  /* 0x0000004a474d7211 */ /* 0x002fc400000f0eff */
[----:B------:R-:W4:Y:S01]  /*6620*/  LDL.LU R71, [R1+0xe6c] ;  /* 0x000e6c0001477983 */ /* 0x000f220000300800 */
[----:B------:R-:W-:Y:S02]  /*6630*/  ISETP.GT.U32.AND P3, PT, R3, R67, PT ;  /* 0x000000430300720c */ /* 0x000fe40003f64070 */
[----:B--2---:R-:W-:Y:S01]  /*6640*/  LEA.HI.X.SX32 R78, R93, R74, 0x1, P6 ;  /* 0x0000004a5d4e7211 */ /* 0x004fe200030f0eff */
[----:B------:R3:W-:Y:S01]  /*6650*/  STL [R1+0x8fc], R76 ;  /* 0x0008fc4c01007387 */ /* 0x0007e20000100800 */
[----:B------:R-:W-:-:S03]  /*6660*/  ISETP.GT.U32.AND P2, PT, R3, R68, PT ;  /* 0x000000440300720c */ /* 0x000fc60003f44070 */
[----:B------:R0:W-:Y:S01]  /*6670*/  STL [R1+0x8e8], R77 ;  /* 0x0008e84d01007387 */ /* 0x0001e20000100800 */
[----:B---3--:R-:W-:-:S05]  /*6680*/  IADD3 R76, P5, PT, R92, R75, RZ ;  /* 0x0000004b5c4c7210 */ /* 0x008fca0007fbe0ff */
[--C-:B------:R-:W-:Y:S01]  /*6690*/  @!P3 IMAD.IADD R67, R67, 0x1, -R3.reuse ;  /* 0x000000014343b824 */ /* 0x100fe200078e0a03 */
[----:B------:R-:W-:Y:S02]  /*66a0*/  ISETP.GT.U32.AND P3, PT, R3, R62, PT ;  /* 0x0000003e0300720c */ /* 0x000fe40003f64070 */
[----:B0-----:R-:W-:Y:S01]  /*66b0*/  IADD3 R77, P0, PT, R91, R75, RZ ;  /* 0x0000004b5b4d7210 */ /* 0x001fe20007f1e0ff */
[----:B------:R0:W-:Y:S01]  /*66c0*/  STL [R1+0x904], R76 ;  /* 0x0009044c01007387 */ /* 0x0001e20000100800 */
[--C-:B------:R-:W-:Y:S01]  /*66d0*/  @!P2 IMAD.IADD R68, R68, 0x1, -R3.reuse ;  /* 0x000000014444a824 */ /* 0x100fe200078e0a03 */
[----:B------:R-:W-:Y:S02]  /*66e0*/  ISETP.GT.U32.AND P2, PT, R3, R63, PT ;  /* 0x0000003f0300720c */ /* 0x000fe40003f44070 */
[----:B------:R1:W-:Y:S04]  /*66f0*/  STL [R1+0x8f0], R78 ;  /* 0x0008f04e01007387 */ /* 0x0003e80000100800 */
[----:B------:R2:W-:Y:S01]  /*6700*/  STL [R1+0x90c], R77 ;  /* 0x00090c4d01007387 */ /* 0x0005e20000100800 */
[----:B0-----:R-:W-:Y:S01]  /*6710*/  LEA.HI.X.SX32 R76, R89, R74, 0x1, P1 ;  /* 0x0000004a594c7211 */ /* 0x001fe200008f0eff */
[----:B------:R-:W-:Y:S01]  /*6720*/  @!P3 IMAD.IADD R62, R62, 0x1, -R3 ;  /* 0x000000013e3eb824 */ /* 0x000fe200078e0a03 */
[----:B------:R-:W-:-:S02]  /*6730*/  ISETP.GT.U32.AND P3, PT, R3, R57, PT ;  /* 0x000000390300720c */ /* 0x000fc40003f64070 */
[-C--:B-1----:R-:W-:Y:S01]  /*6740*/  IADD3 R78, P6, PT, R90, R75.reuse, RZ ;  /* 0x0000004b5a4e7210 */ /* 0x082fe20007fde0ff */
[----:B------:R0:W-:Y:S01]  /*6750*/  STL [R1+0x8f8], R76 ;  /* 0x0008f84c01007387 */ /* 0x0001e20000100800 */
[--C-:B------:R-:W-:Y:S01]  /*6760*/  @!P2 IMAD.IADD R63, R63, 0x1, -R3.reuse ;  /* 0x000000013f3fa824 */ /* 0x100fe200078e0a03 */
[----:B------:R-:W-:Y:S02]  /*6770*/  ISETP.GT.U32.AND P2, PT, R3, R58, PT ;  /* 0x0000003a0300720c */ /* 0x000fe40003f44070 */
[----:B--2---:R-:W-:Y:S01]  /*6780*/  LEA.HI.X.SX32 R77, R92, R74, 0x1, P5 ;  /* 0x0000004a5c4d7211 */ /* 0x004fe200028f0eff */
[----:B------:R1:W-:Y:S04]  /*6790*/  STL [R1+0x914], R78 ;  /* 0x0009144e01007387 */ /* 0x0003e80000100800 */
[----:B------:R2:W-:Y:S01]  /*67a0*/  STL [R1+0x900], R77 ;  /* 0x0009004d01007387 */ /* 0x0005e20000100800 */
[----:B0-----:R-:W-:Y:S01]  /*67b0*/  IADD3 R76, P1, PT, R88, R75, RZ ;  /* 0x0000004b584c7210 */ /* 0x001fe20007f3e0ff */
[----:B------:R-:W-:Y:S01]  /*67c0*/  @!P3 IMAD.IADD R57, R57, 0x1, -R3 ;  /* 0x000000013939b824 */ /* 0x000fe200078e0a03 */
[----:B------:R-:W-:-:S02]  /*67d0*/  ISETP.GT.U32.AND P3, PT, R3, R52, PT ;  /* 0x000000340300720c */ /* 0x000fc40003f64070 */
[-C--:B-1----:R-:W-:Y:S01]  /*67e0*/  LEA.HI.X.SX32 R78, R91, R74.reuse, 0x1, P0 ;  /* 0x0000004a5b4e7211 */ /* 0x082fe200000f0eff */
[----:B------:R0:W-:Y:S01]  /*67f0*/  STL [R1+0x91c], R76 ;  /* 0x00091c4c01007387 */ /* 0x0001e20000100800 */
[--C-:B------:R-:W-:Y:S01]  /*6800*/  @!P2 IMAD.IADD R58, R58, 0x1, -R3.reuse ;  /* 0x000000013a3aa824 */ /* 0x100fe200078e0a03 */
[----:B------:R-:W-:Y:S02]  /*6810*/  ISETP.GT.U32.AND P2, PT, R3, R53, PT ;  /* 0x000000350300720c */ /* 0x000fe40003f44070 */
[C---:B--2---:R-:W-:Y:S01]  /*6820*/  IADD3 R77, P5, PT, R11.reuse, R75, RZ ;  /* 0x0000004b0b4d7210 */ /* 0x044fe20007fbe0ff */
[----:B------:R1:W-:Y:S03]  /*6830*/  STL [R1+0x908], R78 ;  /* 0x0009084e01007387 */ /* 0x0003e60000100800 */
[-C--:B------:R-:W-:Y:S01]  /*6840*/  LEA.HI.X.SX32 R11, R11, R74.reuse, 0x1, P5 ;  /* 0x0000004a0b0b7211 */ /* 0x080fe200028f0eff */
        /* <DEDUP_REMOVED lines=9> */
[----:B------:R-:W-:Y:S04]  /*68e0*/  STL [R1+0x92c], R78 ;  /* 0x00092c4e01007387 */ /* 0x000fe80000100800 */
[----:B------:R1:W-:Y:S01]  /*68f0*/  STL [R1+0x918], R77 ;  /* 0x0009184d01007387 */ /* 0x0003e20000100800 */
[----:B0-----:R-:W-:Y:S01]  /*6900*/  IADD3 R76, P6, PT, R12, R75, RZ ;  /* 0x0000004b0c4c7210 */ /* 0x001fe20007fde0ff */
[----:B------:R-:W-:Y:S01]  /*6910*/  @!P3 IMAD.IADD R47, R47, 0x1, -R3 ;  /* 0x000000012f2fb824 */ /* 0x000fe200078e0a03 */
[----:B------:R-:W-:-:S03]  /*6920*/  ISETP.GT.U32.AND P3, PT, R3, R42, PT ;  /* 0x0000002a0300720c */ /* 0x000fc60003f64070 */
[----:B------:R0:W-:Y:S01]  /*6930*/  STL [R1+0x934], R76 ;  /* 0x0009344c01007387 */ /* 0x0001e20000100800 */
[----:B------:R-:W-:Y:S01]  /*6940*/  @!P2 IMAD.IADD R48, R48, 0x1, -R3 ;  /* 0x000000013030a824 */ /* 0x000fe200078e0a03 */
[----:B------:R-:W-:Y:S02]  /*6950*/  ISETP.GT.U32.AND P2, PT, R3, R43, PT ;  /* 0x0000002b0300720c */ /* 0x000fe40003f44070 */
[----:B-1----:R-:W-:Y:S01]  /*6960*/  IADD3 R77, P1, PT, R10, R75, RZ ;  /* 0x0000004b0a4d7210 */ /* 0x002fe20007f3e0ff */
[----:B------:R1:W-:Y:S04]  /*6970*/  STL [R1+0x920], R11 ;  /* 0x0009200b01007387 */ /* 0x0003e80000100800 */
[----:B------:R-:W-:Y:S01]  /*6980*/  STL [R1+0x93c], R77 ;  /* 0x00093c4d01007387 */ /* 0x000fe20000100800 */
[----:B0-----:R-:W-:-:S02]  /*6990*/  LEA.HI.X.SX32 R76, R13, R74, 0x1, P0 ;  /* 0x0000004a0d4c7211 */ /* 0x001fc400000f0eff */
[----:B------:R-:W-:Y:S02]  /*69a0*/  LEA.HI.X.SX32 R13, R12, R74, 0x1, P6 ;  /* 0x0000004a0c0d7211 */ /* 0x000fe400030f0eff */
[-C--:B------:R-:W-:Y:S01]  /*69b0*/  IADD3 R12, P5, PT, R8, R75.reuse, RZ ;  /* 0x0000004b080c7210 */ /* 0x080fe20007fbe0ff */
[----:B------:R0:W-:Y:S01]  /*69c0*/  STL [R1+0x928], R76 ;  /* 0x0009284c01007387 */ /* 0x0001e20000100800 */
[----:B-1----:R-:W-:-:S04]  /*69d0*/  IADD3 R11, P0, PT, R9, R75, RZ ;  /* 0x0000004b090b7210 */ /* 0x002fc80007f1e0ff */
[----:B------:R-:W-:Y:S01]  /*69e0*/  LEA.HI.X.SX32 R9, R9, R74, 0x1, P0 ;  /* 0x0000004a09097211 */ /* 0x000fe200000f0eff */
[----:B------:R1:W-:Y:S04]  /*69f0*/  STL [R1+0x944], R11 ;  /* 0x0009440b01007387 */ /* 0x0003e80000100800 */
[----:B------:R-:W-:Y:S01]  /*6a00*/  STL [R1+0x930], R13 ;  /* 0x0009300d01007387 */ /* 0x000fe20000100800 */
[----:B0-----:R-:W-:-:S03]  /*6a10*/  IABS R76, R6 ;  /* 0x00000006004c7213 */ /* 0x001fc60000000000 */
[----:B------:R-:W-:Y:S01]  /*6a20*/  STL [R1+0x94c], R12 ;  /* 0x00094c0c01007387 */ /* 0x000fe20000100800 */
[----:B-1----:R-:W-:Y:S02]  /*6a30*/  LEA.HI.X.SX32 R11, R10, R74, 0x1, P1 ;  /* 0x0000004a0a0b7211 */ /* 0x002fe400008f0eff */
[----:B------:R-:W-:-:S03]  /*6a40*/  IADD3 R10, P1, PT, R7, R75, RZ ;  /* 0x0000004b070a7210 */ /* 0x000fc60007f3e0ff */
[----:B------:R-:W-:Y:S04]  /*6a50*/  STL [R1+0x938], R11 ;  /* 0x0009380b01007387 */ /* 0x000fe80000100800 */
[----:B------:R0:W-:Y:S04]  /*6a60*/  STL [R1+0x954], R10 ;  /* 0x0009540a01007387 */ /* 0x0001e80000100800 */
[----:B------:R1:W-:Y:S01]  /*6a70*/  STL [R1+0x940], R9 ;  /* 0x0009400901007387 */ /* 0x0003e20000100800 */
[-C--:B0-----:R-:W-:Y:S02]  /*6a80*/  LEA.HI.X.SX32 R10, R8, R74.reuse, 0x1, P5 ;  /* 0x0000004a080a7211 */ /* 0x081fe400028f0eff */
[----:B------:R-:W-:-:S02]  /*6a90*/  LEA.HI.X.SX32 R8, R7, R74, 0x1, P1 ;  /* 0x0000004a07087211 */ /* 0x000fc400008f0eff */
[-C--:B-1----:R-:W-:Y:S01]  /*6aa0*/  IADD3 R9, P5, PT, R4, R75.reuse, RZ ;  /* 0x0000004b04097210 */ /* 0x082fe20007fbe0ff */
[----:B------:R-:W-:Y:S01]  /*6ab0*/  STL [R1+0x948], R10 ;  /* 0x0009480a01007387 */ /* 0x000fe20000100800 */
[----:B------:R-:W-:Y:S01]  /*6ac0*/  IADD3 R7, P1, PT, R2, R75, RZ ;  /* 0x0000004b02077210 */ /* 0x000fe20007f3e0ff */
[----:B------:R-:W-:Y:S01]  /*6ad0*/  IMAD.HI.U32 R75, R5, R0, RZ ;  /* 0x00000000054b7227 */ /* 0x000fe200078e00ff */
[-C--:B------:R-:W-:Y:S01]  /*6ae0*/  LEA.HI.X.SX32 R4, R4, R74.reuse, 0x1, P5 ;  /* 0x0000004a04047211 */ /* 0x080fe200028f0eff */
[----:B------:R-:W-:Y:S01]  /*6af0*/  STL [R1+0x958], R9 ;  /* 0x0009580901007387 */ /* 0x000fe20000100800 */
[----:B------:R-:W-:Y:S01]  /*6b00*/  LEA.HI.X.SX32 R2, R2, R74, 0x1, P1 ;  /* 0x0000004a02027211 */ /* 0x000fe200008f0eff */
[----:B------:R-:W-:Y:S01]  /*6b10*/  IMAD.MOV.U32 R74, RZ, RZ, R76 ;  /* 0x000000ffff4a7224 */ /* 0x000fe200078e004c */
[----:B------:R-:W-:Y:S01]  /*6b20*/  ISETP.GT.U32.AND P5, PT, R3, R70, PT ;  /* 0x000000460300720c */ /* 0x000fe20003fa4070 */
[----:B------:R-:W-:Y:S01]  /*6b30*/  IMAD.MOV R75, RZ, RZ, -R75 ;  /* 0x000000ffff4b7224 */ /* 0x000fe200078e0a4b */
[----:B------:R-:W-:Y:S01]  /*6b40*/  STL [R1+0x950], R8 ;  /* 0x0009500801007387 */ /* 0x000fe20000100800 */
[----:B------:R-:W-:Y:S01]  /*6b50*/  IMAD.HI.U32 R89, R5, R74, RZ ;  /* 0x0000004a05597227 */ /* 0x000fe200078e00ff */
[----:B------:R-:W-:-:S02]  /*6b60*/  ISETP.GT.U32.AND P1, PT, R3, R69, PT ;  /* 0x000000450300720c */ /* 0x000fc40003f24070 */
[----:B------:R-:W-:Y:S01]  /*6b70*/  STL [R1+0x8d8], R7 ;  /* 0x0008d80701007387 */ /* 0x000fe20000100800 */
[C---:B------:R-:W-:Y:S01]  /*6b80*/  IMAD R75, R3.reuse, R75, R0 ;  /* 0x0000004b034b7224 */ /* 0x040fe200078e0200 */
[----:B------:R-:W-:Y:S01]  /*6b90*/  LOP3.LUT R0, R82, 0x1b0, RZ, 0xfc, !PT ;  /* 0x000001b052007812 */ /* 0x000fe200078efcff */
[----:B------:R-:W-:Y:S01]  /*6ba0*/  IMAD.MOV R89, RZ, RZ, -R89 ;  /* 0x000000ffff597224 */ /* 0x000fe200078e0a59 */
[----:B------:R0:W-:Y:S03]  /*6bb0*/  STL [R1+0x8d0], R4 ;  /* 0x0008d00401007387 */ /* 0x0001e60000100800 */
[C---:B------:R-:W-:Y:S01]  /*6bc0*/  IMAD R89, R3.reuse, R89, R74 ;  /* 0x0000005903597224 */ /* 0x040fe200078e024a */
[----:B------:R-:W-:Y:S01]  /*6bd0*/  STL [R1+0x8d4], R2 ;  /* 0x0008d40201007387 */ /* 0x000fe20000100800 */
[----:B------:R-:W-:Y:S01]  /*6be0*/  IABS R74, R0 ;  /* 0x00000000004a7213 */ /* 0x000fe20000000000 */
[--C-:B------:R-:W-:Y:S01]  /*6bf0*/  @!P5 IMAD.IADD R70, R70, 0x1, -R3.reuse ;  /* 0x000000014646d824 */ /* 0x100fe200078e0a03 */
[----:B------:R-:W-:Y:S01]  /*6c00*/  ISETP.GT.U32.AND P5, PT, R3, R65, PT ;  /* 0x000000410300720c */ /* 0x000fe20003fa4070 */
[----:B------:R-:W-:Y:S01]  /*6c10*/  STL [R1+0xe50], R75 ;  /* 0x000e504b01007387 */ /* 0x000fe20000100800 */
[----:B------:R-:W-:Y:S01]  /*6c20*/  @!P1 IMAD.IADD R69, R69, 0x1, -R3 ;  /* 0x0000000145459824 */ /* 0x000fe200078e0a03 */
[----:B0-----:R-:W-:Y:S01]  /*6c30*/  LOP3.LUT R4, R82, 0x1c2, RZ, 0xfc, !PT ;  /* 0x000001c252047812 */ /* 0x001fe200078efcff */
[----:B------:R-:W-:Y:S01]  /*6c40*/  IMAD.HI.U32 R77, R5, R74, RZ ;  /* 0x0000004a054d7227 */ /* 0x000fe200078e00ff */
[----:B------:R0:W-:Y:S01]  /*6c50*/  STL [R1+0xbcc], R0 ;  /* 0x000bcc0001007387 */ /* 0x0001e20000100800 */
[----:B------:R-:W-:-:S02]  /*6c60*/  ISETP.GT.U32.AND P1, PT, R3, R64, PT ;  /* 0x000000400300720c */ /* 0x000fc40003f24070 */
[----:B------:R-:W-:Y:S01]  /*6c70*/  IMAD.MOV R77, RZ, RZ, -R77 ;  /* 0x000000ffff4d7224 */ /* 0x000fe200078e0a4d */
[----:B------:R-:W-:Y:S03]  /*6c80*/  STL [R1+0xe54], R89 ;  /* 0x000e545901007387 */ /* 0x000fe60000100800 */
[----:B------:R-:W-:Y:S02]  /*6c90*/  IMAD R74, R3, R77, R74 ;  /* 0x0000004d034a7224 */ /* 0x000fe400078e024a */
[--C-:B------:R-:W-:Y:S01]  /*6ca0*/  @!P5 IMAD.IADD R65, R65, 0x1, -R3.reuse ;  /* 0x000000014141d824 */ /* 0x100fe200078e0a03 */
[----:B0-----:R-:W-:Y:S02]  /*6cb0*/  LOP3.LUT R0, R82, 0x1b2, RZ, 0xfc, !PT ;  /* 0x000001b252007812 */ /* 0x001fe400078efcff */
[C---:B------:R-:W-:Y:S02]  /*6cc0*/  ISETP.GT.U32.AND P5, PT, R3.reuse, R60, PT ;  /* 0x0000003c0300720c */ /* 0x040fe40003fa4070 */
[----:B------:R-:W-:Y:S01]  /*6cd0*/  IABS R76, R0 ;  /* 0x00000000004c7213 */ /* 0x000fe20000000000 */
[----:B------:R0:W-:Y:S01]  /*6ce0*/  STL [R1+0xbc4], R0 ;  /* 0x000bc40001007387 */ /* 0x0001e20000100800 */
[----:B------:R-:W-:Y:S01]  /*6cf0*/  @!P1 IMAD.IADD R64, R64, 0x1, -R3 ;  /* 0x0000000140409824 */ /* 0x000fe200078e0a03 */
[----:B------:R-:W-:-:S02]  /*6d00*/  ISETP.GT.U32.AND P1, PT, R3, R59, PT ;  /* 0x0000003b0300720c */ /* 0x000fc40003f24070 */
[----:B------:R-:W-:Y:S01]  /*6d10*/  IMAD.HI.U32 R87, R5, R76, RZ ;  /* 0x0000004c05577227 */ /* 0x000fe200078e00ff */
[----:B------:R-:W-:Y:S03]  /*6d20*/  STL [R1+0xe58], R74 ;  /* 0x000e584a01007387 */ /* 0x000fe60000100800 */
[----:B------:R-:W-:Y:S01]  /*6d30*/  IMAD.MOV R87, RZ, RZ, -R87 ;  /* 0x000000ffff577224 */ /* 0x000fe200078e0a57 */
[----:B0-----:R-:W-:Y:S01]  /*6d40*/  LOP3.LUT R0, R82, 0x1b8, RZ, 0xfc, !PT ;  /* 0x000001b852007812 */ /* 0x001fe200078efcff */
[--C-:B------:R-:W-:Y:S01]  /*6d50*/  @!P5 IMAD.IADD R60, R60, 0x1, -R3.reuse ;  /* 0x000000013c3cd824 */ /* 0x100fe200078e0a03 */
[C---:B------:R-:W-:Y:S01]  /*6d60*/  ISETP.GT.U32.AND P5, PT, R3.reuse, R55, PT ;  /* 0x000000370300720c */ /* 0x040fe20003fa4070 */
[----:B------:R-:W-:Y:S01]  /*6d70*/  IMAD R87, R3, R87, R76 ;  /* 0x0000005703577224 */ /* 0x000fe200078e024c */
[----:B------:R-:W-:Y:S01]  /*6d80*/  IABS R76, R0 ;  /* 0x00000000004c7213 */ /* 0x000fe20000000000 */
[----:B------:R0:W-:Y:S01]  /*6d90*/  STL [R1+0xbc8], R0 ;  /* 0x000bc80001007387 */ /* 0x0001e20000100800 */
[----:B------:R-:W-:Y:S01]  /*6da0*/  @!P1 IMAD.IADD R59, R59, 0x1, -R3 ;  /* 0x000000013b3b9824 */ /* 0x000fe200078e0a03 */
[----:B------:R-:W-:-:S02]  /*6db0*/  ISETP.GT.U32.AND P1, PT, R3, R54, PT ;  /* 0x000000360300720c */ /* 0x000fc40003f24070 */
[----:B------:R1:W-:Y:S01]  /*6dc0*/  STL [R1+0xe5c], R87 ;  /* 0x000e5c5701007387 */ /* 0x0003e20000100800 */
[----:B0-----:R-:W-:-:S05]  /*6dd0*/  LOP3.LUT R0, R82, 0x1ba, RZ, 0xfc, !PT ;  /* 0x000001ba52007812 */ /* 0x001fca00078efcff */
[--C-:B------:R-:W-:Y:S01]  /*6de0*/  @!P5 IMAD.IADD R55, R55, 0x1, -R3.reuse ;  /* 0x000000013737d824 */ /* 0x100fe200078e0a03 */
[----:B------:R-:W-:Y:S01]  /*6df0*/  ISETP.GT.U32.AND P5, PT, R3, R50, PT ;  /* 0x000000320300720c */ /* 0x000fe20003fa4070 */
[----:B------:R-:W-:Y:S01]  /*6e00*/  IMAD.HI.U32 R78, R5, R76, RZ ;  /* 0x0000004c054e7227 */ /* 0x000fe200078e00ff */
[----:B------:R-:W-:Y:S01]  /*6e10*/  IABS R77, R0 ;  /* 0x00000000004d7213 */ /* 0x000fe20000000000 */
[----:B------:R0:W-:Y:S02]  /*6e20*/  STL [R1+0xbc0], R0 ;  /* 0x000bc00001007387 */ /* 0x0001e40000100800 */
[--C-:B------:R-:W-:Y:S01]  /*6e30*/  @!P1 IMAD.IADD R54, R54, 0x1, -R3.reuse ;  /* 0x0000000136369824 */ /* 0x100fe200078e0a03 */
[C---:B------:R-:W-:Y:S01]  /*6e40*/  ISETP.GT.U32.AND P1, PT, R3.reuse, R49, PT ;  /* 0x000000310300720c */ /* 0x040fe20003f24070 */
[----:B------:R-:W2:Y:S04]  /*6e50*/  LDL R10, [R1+0x68] ;  /* 0x00006800010a7983 */ /* 0x000ea80000100800 */
[----:B------:R-:W3:Y:S02]  /*6e60*/  LDL R12, [R1+0x7c] ;  /* 0x00007c00010c7983 */ /* 0x000ee40000100800 */
[----:B------:R-:W-:Y:S01]  /*6e70*/  @!P5 IMAD.IADD R50, R50, 0x1, -R3 ;  /* 0x000000013232d824 */ /* 0x000fe200078e0a03 */
[----:B------:R-:W-:Y:S01]  /*6e80*/  ISETP.GT.U32.AND P5, PT, R3, R45, PT ;  /* 0x0000002d0300720c */ /* 0x000fe20003fa4070 */
[----:B-1----:R-:W3:Y:S01]  /*6e90*/  LDL.LU R87, [R1+0x70] ;  /* 0x0000700001577983 */ /* 0x002ee20000300800 */
[----:B------:R-:W-:-:S03]  /*6ea0*/  IMAD.MOV R78, RZ, RZ, -R78 ;  /* 0x000000ffff4e7224 */ /* 0x000fc600078e0a4e */
[----:B------:R-:W3:Y:S01]  /*6eb0*/  LDL.LU R74, [R1+0x24c] ;  /* 0x00024c00014a7983 */ /* 0x000ee20000300800 */
[----:B0-----:R-:W-:Y:S01]  /*6ec0*/  LOP3.LUT R0, R82, 0x1c0, RZ, 0xfc, !PT ;  /* 0x000001c052007812 */ /* 0x001fe200078efcff */
[--C-:B------:R-:W-:Y:S01]  /*6ed0*/  @!P1 IMAD.IADD R49, R49, 0x1, -R3.reuse ;  /* 0x0000000131319824 */ /* 0x100fe200078e0a03 */
[----:B------:R-:W-:Y:S01]  /*6ee0*/  ISETP.GT.U32.AND P1, PT, R3, R44, PT ;  /* 0x0000002c0300720c */ /* 0x000fe20003f24070 */
[----:B------:R-:W3:Y:S04]  /*6ef0*/  LDL.LU R89, [R1+0x80] ;  /* 0x0000800001597983 */ /* 0x000ee80000300800 */
[----:B------:R-:W-:Y:S01]  /*6f00*/  @!P5 IMAD.IADD R45, R45, 0x1, -R3 ;  /* 0x000000012d2dd824 */ /* 0x000fe200078e0a03 */
[C---:B------:R-:W-:Y:S01]  /*6f10*/  ISETP.GT.U32.AND P5, PT, R3.reuse, R40, PT ;  /* 0x000000280300720c */ /* 0x040fe20003fa4070 */
[----:B------:R-:W-:Y:S01]  /*6f20*/  IMAD R76, R3, R78, R76 ;  /* 0x0000004e034c7224 */ /* 0x000fe200078e024c */
[----:B------:R-:W3:Y:S01]  /*6f30*/  LDL.LU R86, [R1+0x260] ;  /* 0x0002600001567983 */ /* 0x000ee20000300800 */
[----:B------:R-:W-:-:S10]  /*6f40*/  IMAD.HI.U32 R78, R5, R77, RZ ;  /* 0x0000004d054e7227 */ /* 0x000fd400078e00ff */
[----:B------:R-:W-:Y:S01]  /*6f50*/  @!P5 IMAD.IADD R40, R40, 0x1, -R3 ;  /* 0x000000012828d824 */ /* 0x000fe200078e0a03 */
[C---:B------:R-:W-:Y:S01]  /*6f60*/  ISETP.GT.U32.AND P5, PT, R3.reuse, R35, PT ;  /* 0x000000230300720c */ /* 0x040fe20003fa4070 */
[----:B------:R-:W-:Y:S01]  /*6f70*/  IMAD.MOV R78, RZ, RZ, -R78 ;  /* 0x000000ffff4e7224 */ /* 0x000fe200078e0a4e */
[----:B------:R-:W-:Y:S03]  /*6f80*/  STL [R1+0xe60], R76 ;  /* 0x000e604c01007387 */ /* 0x000fe60000100800 */
[----:B------:R-:W-:-:S08]  /*6f90*/  IMAD R2, R3, R78, R77 ;  /* 0x0000004e03027224 */ /* 0x000fd000078e024d */
[----:B------:R-:W-:Y:S01]  /*6fa0*/  @!P5 IMAD.IADD R35, R35, 0x1, -R3 ;  /* 0x000000012323d824 */ /* 0x000fe200078e0a03 */
[----:B------:R0:W-:Y:S01]  /*6fb0*/  STL [R1+0xbbc], R0 ;  /* 0x000bbc0001007387 */ /* 0x0001e20000100800 */
[----:B------:R-:W-:-:S03]  /*6fc0*/  IABS R77, R0 ;  /* 0x00000000004d7213 */ /* 0x000fc60000000000 */
[----:B------:R1:W-:Y:S04]  /*6fd0*/  STL [R1+0x10], R2 ;  /* 0x0000100201007387 */ /* 0x0003e80000100800 */
[----:B------:R-:W3:Y:S04]  /*6fe0*/  LDL.LU R75, [R1+0x84] ;  /* 0x00008400014b7983 */ /* 0x000ee80000300800 */
[----:B0-----:R-:W3:Y:S04]  /*6ff0*/  LDL.LU R0, [R1+0x264] ;  /* 0x0002640001007983 */ /* 0x001ee80000300800 */
[----:B-1----:R-:W3:Y:S04]  /*7000*/  LDL.LU R2, [R1+0xe8] ;  /* 0x0000e80001027983 */ /* 0x002ee80000300800 */
[----:B------:R-:W3:Y:S04]  /*7010*/  LDL.LU R6, [R1+0x26c] ;  /* 0x00026c0001067983 */ /* 0x000ee80000300800 */
[----:B------:R0:W-:Y:S04]  /*7020*/  STL [R1+0xbb8], R4 ;  /* 0x000bb80401007387 */ /* 0x0001e80000100800 */
[----:B------:R-:W3:Y:S04]  /*7030*/  LDL.LU R11, [R1+0x108] ;  /* 0x00010800010b7983 */ /* 0x000ee80000300800 */
[----:B------:R-:W3:Y:S04]  /*7040*/  LDL.LU R92, [R1+0x12c] ;  /* 0x00012c00015c7983 */ /* 0x000ee80000300800 */
[----:B------:R-:W3:Y:S01]  /*7050*/  LDL.LU R13, [R1+0x16c] ;  /* 0x00016c00010d7983 */ /* 0x000ee20000300800 */
[----:B------:R-:W-:Y:S01]  /*7060*/  @!P3 IMAD.IADD R42, R42, 0x1, -R3 ;  /* 0x000000012a2ab824 */ /* 0x000fe200078e0a03 */
[----:B----4-:R-:W-:-:S02]  /*7070*/  ISETP.GT.U32.AND P0, PT, R3, R71, PT ;  /* 0x000000470300720c */ /* 0x010fc40003f04070 */
[----:B------:R-:W4:Y:S01]  /*7080*/  LDL.LU R91, [R1+0x188] ;  /* 0x00018800015b7983 */ /* 0x000f220000300800 */
[----:B--2---:R-:W-:Y:S01]  /*7090*/  ISETP.GT.U32.AND P5, PT, R3, R10, PT ;  /* 0x0000000a0300720c */ /* 0x004fe20003fa4070 */
[----:B------:R-:W-:Y:S02]  /*70a0*/  @!P1 IMAD.IADD R44, R44, 0x1, -R3 ;  /* 0x000000012c2c9824 */ /* 0x000fe400078e0a03 */
[----:B------:R-:W-:Y:S01]  /*70b0*/  IMAD.HI.U32 R79, R5, R77, RZ ;  /* 0x0000004d054f7227 */ /* 0x000fe200078e00ff */
[----:B------:R-:W-:Y:S02]  /*70c0*/  IABS R78, R4 ;  /* 0x00000004004e7213 */ /* 0x000fe40000000000 */
[----:B------:R-:W-:-:S04]  /*70d0*/  ISETP.GT.U32.AND P3, PT, R3, R37, PT ;  /* 0x000000250300720c */ /* 0x000fc80003f64070 */
[----:B------:R-:W-:-:S03]  /*70e0*/  @!P0 IMAD.IADD R71, R71, 0x1, -R3 ;  /* 0x0000000147478824 */ /* 0x000fc600078e0a03 */
[----:B------:R-:W-:Y:S01]  /*70f0*/  @!P5 IMAD.IADD R10, R10, 0x1, -R3 ;  /* 0x000000010a0ad824 */ /* 0x000fe200078e0a03 */
[----:B------:R-:W-:Y:S01]  /*7100*/  ISETP.GT.U32.AND P1, PT, R3, R39, PT ;  /* 0x000000270300720c */ /* 0x000fe20003f24070 */
[----:B------:R-:W-:Y:S01]  /*7110*/  IMAD.MOV R79, RZ, RZ, -R79 ;  /* 0x000000ffff4f7224 */ /* 0x000fe200078e0a4f */
[----:B0-----:R-:W-:Y:S02]  /*7120*/  LOP3.LUT R4, R82, 0x1c8, RZ, 0xfc, !PT ;  /* 0x000001c852047812 */ /* 0x001fe400078efcff */
[----:B------:R0:W-:Y:S01]  /*7130*/  @!P5 STL [R1+0x68], R10 ;  /* 0x0000680a0100d387 */ /* 0x0001e20000100800 */
[--C-:B------:R-:W-:Y:S01]  /*7140*/  @!P3 IMAD.IADD R37, R37, 0x1, -R3.reuse ;  /* 0x000000012525b824 */ /* 0x100fe200078e0a03 */
[----:B------:R-:W-:Y:S02]  /*7150*/  ISETP.GT.U32.AND P0, PT, R3, R66, PT ;  /* 0x000000420300720c */ /* 0x000fe40003f04070 */
[----:B0-----:R-:W2:Y:S05]  /*7160*/  LDL R10, [R1+0x280] ;  /* 0x00028000010a7983 */ /* 0x001eaa0000100800 */
[----:B------:R-:W-:Y:S01]  /*7170*/  @!P1 IMAD.IADD R39, R39, 0x1, -R3 ;  /* 0x0000000127279824 */ /* 0x000fe200078e0a03 */
[----:B------:R-:W-:-:S02]  /*7180*/  ISETP.GT.U32.AND P1, PT, R3, R34, PT ;  /* 0x000000220300720c */ /* 0x000fc40003f24070 */
[C---:B------:R-:W-:Y:S01]  /*7190*/  ISETP.GT.U32.AND P5, PT, R3.reuse, R28, PT ;  /* 0x0000001c0300720c */ /* 0x040fe20003fa4070 */
[C---:B------:R-:W-:Y:S01]  /*71a0*/  IMAD R77, R3.reuse, R79, R77 ;  /* 0x0000004f034d7224 */ /* 0x040fe200078e024d */
[C---:B------:R-:W-:Y:S01]  /*71b0*/  ISETP.GT.U32.AND P3, PT, R3.reuse, R33, PT ;  /* 0x000000210300720c */ /* 0x040fe20003f64070 */
[----:B------:R-:W-:Y:S01]  /*71c0*/  @!P0 IMAD.IADD R66, R66, 0x1, -R3 ;  /* 0x0000000142428824 */ /* 0x000fe200078e0a03 */
[----:B------:R-:W-:-:S07]  /*71d0*/  ISETP.GT.U32.AND P0, PT, R3, R61, PT ;  /* 0x0000003d0300720c */ /* 0x000fce0003f04070 */
[----:B------:R-:W-:Y:S01]  /*71e0*/  @!P1 IMAD.IADD R34, R34, 0x1, -R3 ;  /* 0x0000000122229824 */ /* 0x000fe200078e0a03 */
[----:B---3--:R-:W-:Y:S01]  /*71f0*/  ISETP.GT.U32.AND P1, PT, R3, R12, PT ;  /* 0x0000000c0300720c */ /* 0x008fe20003f24070 */
[----:B------:R-:W-:-:S04]  /*7200*/  IMAD.HI.U32 R79, R5, R78, RZ ;  /* 0x0000004e054f7227 */ /* 0x000fc800078e00ff */
[--C-:B------:R-:W-:Y:S02]  /*7210*/  @!P5 IMAD.IADD R28, R28, 0x1, -R3.reuse ;  /* 0x000000011c1cd824 */ /* 0x100fe400078e0a03 */
[--C-:B------:R-:W-:Y:S02]  /*7220*/  @!P3 IMAD.IADD R33, R33, 0x1, -R3.reuse ;  /* 0x000000012121b824 */ /* 0x100fe400078e0a03 */
[----:B------:R-:W-:-:S04]  /*7230*/  @!P0 IMAD.IADD R61, R61, 0x1, -R3 ;  /* 0x000000013d3d8824 */ /* 0x000fc800078e0a03 */
[----:B------:R-:W-:Y:S02]  /*7240*/  @!P1 IMAD.IADD R12, R12, 0x1, -R3 ;  /* 0x000000010c0c9824 */ /* 0x000fe400078e0a03 */
[----:B------:R-:W-:Y:S01]  /*7250*/  IMAD.MOV R79, RZ, RZ, -R79 ;  /* 0x000000ffff4f7224 */ /* 0x000fe200078e0a4f */
[C---:B------:R-:W-:Y:S02]  /*7260*/  ISETP.GT.U32.AND P3, PT, R3.reuse, R87, PT ;  /* 0x000000570300720c */ /* 0x040fe40003f64070 */
[----:B------:R-:W-:Y:S01]  /*7270*/  @!P1 STL [R1+0x7c], R12 ;  /* 0x00007c0c01009387 */ /* 0x000fe20000100800 */
[C---:B------:R-:W-:Y:S01]  /*7280*/  ISETP.GT.U32.AND P1, PT, R3.reuse, R89, PT ;  /* 0x000000590300720c */ /* 0x040fe20003f24070 */
[C---:B------:R-:W-:Y:S01]  /*7290*/  IMAD R7, R3.reuse, R79, R78 ;  /* 0x0000004f03077224 */ /* 0x040fe200078e024e */
[----:B------:R-:W-:Y:S01]  /*72a0*/  ISETP.GT.U32.AND P0, PT, R3, R56, PT ;  /* 0x000000380300720c */ /* 0x000fe20003f04070 */
[----:B------:R-:W-:Y:S04]  /*72b0*/  STL [R1+0xe64], R77 ;  /* 0x000e644d01007387 */ /* 0x000fe80000100800 */
[----:B------:R-:W-:Y:S06]  /*72c0*/  STL [R1+0xe68], R28 ;  /* 0x000e681c01007387 */ /* 0x000fec0000100800 */
[--C-:B------:R-:W-:Y:S01]  /*72d0*/  @!P1 IMAD.IADD R89, R89, 0x1, -R3.reuse ;  /* 0x0000000159599824 */ /* 0x100fe200078e0a03 */
[----:B------:R-:W-:Y:S01]  /*72e0*/  ISETP.GT.U32.AND P1, PT, R3, R26, PT ;  /* 0x0000001a0300720c */ /* 0x000fe20003f24070 */
[----:B------:R0:W-:Y:S01]  /*72f0*/  STL [R1+0xbb4], R4 ;  /* 0x000bb40401007387 */ /* 0x0001e20000100800 */
[----:B------:R-:W-:Y:S01]  /*7300*/  IABS R79, R4 ;  /* 0x00000004004f7213 */ /* 0x000fe20000000000 */
[----:B------:R-:W-:-:S02]  /*7310*/  @!P3 IMAD.IADD R87, R87, 0x1, -R3 ;  /* 0x000000015757b824 */ /* 0x000fc400078e0a03 */
[----:B------:R1:W-:Y:S01]  /*7320*/  STL [R1+0x1c], R7 ;  /* 0x00001c0701007387 */ /* 0x0003e20000100800 */
[----:B------:R-:W-:-:S07]  /*7330*/  @!P0 IMAD.IADD R56, R56, 0x1, -R3 ;  /* 0x0000000138388824 */ /* 0x000fce00078e0a03 */
[----:B------:R-:W-:Y:S01]  /*7340*/  @!P1 IMAD.IADD R26, R26, 0x1, -R3 ;  /* 0x000000011a1a9824 */ /* 0x000fe200078e0a03 */
[----:B------:R-:W3:Y:S01]  /*7350*/  LDL.LU R88, [R1+0x1c8] ;  /* 0x0001c80001587983 */ /* 0x000ee20000300800 */
[C---:B0-----:R-:W-:Y:S01]  /*7360*/  LOP3.LUT R4, R82.reuse, 0x1ca, RZ, 0xfc, !PT ;  /* 0x000001ca52047812 */ /* 0x041fe200078efcff */
[----:B------:R-:W-:Y:S01]  /*7370*/  IMAD.HI.U32 R80, R5, R79, RZ ;  /* 0x0000004f05507227 */ /* 0x000fe200078e00ff */
[----:B------:R-:W-:Y:S01]  /*7380*/  LOP3.LUT R28, R82, 0x1d0, RZ, 0xfc, !PT ;  /* 0x000001d0521c7812 */ /* 0x000fe200078efcff */
[----:B------:R-:W3:Y:S01]  /*7390*/  LDL.LU R90, [R1+0x1dc] ;  /* 0x0001dc00015a7983 */ /* 0x000ee20000300800 */
[C---:B------:R-:W-:Y:S02]  /*73a0*/  ISETP.GT.U32.AND P3, PT, R3.reuse, R29, PT ;  /* 0x0000001d0300720c */ /* 0x040fe40003f64070 */
[----:B------:R-:W-:Y:S01]  /*73b0*/  ISETP.GT.U32.AND P0, PT, R3, R51, PT ;  /* 0x000000330300720c */ /* 0x000fe20003f04070 */
[----:B-1----:R-:W3:Y:S04]  /*73c0*/  LDL.LU R7, [R1+0x1e8] ;  /* 0x0001e80001077983 */ /* 0x002ee80000300800 */
[----:B------:R-:W-:Y:S04]  /*73d0*/  STL [R1+0xbb0], R4 ;  /* 0x000bb00401007387 */ /* 0x000fe80000100800 */
[----:B------:R-:W3:Y:S01]  /*73e0*/  LDL.LU R12, [R1+0x1f0] ;  /* 0x0001f000010c7983 */ /* 0x000ee20000300800 */
[----:B------:R-:W-:-:S03]  /*73f0*/  IABS R78, R4 ;  /* 0x00000004004e7213 */ /* 0x000fc60000000000 */
[----:B------:R-:W3:Y:S01]  /*7400*/  LDL.LU R8, [R1+0x1f4] ;  /* 0x0001f40001087983 */ /* 0x000ee20000300800 */
[----:B------:R-:W-:Y:S01]  /*7410*/  IMAD.MOV R80, RZ, RZ, -R80 ;  /* 0x000000ffff507224 */ /* 0x000fe200078e0a50 */
[----:B--2---:R-:W-:Y:S02]  /*7420*/  ISETP.GT.U32.AND P1, PT, R3, R10, PT ;  /* 0x0000000a0300720c */ /* 0x004fe40003f24070 */
[----:B------:R-:W2:Y:S01]  /*7430*/  LDL.LU R9, [R1+0x204] ;  /* 0x0002040001097983 */ /* 0x000ea20000300800 */
[--C-:B------:R-:W-:Y:S02]  /*7440*/  @!P3 IMAD.IADD R29, R29, 0x1, -R3.reuse ;  /* 0x000000011d1db824 */ /* 0x100fe400078e0a03 */
[----:B------:R-:W-:-:S08]  /*7450*/  @!P0 IMAD.IADD R51, R51, 0x1, -R3 ;  /* 0x0000000133338824 */ /* 0x000fd000078e0a03 */
[----:B------:R-:W-:Y:S02]  /*7460*/  @!P1 IMAD.IADD R10, R10, 0x1, -R3 ;  /* 0x000000010a0a9824 */ /* 0x000fe400078e0a03 */
[C---:B------:R-:W-:Y:S01]  /*7470*/  IMAD R79, R3.reuse, R80, R79 ;  /* 0x00000050034f7224 */ /* 0x040fe200078e024f */
[C---:B------:R-:W-:Y:S02]  /*7480*/  ISETP.GT.U32.AND P3, PT, R3.reuse, R6, PT ;  /* 0x000000060300720c */ /* 0x040fe40003f64070 */
[----:B------:R0:W-:Y:S01]  /*7490*/  @!P1 STL [R1+0x280], R10 ;  /* 0x0002800a01009387 */ /* 0x0001e20000100800 */
[----:B------:R-:W-:-:S03]  /*74a0*/  ISETP.GT.U32.AND P0, PT, R3, R46, PT ;  /* 0x0000002e0300720c */ /* 0x000fc60003f04070 */
[----:B0-----:R-:W2:Y:S04]  /*74b0*/  LDL.LU R10, [R1+0x224] ;  /* 0x00022400010a7983 */ /* 0x001ea80000300800 */
[----:B------:R-:W2:Y:S01]  /*74c0*/  LDL.LU R4, [R1+0x244] ;  /* 0x0002440001047983 */ /* 0x000ea20000300800 */
[----:B------:R-:W-:-:S04]  /*74d0*/  IMAD.HI.U32 R80, R5, R78, RZ ;  /* 0x0000004e05507227 */ /* 0x000fc800078e00ff */
[----:B------:R-:W-:Y:S01]  /*74e0*/  IMAD.MOV R80, RZ, RZ, -R80 ;  /* 0x000000ffff507224 */ /* 0x000fe200078e0a50 */
[----:B------:R0:W-:Y:S01]  /*74f0*/  STL [R1+0xbac], R28 ;  /* 0x000bac1c01007387 */ /* 0x0001e20000100800 */
[--C-:B------:R-:W-:Y:S02]  /*7500*/  @!P3 IMAD.IADD R6, R6, 0x1, -R3.reuse ;  /* 0x000000010606b824 */ /* 0x100fe400078e0a03 */
[C---:B------:R-:W-:Y:S01]  /*7510*/  IMAD R76, R3.reuse, R80, R78 ;  /* 0x00000050034c7224 */ /* 0x040fe200078e024e */
[----:B------:R-:W-:Y:S01]  /*7520*/  IABS R78, R28 ;  /* 0x0000001c004e7213 */ /* 0x000fe20000000000 */
[----:B------:R-:W-:Y:S01]  /*7530*/  @!P0 IMAD.IADD R46, R46, 0x1, -R3 ;  /* 0x000000012e2e8824 */ /* 0x000fe200078e0a03 */
[----:B------:R-:W-:Y:S02]  /*7540*/  ISETP.GT.U32.AND P3, PT, R3, R92, PT ;  /* 0x0000005c0300720c */ /* 0x000fe40003f64070 */
[----:B------:R-:W-:Y:S01]  /*7550*/  STL [R1+0x4], R76 ;  /* 0x0000044c01007387 */ /* 0x000fe20000100800 */
[----:B0-----:R-:W-:Y:S01]  /*7560*/  LOP3.LUT R28, R82, 0x1d2, RZ, 0xfc, !PT ;  /* 0x000001d2521c7812 */ /* 0x001fe200078efcff */
[----:B------:R-:W-:Y:S01]  /*7570*/  IMAD.HI.U32 R81, R5, R78, RZ ;  /* 0x0000004e05517227 */ /* 0x000fe200078e00ff */
[----:B------:R-:W-:-:S02]  /*7580*/  ISETP.GT.U32.AND P0, PT, R3, R41, PT ;  /* 0x000000290300720c */ /* 0x000fc40003f04070 */
[----:B------:R-:W-:Y:S01]  /*7590*/  IABS R80, R28 ;  /* 0x0000001c00507213 */ /* 0x000fe20000000000 */
[----:B------:R0:W-:Y:S04]  /*75a0*/  STL [R1+0xba8], R28 ;  /* 0x000ba81c01007387 */ /* 0x0001e80000100800 */
[----:B------:R-:W-:-:S04]  /*75b0*/  IMAD.HI.U32 R93, R5, R80, RZ ;  /* 0x00000050055d7227 */ /* 0x000fc800078e00ff */
[----:B------:R-:W-:Y:S01]  /*75c0*/  IMAD.MOV R93, RZ, RZ, -R93 ;  /* 0x000000ffff5d7224 */ /* 0x000fe200078e0a5d */
[----:B0-----:R-:W-:-:S03]  /*75d0*/  LOP3.LUT R28, R82, 0x1d8, RZ, 0xfc, !PT ;  /* 0x000001d8521c7812 */ /* 0x001fc600078efcff */
[----:B------:R-:W-:Y:S01]  /*75e0*/  IMAD R93, R3, R93, R80 ;  /* 0x0000005d035d7224 */ /* 0x000fe200078e0250 */
[----:B------:R-:W-:Y:S01]  /*75f0*/  IABS R80, R28 ;  /* 0x0000001c00507213 */ /* 0x000fe20000000000 */
[----:B------:R-:W-:Y:S01]  /*7600*/  IMAD.MOV R81, RZ, RZ, -R81 ;  /* 0x000000ffff517224 */ /* 0x000fe200078e0a51 */
[----:B------:R0:W-:Y:S03]  /*7610*/  STL [R1+0xba4], R28 ;  /* 0x000ba41c01007387 */ /* 0x0001e60000100800 */
[----:B------:R-:W-:-:S04]  /*7620*/  IMAD.HI.U32 R83, R5, R80, RZ ;  /* 0x0000005005537227 */ /* 0x000fc800078e00ff */
[----:B------:R-:W-:Y:S01]  /*7630*/  IMAD R78, R3, R81, R78 ;  /* 0x00000051034e7224 */ /* 0x000fe200078e024e */
[----:B0-----:R-:W-:Y:S01]  /*7640*/  LOP3.LUT R28, R82, 0x1da, RZ, 0xfc, !PT ;  /* 0x000001da521c7812 */ /* 0x001fe200078efcff */
[----:B------:R-:W-:-:S03]  /*7650*/  IMAD.MOV R83, RZ, RZ, -R83 ;  /* 0x000000ffff537224 */ /* 0x000fc600078e0a53 */
[----:B------:R-:W-:Y:S01]  /*7660*/  IABS R81, R28 ;  /* 0x0000001c00517213 */ /* 0x000fe20000000000 */
[----:B------:R-:W-:Y:S01]  /*7670*/  IMAD R80, R3, R83, R80 ;  /* 0x0000005303507224 */ /* 0x000fe200078e0250 */
[----:B------:R0:W-:Y:S03]  /*7680*/  STL [R1+0xba0], R28 ;  /* 0x000ba01c01007387 */ /* 0x0001e60000100800 */
[----:B------:R-:W-:-:S04]  /*7690*/  IMAD.HI.U32 R83, R5, R81, RZ ;  /* 0x0000005105537227 */ /* 0x000fc800078e00ff */
[----:B------:R-:W-:Y:S01]  /*76a0*/  IMAD.MOV R83, RZ, RZ, -R83 ;  /* 0x000000ffff537224 */ /* 0x000fe200078e0a53 */
[----:B0-----:R-:W-:-:S03]  /*76b0*/  LOP3.LUT R28, R82, 0x1e0, RZ, 0xfc, !PT ;  /* 0x000001e0521c7812 */ /* 0x001fc600078efcff */
[----:B------:R-:W-:Y:S01]  /*76c0*/  IMAD R76, R3, R83, R81 ;  /* 0x00000053034c7224 */ /* 0x000fe200078e0251 */
[----:B------:R-:W-:Y:S01]  /*76d0*/  IABS R81, R28 ;  /* 0x0000001c00517213 */ /* 0x000fe20000000000 */
[----:B------:R0:W-:Y:S04]  /*76e0*/  STL [R1+0xb9c], R28 ;  /* 0x000b9c1c01007387 */ /* 0x0001e80000100800 */
[----:B------:R1:W-:Y:S01]  /*76f0*/  STL [R1+0x2c], R76 ;  /* 0x00002c4c01007387 */ /* 0x0003e20000100800 */
[----:B0-----:R-:W-:-:S04]  /*7700*/  LOP3.LUT R28, R82, 0x1e2, RZ, 0xfc, !PT ;  /* 0x000001e2521c7812 */ /* 0x001fc800078efcff */
[----:B------:R-:W-:Y:S01]  /*7710*/  IABS R83, R28 ;  /* 0x0000001c00537213 */ /* 0x000fe20000000000 */
[----:B------:R0:W-:Y:S01]  /*7720*/  STL [R1+0xb98], R28 ;  /* 0x000b981c01007387 */ /* 0x0001e20000100800 */
[----:B------:R-:W-:Y:S02]  /*7730*/  @!P3 IMAD.IADD R92, R92, 0x1, -R3 ;  /* 0x000000015c5cb824 */ /* 0x000fe400078e0a03 */
[----:B------:R-:W-:Y:S01]  /*7740*/  IMAD.HI.U32 R84, R5, R81, RZ ;  /* 0x0000005105547227 */ /* 0x000fe200078e00ff */
[----:B-1----:R-:W-:Y:S01]  /*7750*/  LOP3.LUT R76, R82, 0x1e8, RZ, 0xfc, !PT ;  /* 0x000001e8524c7812 */ /* 0x002fe200078efcff */
[----:B------:R-:W4:Y:S04]  /*7760*/  LDL R77, [R1+0x7c] ;  /* 0x00007c00014d7983 */ /* 0x000f280000100800 */
[----:B0-----:R-:W4:Y:S01]  /*7770*/  LDL R28, [R1+0x68] ;  /* 0x00006800011c7983 */ /* 0x001f220000100800 */
[----:B------:R-:W-:-:S13]  /*7780*/  ISETP.GT.U32.AND P3, PT, R3, R23, PT ;  /* 0x000000170300720c */ /* 0x000fda0003f64070 */
[----:B------:R-:W-:Y:S01]  /*7790*/  @!P3 IMAD.IADD R23, R23, 0x1, -R3 ;  /* 0x000000011717b824 */ /* 0x000fe200078e0a03 */
[----:B---3--:R-:W-:-:S13]  /*77a0*/  ISETP.GT.U32.AND P3, PT, R3, R7, PT ;  /* 0x000000070300720c */ /* 0x008fda0003f64070 */
[----:B------:R-:W-:Y:S01]  /*77b0*/  @!P3 IMAD.IADD R7, R7, 0x1, -R3 ;  /* 0x000000010707b824 */ /* 0x000fe200078e0a03 */
[----:B------:R-:W-:-:S13]  /*77c0*/  ISETP.GT.U32.AND P3, PT, R3, R16, PT ;  /* 0x000000100300720c */ /* 0x000fda0003f64070 */
[----:B------:R-:W-:Y:S02]  /*77d0*/  @!P3 IMAD.IADD R16, R16, 0x1, -R3 ;  /* 0x000000011010b824 */ /* 0x000fe400078e0a03 */
[----:B------:R-:W-:-:S04]  /*77e0*/  IMAD.MOV R84, RZ, RZ, -R84 ;  /* 0x000000ffff547224 */ /* 0x000fc800078e0a54 */
[----:B------:R-:W-:Y:S02]  /*77f0*/  IMAD R81, R3, R84, R81 ;  /* 0x0000005403517224 */ /* 0x000fe400078e0251 */
[----:B------:R-:W-:-:S04]  /*7800*/  IMAD.HI.U32 R84, R5, R83, RZ ;  /* 0x0000005305547227 */ /* 0x000fc800078e00ff */
[----:B------:R-:W-:-:S04]  /*7810*/  IMAD.MOV R84, RZ, RZ, -R84 ;  /* 0x000000ffff547224 */ /* 0x000fc800078e0a54 */
[C---:B------:R-:W-:Y:S01]  /*7820*/  IMAD R83, R3.reuse, R84, R83 ;  /* 0x0000005403537224 */ /* 0x040fe200078e0253 */
[----:B------:R-:W-:Y:S04]  /*7830*/  STL [R1+0xb94], R76 ;  /* 0x000b944c01007387 */ /* 0x000fe80000100800 */
[----:B------:R0:W-:Y:S02]  /*7840*/  STL [R1+0x20], R83 ;  /* 0x0000205301007387 */ /* 0x0001e40000100800 */
[----:B0-----:R-:W-:Y:S02]  /*7850*/  IABS R83, R76 ;  /* 0x0000004c00537213 */ /* 0x001fe40000000000 */
[----:B------:R-:W-:Y:S02]  /*7860*/  LOP3.LUT R76, R82, 0x1ea, RZ, 0xfc, !PT ;  /* 0x000001ea524c7812 */ /* 0x000fe400078efcff */
[----:B--2---:R-:W-:-:S13]  /*7870*/  ISETP.GT.U32.AND P3, PT, R3, R4, PT ;  /* 0x000000040300720c */ /* 0x004fda0003f64070 */
[----:B------:R-:W-:Y:S01]  /*7880*/  @!P3 IMAD.IADD R4, R4, 0x1, -R3 ;  /* 0x000000010404b824 */ /* 0x000fe200078e0a03 */
[----:B------:R-:W-:-:S13]  /*7890*/  ISETP.GT.U32.AND P3, PT, R3, R70, PT ;  /* 0x000000460300720c */ /* 0x000fda0003f64070 */
        /* <DEDUP_REMOVED lines=13> */
[----:B------:R-:W-:Y:S01]  /*7970*/  ISETP.GT.U32.AND P3, PT, R3, R35, PT ;  /* 0x000000230300720c */ /* 0x000fe20003f64070 */
[----:B------:R0:W-:-:S12]  /*7980*/  STL [R1+0xb90], R76 ;  /* 0x000b904c01007387 */ /* 0x0001d80000100800 */
[----:B------:R-:W-:Y:S01]  /*7990*/  @!P3 IMAD.IADD R35, R35, 0x1, -R3 ;  /* 0x000000012323b824 */ /* 0x000fe200078e0a03 */
[----:B----4-:R-:W-:Y:S02]  /*79a0*/  ISETP.GT.U32.AND P3, PT, R3, R28, PT ;  /* 0x0000001c0300720c */ /* 0x010fe40003f64070 */
[----:B------:R-:W-:Y:S02]  /*79b0*/  IABS R84, R76 ;  /* 0x0000004c00547213 */ /* 0x000fe40000000000 */
[----:B0-----:R-:W-:-:S05]  /*79c0*/  LOP3.LUT R76, R82, 0x1f0, RZ, 0xfc, !PT ;  /* 0x000001f0524c7812 */ /* 0x001fca00078efcff */
[----:B------:R-:W-:Y:S04]  /*79d0*/  STL [R1+0xb8c], R76 ;  /* 0x000b8c4c01007387 */ /* 0x000fe80000100800 */
[----:B------:R-:W-:-:S05]  /*79e0*/  @!P3 IMAD.IADD R28, R28, 0x1, -R3 ;  /* 0x000000011c1cb824 */ /* 0x000fca00078e0a03 */
[----:B------:R0:W-:Y:S04]  /*79f0*/  @!P3 STL [R1+0x68], R28 ;  /* 0x0000681c0100b387 */ /* 0x0001e80000100800 */
[----:B0-----:R-:W2:Y:S01]  /*7a00*/  LDL.LU R28, [R1+0xe68] ;  /* 0x000e6800011c7983 */ /* 0x001ea20000300800 */
[--C-:B------:R-:W-:Y:S01]  /*7a10*/  @!P0 IMAD.IADD R41, R41, 0x1, -R3.reuse ;  /* 0x0000000129298824 */ /* 0x100fe200078e0a03 */
[----:B------:R-:W-:Y:S01]  /*7a20*/  ISETP.GT.U32.AND P0, PT, R3, R36, PT ;  /* 0x000000240300720c */ /* 0x000fe20003f04070 */
[----:B------:R-:W-:Y:S01]  /*7a30*/  @!P2 IMAD.IADD R43, R43, 0x1, -R3 ;  /* 0x000000012b2ba824 */ /* 0x000fe200078e0a03 */
[----:B------:R-:W-:-:S11]  /*7a40*/  ISETP.GT.U32.AND P2, PT, R3, R38, PT ;  /* 0x000000260300720c */ /* 0x000fd60003f44070 */
[--C-:B------:R-:W-:Y:S01]  /*7a50*/  @!P0 IMAD.IADD R36, R36, 0x1, -R3.reuse ;  /* 0x0000000124248824 */ /* 0x100fe200078e0a03 */
[C---:B------:R-:W-:Y:S01]  /*7a60*/  ISETP.GT.U32.AND P0, PT, R3.reuse, R30, PT ;  /* 0x0000001e0300720c */ /* 0x040fe20003f04070 */
[----:B------:R-:W-:Y:S01]  /*7a70*/  @!P2 IMAD.IADD R38, R38, 0x1, -R3 ;  /* 0x000000012626a824 */ /* 0x000fe200078e0a03 */
[----:B------:R-:W-:-:S11]  /*7a80*/  ISETP.GT.U32.AND P2, PT, R3, R32, PT ;  /* 0x000000200300720c */ /* 0x000fd60003f44070 */
[--C-:B------:R-:W-:Y:S01]  /*7a90*/  @!P0 IMAD.IADD R30, R30, 0x1, -R3.reuse ;  /* 0x000000011e1e8824 */ /* 0x100fe200078e0a03 */
[C---:B------:R-:W-:Y:S01]  /*7aa0*/  ISETP.GT.U32.AND P0, PT, R3.reuse, R74, PT ;  /* 0x0000004a0300720c */ /* 0x040fe20003f04070 */
[----:B------:R-:W-:Y:S01]  /*7ab0*/  @!P2 IMAD.IADD R32, R32, 0x1, -R3 ;  /* 0x000000012020a824 */ /* 0x000fe200078e0a03 */
[C---:B------:R-:W-:Y:S02]  /*7ac0*/  ISETP.GT.U32.AND P2, PT, R3.reuse, R31, PT ;  /* 0x0000001f0300720c */ /* 0x040fe40003f44070 */
[----:B------:R-:W-:-:S09]  /*7ad0*/  ISETP.GT.U32.AND P5, PT, R3, R0, PT ;  /* 0x000000000300720c */ /* 0x000fd20003fa4070 */
[--C-:B------:R-:W-:Y:S01]  /*7ae0*/  @!P0 IMAD.IADD R74, R74, 0x1, -R3.reuse ;  /* 0x000000014a4a8824 */ /* 0x100fe200078e0a03 */
[----:B------:R-:W-:Y:S01]  /*7af0*/  ISETP.GT.U32.AND P0, PT, R3, R75, PT ;  /* 0x0000004b0300720c */ /* 0x000fe20003f04070 */
[--C-:B------:R-:W-:Y:S01]  /*7b00*/  @!P2 IMAD.IADD R31, R31, 0x1, -R3.reuse ;  /* 0x000000011f1fa824 */ /* 0x100fe200078e0a03 */
[C---:B------:R-:W-:Y:S01]  /*7b10*/  ISETP.GT.U32.AND P2, PT, R3.reuse, R86, PT ;  /* 0x000000560300720c */ /* 0x040fe20003f44070 */
[----:B------:R-:W-:Y:S01]  /*7b20*/  @!P5 IMAD.IADD R0, R0, 0x1, -R3 ;  /* 0x000000010000d824 */ /* 0x000fe200078e0a03 */
[----:B------:R-:W-:-:S09]  /*7b30*/  ISETP.GT.U32.AND P5, PT, R3, R11, PT ;  /* 0x0000000b0300720c */ /* 0x000fd20003fa4070 */
[--C-:B------:R-:W-:Y:S01]  /*7b40*/  @!P0 IMAD.IADD R75, R75, 0x1, -R3.reuse ;  /* 0x000000014b4b8824 */ /* 0x100fe200078e0a03 */
[C---:B------:R-:W-:Y:S01]  /*7b50*/  ISETP.GT.U32.AND P0, PT, R3.reuse, R27, PT ;  /* 0x0000001b0300720c */ /* 0x040fe20003f04070 */
[--C-:B------:R-:W-:Y:S01]  /*7b60*/  @!P2 IMAD.IADD R86, R86, 0x1, -R3.reuse ;  /* 0x000000015656a824 */ /* 0x100fe200078e0a03 */
[----:B------:R-:W-:Y:S01]  /*7b70*/  ISETP.GT.U32.AND P2, PT, R3, R2, PT ;  /* 0x000000020300720c */ /* 0x000fe20003f44070 */
[----:B------:R-:W-:Y:S01]  /*7b80*/  @!P5 IMAD.IADD R11, R11, 0x1, -R3 ;  /* 0x000000010b0bd824 */ /* 0x000fe200078e0a03 */
[C---:B------:R-:W-:Y:S02]  /*7b90*/  ISETP.GT.U32.AND P5, PT, R3.reuse, R13, PT ;  /* 0x0000000d0300720c */ /* 0x040fe40003fa4070 */
[----:B------:R-:W-:-:S07]  /*7ba0*/  ISETP.GT.U32.AND P1, PT, R3, R22, PT ;  /* 0x000000160300720c */ /* 0x000fce0003f24070 */
[--C-:B------:R-:W-:Y:S01]  /*7bb0*/  @!P0 IMAD.IADD R27, R27, 0x1, -R3.reuse ;  /* 0x000000011b1b8824 */ /* 0x100fe200078e0a03 */
[C---:B------:R-:W-:Y:S01]  /*7bc0*/  ISETP.GT.U32.AND P0, PT, R3.reuse, R24, PT ;  /* 0x000000180300720c */ /* 0x040fe20003f04070 */
[--C-:B------:R-:W-:Y:S01]  /*7bd0*/  @!P2 IMAD.IADD R2, R2, 0x1, -R3.reuse ;  /* 0x000000010202a824 */ /* 0x100fe200078e0a03 */
[----:B------:R-:W-:Y:S01]  /*7be0*/  ISETP.GT.U32.AND P2, PT, R3, R25, PT ;  /* 0x000000190300720c */ /* 0x000fe20003f44070 */
[--C-:B------:R-:W-:Y:S01]  /*7bf0*/  @!P5 IMAD.IADD R13, R13, 0x1, -R3.reuse ;  /* 0x000000010d0dd824 */ /* 0x100fe200078e0a03 */
[C---:B------:R-:W-:Y:S01]  /*7c00*/  ISETP.GT.U32.AND P5, PT, R3.reuse, R20, PT ;  /* 0x000000140300720c */ /* 0x040fe20003fa4070 */
[----:B------:R-:W-:Y:S01]  /*7c10*/  @!P1 IMAD.IADD R22, R22, 0x1, -R3 ;  /* 0x0000000116169824 */ /* 0x000fe200078e0a03 */
[----:B------:R-:W-:-:S07]  /*7c20*/  ISETP.GT.U32.AND P1, PT, R3, R90, PT ;  /* 0x0000005a0300720c */ /* 0x000fce0003f24070 */
[--C-:B------:R-:W-:Y:S01]  /*7c30*/  @!P0 IMAD.IADD R24, R24, 0x1, -R3.reuse ;  /* 0x0000000118188824 */ /* 0x100fe200078e0a03 */
[----:B------:R-:W-:Y:S01]  /*7c40*/  ISETP.GT.U32.AND P0, PT, R3, R88, PT ;  /* 0x000000580300720c */ /* 0x000fe20003f04070 */
[--C-:B------:R-:W-:Y:S01]  /*7c50*/  @!P2 IMAD.IADD R25, R25, 0x1, -R3.reuse ;  /* 0x000000011919a824 */ /* 0x100fe200078e0a03 */
[C---:B------:R-:W-:Y:S01]  /*7c60*/  ISETP.GT.U32.AND P2, PT, R3.reuse, R91, PT ;  /* 0x0000005b0300720c */ /* 0x040fe20003f44070 */
        /* <DEDUP_REMOVED lines=9> */
[----:B------:R-:W-:Y:S01]  /*7d00*/  ISETP.GT.U32.AND P5, PT, R3, R17, PT ;  /* 0x000000110300720c */ /* 0x000fe20003fa4070 */
[----:B------:R-:W-:Y:S01]  /*7d10*/  @!P1 IMAD.IADD R19, R19, 0x1, -R3 ;  /* 0x0000000113139824 */ /* 0x000fe200078e0a03 */
[----:B------:R-:W-:-:S07]  /*7d20*/  ISETP.GT.U32.AND P1, PT, R3, R10, PT ;  /* 0x0000000a0300720c */ /* 0x000fce0003f24070 */
[--C-:B------:R-:W-:Y:S01]  /*7d30*/  @!P0 IMAD.IADD R18, R18, 0x1, -R3.reuse ;  /* 0x0000000112128824 */ /* 0x100fe200078e0a03 */
[----:B------:R-:W-:Y:S01]  /*7d40*/  ISETP.GT.U32.AND P0, PT, R3, R9, PT ;  /* 0x000000090300720c */ /* 0x000fe20003f04070 */
[--C-:B------:R-:W-:Y:S01]  /*7d50*/  @!P2 IMAD.IADD R21, R21, 0x1, -R3.reuse ;  /* 0x000000011515a824 */ /* 0x100fe200078e0a03 */
[----:B------:R-:W-:Y:S01]  /*7d60*/  ISETP.GT.U32.AND P2, PT, R3, R8, PT ;  /* 0x000000080300720c */ /* 0x000fe20003f44070 */
[--C-:B------:R-:W-:Y:S01]  /*7d70*/  @!P5 IMAD.IADD R17, R17, 0x1, -R3.reuse ;  /* 0x000000011111d824 */ /* 0x100fe200078e0a03 */
[C---:B------:R-:W-:Y:S01]  /*7d80*/  ISETP.GT.U32.AND P5, PT, R3.reuse, R73, PT ;  /* 0x000000490300720c */ /* 0x040fe20003fa4070 */
[----:B------:R-:W-:Y:S01]  /*7d90*/  @!P1 IMAD.IADD R10, R10, 0x1, -R3 ;  /* 0x000000010a0a9824 */ /* 0x000fe200078e0a03 */
        /* <DEDUP_REMOVED lines=74> */
[C---:B------:R-:W-:Y:S01]  /*8240*/  ISETP.GT.U32.AND P0, PT, R3.reuse, R77, PT ;  /* 0x0000004d0300720c */ /* 0x040fe20003f04070 */
[----:B------:R-:W-:Y:S01]  /*8250*/  @!P2 IMAD.IADD R36, R36, 0x1, -R3 ;  /* 0x000000012424a824 */ /* 0x000fe200078e0a03 */
[----:B------:R-:W-:Y:S01]  /*8260*/  ISETP.GT.U32.AND P2, PT, R3, R30, PT ;  /* 0x0000001e0300720c */ /* 0x000fe20003f44070 */
[----:B------:R-:W-:-:S04]  /*8270*/  IMAD.HI.U32 R85, R5, R83, RZ ;  /* 0x0000005305557227 */ /* 0x000fc800078e00ff */
[----:B------:R-:W-:-:S06]  /*8280*/  IMAD.MOV R85, RZ, RZ, -R85 ;  /* 0x000000ffff557224 */ /* 0x000fcc00078e0a55 */
[--C-:B------:R-:W-:Y:S02]  /*8290*/  @!P0 IMAD.IADD R77, R77, 0x1, -R3.reuse ;  /* 0x000000014d4d8824 */ /* 0x100fe400078e0a03 */
[--C-:B------:R-:W-:Y:S01]  /*82a0*/  @!P2 IMAD.IADD R30, R30, 0x1, -R3.reuse ;  /* 0x000000011e1ea824 */ /* 0x100fe200078e0a03 */
[----:B------:R-:W-:Y:S01]  /*82b0*/  ISETP.GT.U32.AND P2, PT, R3, R74, PT ;  /* 0x0000004a0300720c */ /* 0x000fe20003f44070 */
[--C-:B------:R-:W-:Y:S01]  /*82c0*/  @!P5 IMAD.IADD R31, R31, 0x1, -R3.reuse ;  /* 0x000000011f1fd824 */ /* 0x100fe200078e0a03 */
[----:B------:R0:W-:Y:S01]  /*82d0*/  @!P0 STL [R1+0x7c], R77 ;  /* 0x00007c4d01008387 */ /* 0x0001e20000100800 */
[----:B------:R-:W-:Y:S01]  /*82e0*/  ISETP.GT.U32.AND P0, PT, R3, R89, PT ;  /* 0x000000590300720c */ /* 0x000fe20003f04070 */
[----:B------:R-:W-:Y:S01]  /*82f0*/  @!P1 IMAD.IADD R87, R87, 0x1, -R3 ;  /* 0x0000000157579824 */ /* 0x000fe200078e0a03 */
[C---:B------:R-:W-:Y:S01]  /*8300*/  ISETP.GT.U32.AND P5, PT, R3.reuse, R86, PT ;  /* 0x000000560300720c */ /* 0x040fe20003fa4070 */
[C---:B------:R-:W-:Y:S01]  /*8310*/  IMAD R83, R3.reuse, R85, R83 ;  /* 0x0000005503537224 */ /* 0x040fe200078e0253 */
[----:B------:R-:W-:Y:S01]  /*8320*/  ISETP.GT.U32.AND P1, PT, R3, R29, PT ;  /* 0x0000001d0300720c */ /* 0x000fe20003f24070 */
[----:B------:R-:W-:-:S04]  /*8330*/  IMAD.HI.U32 R85, R5, R84, RZ ;  /* 0x0000005405557227 */ /* 0x000fc800078e00ff */
[----:B------:R-:W-:Y:S01]  /*8340*/  IMAD.MOV R85, RZ, RZ, -R85 ;  /* 0x000000ffff557224 */ /* 0x000fe200078e0a55 */
[----:B0-----:R0:W5:Y:S01]  /*8350*/  LDL.LU R77, [R1+0xe64] ;  /* 0x000e6400014d7983 */ /* 0x0011620000300800 */
[C---:B--2---:R-:W-:Y:S02]  /*8360*/  ISETP.GT.U32.AND P3, PT, R3.reuse, R28, PT ;  /* 0x0000001c0300720c */ /* 0x044fe40003f64070 */
[----:B------:R-:W-:Y:S02]  /*8370*/  IMAD R84, R3, R85, R84 ;  /* 0x0000005503547224 */ /* 0x000fe400078e0254 */
[----:B------:R-:W-:-:S09]  /*8380*/  @!P2 IMAD.IADD R74, R74, 0x1, -R3 ;  /* 0x000000014a4aa824 */ /* 0x000fd200078e0a03 */
[--C-:B------:R-:W-:Y:S01]  /*8390*/  @!P3 IMAD.IADD R28, R28, 0x1, -R3.reuse ;  /* 0x000000011c1cb824 */ /* 0x100fe200078e0a03 */
[----:B------:R-:W-:Y:S01]  /*83a0*/  ISETP.GT.U32.AND P3, PT, R3, R0, PT ;  /* 0x000000000300720c */ /* 0x000fe20003f64070 */
[--C-:B------:R-:W-:Y:S01]  /*83b0*/  @!P0 IMAD.IADD R89, R89, 0x1, -R3.reuse ;  /* 0x0000000159598824 */ /* 0x100fe200078e0a03 */
[C---:B------:R-:W-:Y:S01]  /*83c0*/  ISETP.GT.U32.AND P2, PT, R3.reuse, R75, PT ;  /* 0x0000004b0300720c */ /* 0x040fe20003f44070 */
[--C-:B------:R-:W-:Y:S01]  /*83d0*/  @!P5 IMAD.IADD R86, R86, 0x1, -R3.reuse ;  /* 0x000000015656d824 */ /* 0x100fe200078e0a03 */
[----:B------:R-:W-:Y:S01]  /*83e0*/  ISETP.GT.U32.AND P0, PT, R3, R26, PT ;  /* 0x0000001a0300720c */ /* 0x000fe20003f04070 */
[----:B------:R-:W-:Y:S01]  /*83f0*/  @!P1 IMAD.IADD R29, R29, 0x1, -R3 ;  /* 0x000000011d1d9824 */ /* 0x000fe200078e0a03 */
[----:B------:R1:W-:Y:S01]  /*8400*/  STL [R1+0x38], R84 ;  /* 0x0000385401007387 */ /* 0x0003e20000100800 */
[C---:B------:R-:W-:Y:S02]  /*8410*/  ISETP.GT.U32.AND P5, PT, R3.reuse, R2, PT ;  /* 0x000000020300720c */ /* 0x040fe40003fa4070 */
[----:B------:R-:W-:-:S02]  /*8420*/  ISETP.GT.U32.AND P1, PT, R3, R6, PT ;  /* 0x000000060300720c */ /* 0x000fc40003f24070 */
[----:B------:R-:W-:Y:S02]  /*8430*/  LOP3.LUT R85, R82, 0x1f2, RZ, 0xfc, !PT ;  /* 0x000001f252557812 */ /* 0x000fe400078efcff */
[--C-:B------:R-:W-:Y:S01]  /*8440*/  @!P3 IMAD.IADD R0, R0, 0x1, -R3.reuse ;  /* 0x000000010000b824 */ /* 0x100fe200078e0a03 */
[----:B------:R-:W-:Y:S02]  /*8450*/  ISETP.GT.U32.AND P3, PT, R3, R11, PT ;  /* 0x0000000b0300720c */ /* 0x000fe40003f64070 */
[----:B-1----:R-:W-:Y:S02]  /*8460*/  IABS R84, R76 ;  /* 0x0000004c00547213 */ /* 0x002fe40000000000 */
[----:B------:R0:W5:Y:S04]  /*8470*/  LDL.LU R76, [R1+0xe60] ;  /* 0x000e6000014c7983 */ /* 0x0001680000300800 */
[----:B------:R1:W-:Y:S01]  /*8480*/  STL [R1+0x70], R87 ;  /* 0x0000705701007387 */ /* 0x0003e20000100800 */
[----:B------:R-:W-:Y:S01]  /*8490*/  @!P2 IMAD.IADD R75, R75, 0x1, -R3 ;  /* 0x000000014b4ba824 */ /* 0x000fe200078e0a03 */
[----:B------:R-:W-:-:S02]  /*84a0*/  ISETP.GT.U32.AND P2, PT, R3, R27, PT ;  /* 0x0000001b0300720c */ /* 0x000fc40003f44070 */
[----:B-1----:R0:W5:Y:S04]  /*84b0*/  LDL.LU R87, [R1+0xe5c] ;  /* 0x000e5c0001577983 */ /* 0x0021680000300800 */
[----:B------:R1:W-:Y:S01]  /*84c0*/  STL [R1+0x24c], R74 ;  /* 0x00024c4a01007387 */ /* 0x0003e20000100800 */
[--C-:B------:R-:W-:Y:S01]  /*84d0*/  @!P0 IMAD.IADD R26, R26, 0x1, -R3.reuse ;  /* 0x000000011a1a8824 */ /* 0x100fe200078e0a03 */
[C---:B------:R-:W-:Y:S01]  /*84e0*/  ISETP.GT.U32.AND P0, PT, R3.reuse, R25, PT ;  /* 0x000000190300720c */ /* 0x040fe20003f04070 */
[--C-:B------:R-:W-:Y:S01]  /*84f0*/  @!P5 IMAD.IADD R2, R2, 0x1, -R3.reuse ;  /* 0x000000010202d824 */ /* 0x100fe200078e0a03 */
[----:B-1----:R0:W5:Y:S04]  /*8500*/  LDL.LU R74, [R1+0xe58] ;  /* 0x000e5800014a7983 */ /* 0x0021680000300800 */
[----:B------:R-:W-:Y:S04]  /*8510*/  STL [R1+0xb88], R85 ;  /* 0x000b885501007387 */ /* 0x000fe80000100800 */
[----:B------:R1:W-:Y:S01]  /*8520*/  STL [R1+0x80], R89 ;  /* 0x0000805901007387 */ /* 0x0003e20000100800 */
[----:B------:R-:W-:Y:S01]  /*8530*/  @!P1 IMAD.IADD R6, R6, 0x1, -R3 ;  /* 0x0000000106069824 */ /* 0x000fe200078e0a03 */
[----:B------:R-:W-:-:S02]  /*8540*/  ISETP.GT.U32.AND P5, PT, R3, R92, PT ;  /* 0x0000005c0300720c */ /* 0x000fc40003fa4070 */
[----:B------:R-:W-:Y:S01]  /*8550*/  ISETP.GT.U32.AND P1, PT, R3, R24, PT ;  /* 0x000000180300720c */ /* 0x000fe20003f24070 */
[----:B-1----:R0:W5:Y:S04]  /*8560*/  LDL.LU R89, [R1+0xe54] ;  /* 0x000e540001597983 */ /* 0x0021680000300800 */
[----:B------:R1:W-:Y:S01]  /*8570*/  STL [R1+0x260], R86 ;  /* 0x0002605601007387 */ /* 0x0003e20000100800 */
[----:B------:R-:W-:Y:S01]  /*8580*/  IABS R85, R85 ;  /* 0x0000005500557213 */ /* 0x000fe20000000000 */
[----:B------:R-:W-:Y:S01]  /*8590*/  @!P3 IMAD.IADD R11, R11, 0x1, -R3 ;  /* 0x000000010b0bb824 */ /* 0x000fe200078e0a03 */
[----:B------:R-:W-:Y:S01]  /*85a0*/  ISETP.GT.U32.AND P3, PT, R3, R22, PT ;  /* 0x000000160300720c */ /* 0x000fe20003f64070 */
[----:B------:R2:W-:Y:S01]  /*85b0*/  STL [R1+0x84], R75 ;  /* 0x0000844b01007387 */ /* 0x0005e20000100800 */
[----:B-1----:R-:W-:-:S04]  /*85c0*/  IMAD.HI.U32 R86, R5, R84, RZ ;  /* 0x0000005405567227 */ /* 0x002fc800078e00ff */
[----:B------:R-:W-:Y:S01]  /*85d0*/  IMAD.MOV R86, RZ, RZ, -R86 ;  /* 0x000000ffff567224 */ /* 0x000fe200078e0a56 */
[----:B--2---:R0:W5:Y:S03]  /*85e0*/  LDL.LU R75, [R1+0xe50] ;  /* 0x000e5000014b7983 */ /* 0x0041660000300800 */
[----:B------:R-:W-:Y:S01]  /*85f0*/  IMAD R84, R3, R86, R84 ;  /* 0x0000005603547224 */ /* 0x000fe200078e0254 */
[----:B------:R1:W-:Y:S01]  /*8600*/  STL [R1+0x264], R0 ;  /* 0x0002640001007387 */ /* 0x0003e20000100800 */
[----:B------:R-:W-:-:S04]  /*8610*/  IMAD.HI.U32 R86, R5, R85, RZ ;  /* 0x0000005505567227 */ /* 0x000fc800078e00ff */
[----:B------:R-:W-:Y:S01]  /*8620*/  IMAD.MOV R86, RZ, RZ, -R86 ;  /* 0x000000ffff567224 */ /* 0x000fe200078e0a56 */
[----:B-1----:R0:W5:Y:S04]  /*8630*/  LDL.LU R0, [R1+0xe4c] ;  /* 0x000e4c0001007983 */ /* 0x0021680000300800 */
[----:B------:R1:W-:Y:S01]  /*8640*/  STL [R1+0xe8], R2 ;  /* 0x0000e80201007387 */ /* 0x0003e20000100800 */
[--C-:B------:R-:W-:Y:S01]  /*8650*/  @!P2 IMAD.IADD R27, R27, 0x1, -R3.reuse ;  /* 0x000000011b1ba824 */ /* 0x100fe200078e0a03 */
[----:B------:R-:W-:Y:S01]  /*8660*/  ISETP.GT.U32.AND P2, PT, R3, R13, PT ;  /* 0x0000000d0300720c */ /* 0x000fe20003f44070 */
[--C-:B------:R-:W-:Y:S01]  /*8670*/  @!P0 IMAD.IADD R25, R25, 0x1, -R3.reuse ;  /* 0x0000000119198824 */ /* 0x100fe200078e0a03 */
[C---:B------:R-:W-:Y:S01]  /*8680*/  ISETP.GT.U32.AND P0, PT, R3.reuse, R91, PT ;  /* 0x0000005b0300720c */ /* 0x040fe20003f04070 */
[--C-:B------:R-:W-:Y:S01]  /*8690*/  @!P5 IMAD.IADD R92, R92, 0x1, -R3.reuse ;  /* 0x000000015c5cd824 */ /* 0x100fe200078e0a03 */
[----:B-1----:R0:W5:Y:S04]  /*86a0*/  LDL.LU R2, [R1+0xe48] ;  /* 0x000e480001027983 */ /* 0x0021680000300800 */
[----:B------:R1:W-:Y:S01]  /*86b0*/  STL [R1+0x26c], R6 ;  /* 0x00026c0601007387 */ /* 0x0003e20000100800 */
[----:B------:R-:W-:Y:S01]  /*86c0*/  @!P1 IMAD.IADD R24, R24, 0x1, -R3 ;  /* 0x0000000118189824 */ /* 0x000fe200078e0a03 */
[C---:B------:R-:W-:Y:S01]  /*86d0*/  ISETP.GT.U32.AND P1, PT, R3.reuse, R88, PT ;  /* 0x000000580300720c */ /* 0x040fe20003f24070 */
[C---:B------:R-:W-:Y:S01]  /*86e0*/  IMAD R85, R3.reuse, R86, R85 ;  /* 0x0000005603557224 */ /* 0x040fe200078e0255 */
[----:B-1----:R-:W-:Y:S01]  /*86f0*/  LOP3.LUT R6, R82, 0x1f8, RZ, 0xfc, !PT ;  /* 0x000001f852067812 */ /* 0x002fe200078efcff */
[----:B------:R-:W-:Y:S01]  /*8700*/  @!P3 IMAD.IADD R22, R22, 0x1, -R3 ;  /* 0x000000011616b824 */ /* 0x000fe200078e0a03 */
[----:B------:R-:W-:-:S03]  /*8710*/  ISETP.GT.U32.AND P3, PT, R3, R90, PT ;  /* 0x0000005a0300720c */ /* 0x000fc60003f64070 */
[----:B------:R-:W-:Y:S04]  /*8720*/  STL [R1+0xb84], R6 ;  /* 0x000b840601007387 */ /* 0x000fe80000100800 */
[----:B------:R1:W-:Y:S01]  /*8730*/  STL [R1+0x108], R11 ;  /* 0x0001080b01007387 */ /* 0x0003e20000100800 */
[----:B------:R-:W-:-:S03]  /*8740*/  @!P2 IMAD.IADD R13, R13, 0x1, -R3 ;  /* 0x000000010d0da824 */ /* 0x000fc600078e0a03 */
[----:B-1----:R-:W2:Y:S04]  /*8750*/  LDL.LU R11, [R1+0xe44] ;  /* 0x000e4400010b7983 */ /* 0x002ea80000300800 */
[----:B------:R1:W-:Y:S04]  /*8760*/  STL [R1+0x12c], R92 ;  /* 0x00012c5c01007387 */ /* 0x0003e80000100800 */
[----:B------:R3:W-:Y:S01]  /*8770*/  STL [R1+0x3c], R85 ;  /* 0x00003c5501007387 */ /* 0x0007e20000100800 */
[--C-:B------:R-:W-:Y:S02]  /*8780*/  @!P0 IMAD.IADD R91, R91, 0x1, -R3.reuse ;  /* 0x000000015b5b8824 */ /* 0x100fe400078e0a03 */
[----:B------:R-:W-:Y:S01]  /*8790*/  @!P1 IMAD.IADD R88, R88, 0x1, -R3 ;  /* 0x0000000158589824 */ /* 0x000fe200078e0a03 */
[----:B-1----:R0:W5:Y:S01]  /*87a0*/  LDL.LU R92, [R1+0xe40] ;  /* 0x000e4000015c7983 */ /* 0x0021620000300800 */
[----:B---3--:R-:W-:-:S02]  /*87b0*/  IABS R85, R6 ;  /* 0x0000000600557213 */ /* 0x008fc40000000000 */
[----:B------:R-:W-:-:S04]  /*87c0*/  LOP3.LUT R6, R82, 0x1fa, RZ, 0xfc, !PT ;  /* 0x000001fa52067812 */ /* 0x000fc800078efcff */
[----:B------:R-:W-:Y:S01]  /*87d0*/  IABS R86, R6 ;  /* 0x0000000600567213 */ /* 0x000fe20000000000 */
[----:B------:R1:W-:Y:S01]  /*87e0*/  STL [R1+0xb80], R6 ;  /* 0x000b800601007387 */ /* 0x0003e20000100800 */
[----:B------:R-:W-:-:S03]  /*87f0*/  @!P3 IMAD.IADD R90, R90, 0x1, -R3 ;  /* 0x000000015a5ab824 */ /* 0x000fc600078e0a03 */
[----:B------:R3:W-:Y:S01]  /*8800*/  STL [R1+0x16c], R13 ;  /* 0x00016c0d01007387 */ /* 0x0007e20000100800 */
[----:B-1----:R-:W-:-:S03]  /*8810*/  IMAD.HI.U32 R6, R5, R85, RZ ;  /* 0x0000005505067227 */ /* 0x002fc600078e00ff */
[----:B------:R1:W-:Y:S01]  /*8820*/  STL [R1+0x188], R91 ;  /* 0x0001885b01007387 */ /* 0x0003e20000100800 */
[----:B------:R-:W-:-:S03]  /*8830*/  IMAD.MOV R6, RZ, RZ, -R6 ;  /* 0x000000ffff067224 */ /* 0x000fc600078e0a06 */
[----:B------:R-:W-:Y:S04]  /*8840*/  STL [R1+0x1c8], R88 ;  /* 0x0001c85801007387 */ /* 0x000fe80000100800 */
[----:B---3--:R-:W3:Y:S01]  /*8850*/  LDL R13, [R1+0xabc] ;  /* 0x000abc00010d7983 */ /* 0x008ee20000100800 */
[----:B------:R-:W-:-:S03]  /*8860*/  IMAD R85, R3, R6, R85 ;  /* 0x0000000603557224 */ /* 0x000fc600078e0255 */
[----:B------:R4:W-:Y:S04]  /*8870*/  STL [R1+0x1dc], R90 ;  /* 0x0001dc5a01007387 */ /* 0x0009e80000100800 */
[----:B-1----:R-:W2:Y:S04]  /*8880*/  LDL R91, [R1+0xac0] ;  /* 0x000ac000015b7983 */ /* 0x002ea80000100800 */
[----:B------:R-:W2:Y:S04]  /*8890*/  LDL R6, [R1+0xacc] ;  /* 0x000acc0001067983 */ /* 0x000ea80000100800 */
[----:B----4-:R-:W4:Y:S01]  /*88a0*/  LDL R90, [R1+0xac8] ;  /* 0x000ac800015a7983 */ /* 0x010f220000100800 */
[----:B------:R-:W-:-:S02]  /*88b0*/  ISETP.GT.U32.AND P5, PT, R3, R23, PT ;  /* 0x000000170300720c */ /* 0x000fc40003fa4070 */
[C---:B------:R-:W-:Y:S02]  /*88c0*/  ISETP.GT.U32.AND P2, PT, R3.reuse, R20, PT ;  /* 0x000000140300720c */ /* 0x040fe40003f44070 */
[C---:B------:R-:W-:Y:S02]  /*88d0*/  ISETP.GT.U32.AND P0, PT, R3.reuse, R21, PT ;  /* 0x000000150300720c */ /* 0x040fe40003f04070 */
[----:B------:R-:W-:-:S07]  /*88e0*/  ISETP.GT.U32.AND P1, PT, R3, R18, PT ;  /* 0x000000120300720c */ /* 0x000fce0003f24070 */
[--C-:B------:R-:W-:Y:S01]  /*88f0*/  @!P5 IMAD.IADD R23, R23, 0x1, -R3.reuse ;  /* 0x000000011717d824 */ /* 0x100fe200078e0a03 */
[C---:B------:R-:W-:Y:S01]  /*8900*/  ISETP.GT.U32.AND P5, PT, R3.reuse, R7, PT ;  /* 0x000000070300720c */ /* 0x040fe20003fa4070 */
[--C-:B------:R-:W-:Y:S01]  /*8910*/  @!P2 IMAD.IADD R20, R20, 0x1, -R3.reuse ;  /* 0x000000011414a824 */ /* 0x100fe200078e0a03 */
[----:B------:R-:W-:Y:S01]  /*8920*/  ISETP.GT.U32.AND P2, PT, R3, R12, PT ;  /* 0x0000000c0300720c */ /* 0x000fe20003f44070 */
[--C-:B------:R-:W-:Y:S01]  /*8930*/  @!P0 IMAD.IADD R21, R21, 0x1, -R3.reuse ;  /* 0x0000000115158824 */ /* 0x100fe200078e0a03 */
[C---:B------:R-:W-:Y:S02]  /*8940*/  ISETP.GT.U32.AND P3, PT, R3.reuse, R19, PT ;  /* 0x000000130300720c */ /* 0x040fe40003f64070 */
[----:B------:R-:W-:Y:S01]  /*8950*/  ISETP.GT.U32.AND P0, PT, R3, R8, PT ;  /* 0x000000080300720c */ /* 0x000fe20003f04070 */
[----:B------:R-:W-:-:S06]  /*8960*/  @!P1 IMAD.IADD R18, R18, 0x1, -R3 ;  /* 0x0000000112129824 */ /* 0x000fcc00078e0a03 */
[--C-:B------:R-:W-:Y:S01]  /*8970*/  @!P5 IMAD.IADD R7, R7, 0x1, -R3.reuse ;  /* 0x000000010707d824 */ /* 0x100fe200078e0a03 */
[C---:B------:R-:W-:Y:S02]  /*8980*/  ISETP.GT.U32.AND P5, PT, R3.reuse, R16, PT ;  /* 0x000000100300720c */ /* 0x040fe40003fa4070 */
[----:B------:R-:W-:Y:S01]  /*8990*/  ISETP.GT.U32.AND P1, PT, R3, R9, PT ;  /* 0x000000090300720c */ /* 0x000fe20003f24070 */
[--C-:B------:R-:W-:Y:S01]  /*89a0*/  @!P2 IMAD.IADD R12, R12, 0x1, -R3.reuse ;  /* 0x000000010c0ca824 */ /* 0x100fe200078e0a03 */
[----:B------:R1:W-:Y:S01]  /*89b0*/  STL [R1+0x1e8], R7 ;  /* 0x0001e80701007387 */ /* 0x0003e20000100800 */
[--C-:B------:R-:W-:Y:S01]  /*89c0*/  @!P3 IMAD.IADD R19, R19, 0x1, -R3.reuse ;  /* 0x000000011313b824 */ /* 0x100fe200078e0a03 */
[C---:B------:R-:W-:Y:S01]  /*89d0*/  ISETP.GT.U32.AND P3, PT, R3.reuse, R10, PT ;  /* 0x0000000a0300720c */ /* 0x040fe20003f64070 */
[----:B------:R-:W-:Y:S01]  /*89e0*/  @!P0 IMAD.IADD R8, R8, 0x1, -R3 ;  /* 0x0000000108088824 */ /* 0x000fe200078e0a03 */
[----:B------:R-:W-:Y:S01]  /*89f0*/  ISETP.GT.U32.AND P2, PT, R3, R17, PT ;  /* 0x000000110300720c */ /* 0x000fe20003f44070 */
[----:B------:R0:W-:Y:S01]  /*8a00*/  STL [R1+0x1f0], R12 ;  /* 0x0001f00c01007387 */ /* 0x0001e20000100800 */
[----:B-1----:R-:W-:Y:S01]  /*8a10*/  IMAD.HI.U32 R7, R5, R86, RZ ;  /* 0x0000005605077227 */ /* 0x002fe200078e00ff */
[----:B------:R-:W-:-:S03]  /*8a20*/  ISETP.GT.U32.AND P0, PT, R3, R14, PT ;  /* 0x0000000e0300720c */ /* 0x000fc60003f04070 */
[----:B------:R-:W-:Y:S01]  /*8a30*/  IMAD.MOV R88, RZ, RZ, -R7 ;  /* 0x000000ffff587224 */ /* 0x000fe200078e0a07 */
[----:B0-----:R-:W4:Y:S01]  /*8a40*/  LDL R12, [R1+0xad0] ;  /* 0x000ad000010c7983 */ /* 0x001f220000100800 */
[--C-:B------:R-:W-:Y:S01]  /*8a50*/  @!P5 IMAD.IADD R16, R16, 0x1, -R3.reuse ;  /* 0x000000011010d824 */ /* 0x100fe200078e0a03 */
[----:B------:R-:W-:Y:S02]  /*8a60*/  ISETP.GT.U32.AND P5, PT, R3, R4, PT ;  /* 0x000000040300720c */ /* 0x000fe40003fa4070 */
[----:B------:R-:W4:Y:S04]  /*8a70*/  LDL R7, [R1+0xad8] ;  /* 0x000ad80001077983 */ /* 0x000f280000100800 */
[----:B------:R0:W-:Y:S01]  /*8a80*/  STL [R1+0x1f4], R8 ;  /* 0x0001f40801007387 */ /* 0x0001e20000100800 */
[----:B------:R-:W-:-:S02]  /*8a90*/  @!P1 IMAD.IADD R9, R9, 0x1, -R3 ;  /* 0x0000000109099824 */ /* 0x000fc400078e0a03 */
[----:B------:R-:W-:Y:S02]  /*8aa0*/  IMAD R86, R3, R88, R86 ;  /* 0x0000005803567224 */ /* 0x000fe400078e0256 */
[--C-:B------:R-:W-:Y:S01]  /*8ab0*/  @!P3 IMAD.IADD R10, R10, 0x1, -R3.reuse ;  /* 0x000000010a0ab824 */ /* 0x100fe200078e0a03 */
[----:B------:R-:W4:Y:S04]  /*8ac0*/  LDL R88, [R1+0xae0] ;  /* 0x000ae00001587983 */ /* 0x000f280000100800 */
[----:B0-----:R-:W4:Y:S01]  /*8ad0*/  LDL R8, [R1+0xadc] ;  /* 0x000adc0001087983 */ /* 0x001f220000100800 */
[----:B------:R-:W-:-:S03]  /*8ae0*/  @!P2 IMAD.IADD R17, R17, 0x1, -R3 ;  /* 0x000000011111a824 */ /* 0x000fc600078e0a03 */
[----:B------:R0:W-:Y:S01]  /*8af0*/  STL [R1+0x204], R9 ;  /* 0x0002040901007387 */ /* 0x0001e20000100800 */
[--C-:B------:R-:W-:Y:S02]  /*8b00*/  @!P0 IMAD.IADD R14, R14, 0x1, -R3.reuse ;  /* 0x000000010e0e8824 */ /* 0x100fe400078e0a03 */
[----:B------:R-:W-:Y:S01]  /*8b10*/  @!P5 IMAD.IADD R4, R4, 0x1, -R3 ;  /* 0x000000010404d824 */ /* 0x000fe200078e0a03 */
[----:B0-----:R-:W4:Y:S01]  /*8b20*/  LDL R9, [R1+0xae8] ;  /* 0x000ae80001097983 */ /* 0x001f220000100800 */
[----:B---3--:R-:W-:-:S03]  /*8b30*/  ISETP.GE.AND P2, PT, R13, RZ, PT ;  /* 0x000000ff0d00720c */ /* 0x008fc60003f46270 */
[----:B------:R-:W3:Y:S04]  /*8b40*/  LDL.LU R13, [R1+0xe3c] ;  /* 0x000e3c00010d7983 */ /* 0x000ee80000300800 */
[----:B------:R0:W-:Y:S01]  /*8b50*/  STL [R1+0x224], R10 ;  /* 0x0002240a01007387 */ /* 0x0001e20000100800 */
[----:B--2---:R-:W-:Y:S02]  /*8b60*/  ISETP.GE.AND P3, PT, R91, RZ, PT ;  /* 0x000000ff5b00720c */ /* 0x004fe40003f66270 */
[----:B------:R-:W-:Y:S01]  /*8b70*/  ISETP.GE.AND P5, PT, R6, RZ, PT ;  /* 0x000000ff0600720c */ /* 0x000fe20003fa6270 */
[----:B0-----:R-:W2:Y:S01]  /*8b80*/  LDL R10, [R1+0xaf0] ;  /* 0x000af000010a7983 */ /* 0x001ea20000100800 */
[----:B----4-:R-:W-:-:S03]  /*8b90*/  ISETP.GE.AND P0, PT, R90, RZ, PT ;  /* 0x000000ff5a00720c */ /* 0x010fc60003f06270 */
[----:B------:R0:W5:Y:S04]  /*8ba0*/  LDL.LU R91, [R1+0xe38] ;  /* 0x000e3800015b7983 */ /* 0x0001680000300800 */
[----:B------:R-:W4:Y:S04]  /*8bb0*/  LDL R90, [R1+0xaf4] ;  /* 0x000af400015a7983 */ /* 0x000f280000100800 */
[----:B------:R-:W3:Y:S01]  /*8bc0*/  LDL R6, [R1+0xafc] ;  /* 0x000afc0001067983 */ /* 0x000ee20000100800 */
[----:B------:R-:W-:Y:S01]  /*8bd0*/  ISETP.GE.AND P1, PT, R82, RZ, PT ;  /* 0x000000ff5200720c */ /* 0x000fe20003f26270 */
[----:B------:R-:W-:-:S02]  /*8be0*/  @!P2 IMAD.MOV R72, RZ, RZ, -R72 ;  /* 0x000000ffff48a224 */ /* 0x000fc400078e0a48 */
[----:B------:R1:W-:Y:S01]  /*8bf0*/  STL [R1+0x244], R4 ;  /* 0x0002440401007387 */ /* 0x0003e20000100800 */
[----:B------:R-:W-:-:S09]  /*8c00*/  @!P3 IMAD.MOV R71, RZ, RZ, -R71 ;  /* 0x000000ffff47b224 */ /* 0x000fd200078e0a47 */
[----:B------:R-:W-:Y:S01]  /*8c10*/  @!P1 IMAD.MOV R73, RZ, RZ, -R73 ;  /* 0x000000ffff499224 */ /* 0x000fe200078e0a49 */
[----:B-1----:R-:W3:Y:S01]  /*8c20*/  LDL R4, [R1+0xb50] ;  /* 0x000b500001047983 */ /* 0x002ee20000100800 */
[----:B------:R-:W-:Y:S02]  /*8c30*/  @!P5 IMAD.MOV R69, RZ, RZ, -R69 ;  /* 0x000000ffff45d224 */ /* 0x000fe400078e0a45 */
[----:B------:R-:W-:Y:S01]  /*8c40*/  @!P0 IMAD.MOV R70, RZ, RZ, -R70 ;  /* 0x000000ffff468224 */ /* 0x000fe200078e0a46 */
[----:B------:R-:W-:Y:S02]  /*8c50*/  ISETP.GE.AND P1, PT, R12, RZ, PT ;  /* 0x000000ff0c00720c */ /* 0x000fe40003f26270 */
[----:B------:R-:W3:Y:S01]  /*8c60*/  LDL R12, [R1+0xb00] ;  /* 0x000b0000010c7983 */ /* 0x000ee20000100800 */
[----:B------:R-:W-:-:S03]  /*8c70*/  ISETP.GE.AND P2, PT, R7, RZ, PT ;  /* 0x000000ff0700720c */ /* 0x000fc60003f46270 */
[----:B------:R-:W3:Y:S01]  /*8c80*/  LDL R7, [R1+0xb08] ;  /* 0x000b080001077983 */ /* 0x000ee20000100800 */
[----:B------:R-:W-:-:S03]  /*8c90*/  ISETP.GE.AND P3, PT, R8, RZ, PT ;  /* 0x000000ff0800720c */ /* 0x000fc60003f66270 */
[----:B------:R-:W3:Y:S03]  /*8ca0*/  LDL R8, [R1+0xb10] ;  /* 0x000b100001087983 */ /* 0x000ee60000100800 */
[----:B------:R-:W-:Y:S01]  /*8cb0*/  @!P1 IMAD.MOV R68, RZ, RZ, -R68 ;  /* 0x000000ffff449224 */ /* 0x000fe200078e0a44 */
[----:B------:R-:W-:Y:S02]  /*8cc0*/  ISETP.GE.AND P0, PT, R88, RZ, PT ;  /* 0x000000ff5800720c */ /* 0x000fe40003f06270 */
[----:B------:R-:W-:Y:S01]  /*8cd0*/  @!P2 IMAD.MOV R67, RZ, RZ, -R67 ;  /* 0x000000ffff43a224 */ /* 0x000fe200078e0a43 */
[----:B------:R-:W3:Y:S03]  /*8ce0*/  LDL R88, [R1+0xb18] ;  /* 0x000b180001587983 */ /* 0x000ee60000100800 */
[----:B------:R-:W-:Y:S01]  /*8cf0*/  @!P3 IMAD.MOV R66, RZ, RZ, -R66 ;  /* 0x000000ffff42b224 */ /* 0x000fe200078e0a42 */
[----:B------:R-:W-:-:S02]  /*8d00*/  ISETP.GE.AND P5, PT, R9, RZ, PT ;  /* 0x000000ff0900720c */ /* 0x000fc40003fa6270 */
[----:B------:R-:W3:Y:S01]  /*8d10*/  LDL R9, [R1+0xb1c] ;  /* 0x000b1c0001097983 */ /* 0x000ee20000100800 */
[----:B--2---:R-:W-:-:S03]  /*8d20*/  ISETP.GE.AND P1, PT, R10, RZ, PT ;  /* 0x000000ff0a00720c */ /* 0x004fc60003f26270 */
[----:B------:R-:W2:Y:S01]  /*8d30*/  LDL R10, [R1+0xb28] ;  /* 0x000b2800010a7983 */ /* 0x000ea20000100800 */
[----:B----4-:R-:W-:-:S03]  /*8d40*/  ISETP.GE.AND P2, PT, R90, RZ, PT ;  /* 0x000000ff5a00720c */ /* 0x010fc60003f46270 */
[----:B------:R-:W4:Y:S01]  /*8d50*/  LDL R90, [R1+0xb2c] ;  /* 0x000b2c00015a7983 */ /* 0x000f220000100800 */
[----:B---3--:R-:W-:-:S03]  /*8d60*/  ISETP.GE.AND P3, PT, R6, RZ, PT ;  /* 0x000000ff0600720c */ /* 0x008fc60003f66270 */
[----:B------:R-:W3:Y:S01]  /*8d70*/  LDL R6, [R1+0xb30] ;  /* 0x000b300001067983 */ /* 0x000ee20000100800 */
[----:B------:R-:W-:Y:S02]  /*8d80*/  @!P0 IMAD.MOV R65, RZ, RZ, -R65 ;  /* 0x000000ffff418224 */ /* 0x000fe400078e0a41 */
[----:B------:R-:W-:Y:S02]  /*8d90*/  @!P5 IMAD.MOV R64, RZ, RZ, -R64 ;  /* 0x000000ffff40d224 */ /* 0x000fe400078e0a40 */
[----:B------:R-:W-:Y:S02]  /*8da0*/  @!P1 IMAD.MOV R63, RZ, RZ, -R63 ;  /* 0x000000ffff3f9224 */ /* 0x000fe400078e0a3f */
[----:B------:R-:W-:-:S03]  /*8db0*/  @!P2 IMAD.MOV R62, RZ, RZ, -R62 ;  /* 0x000000ffff3ea224 */ /* 0x000fc600078e0a3e */
        /* <DEDUP_REMOVED lines=23> */
[----:B------:R-:W-:Y:S01]  /*8f30*/  @!P5 IMAD.MOV R54, RZ, RZ, -R54 ;  /* 0x000000ffff36d224 */ /* 0x000fe200078e0a36 */
[----:B------:R-:W-:Y:S02]  /*8f40*/  ISETP.GE.AND P5, PT, R4, RZ, PT ;  /* 0x000000ff0400720c */ /* 0x000fe40003fa6270 */
[----:B------:R-:W-:-:S11]  /*8f50*/  @!P1 IMAD.MOV R53, RZ, RZ, -R53 ;  /* 0x000000ffff359224 */ /* 0x000fd600078e0a35 */
[----:B------:R-:W-:Y:S01]  /*8f60*/  @!P5 IMAD.MOV R49, RZ, RZ, -R49 ;  /* 0x000000ffff31d224 */ /* 0x000fe200078e0a31 */
[----:B------:R-:W-:Y:S02]  /*8f70*/  ISETP.GE.AND P2, PT, R12, RZ, PT ;  /* 0x000000ff0c00720c */ /* 0x000fe40003f46270 */
[----:B------:R-:W3:Y:S01]  /*8f80*/  LDL R12, [R1+0xcd4] ;  /* 0x000cd400010c7983 */ /* 0x000ee20000100800 */
[----:B------:R-:W-:-:S03]  /*8f90*/  ISETP.GE.AND P3, PT, R7, RZ, PT ;  /* 0x000000ff0700720c */ /* 0x000fc60003f66270 */
[----:B------:R-:W3:Y:S01]  /*8fa0*/  LDL R7, [R1+0xd34] ;  /* 0x000d340001077983 */ /* 0x000ee20000100800 */
[----:B------:R-:W-:-:S06]  /*8fb0*/  ISETP.GE.AND P0, PT, R8, RZ, PT ;  /* 0x000000ff0800720c */ /* 0x000fcc0003f06270 */
[----:B------:R-:W-:Y:S01]  /*8fc0*/  @!P2 IMAD.MOV R52, RZ, RZ, -R52 ;  /* 0x000000ffff34a224 */ /* 0x000fe200078e0a34 */
[----:B------:R-:W3:Y:S02]  /*8fd0*/  LDL R8, [R1+0xca0] ;  /* 0x000ca00001087983 */ /* 0x000ee40000100800 */
[----:B------:R-:W-:Y:S01]  /*8fe0*/  @!P3 IMAD.MOV R51, RZ, RZ, -R51 ;  /* 0x000000ffff33b224 */ /* 0x000fe200078e0a33 */
[----:B------:R-:W-:Y:S01]  /*8ff0*/  ISETP.GE.AND P3, PT, R88, RZ, PT ;  /* 0x000000ff5800720c */ /* 0x000fe20003f66270 */
[----:B------:R0:W5:Y:S02]  /*9000*/  LDL.LU R4, [R1+0xe34] ;  /* 0x000e340001047983 */ /* 0x0001640000300800 */
[----:B------:R-:W-:Y:S01]  /*9010*/  @!P0 IMAD.MOV R50, RZ, RZ, -R50 ;  /* 0x000000ffff328224 */ /* 0x000fe200078e0a32 */
[----:B------:R-:W-:Y:S02]  /*9020*/  ISETP.GE.AND P1, PT, R9, RZ, PT ;  /* 0x000000ff0900720c */ /* 0x000fe40003f26270 */
[----:B------:R-:W3:Y:S01]  /*9030*/  LDL R9, [R1+0xdb4] ;  /* 0x000db40001097983 */ /* 0x000ee20000100800 */
[----:B--2---:R-:W-:-:S03]  /*9040*/  ISETP.GE.AND P2, PT, R10, RZ, PT ;  /* 0x000000ff0a00720c */ /* 0x004fc60003f46270 */
[----:B------:R-:W2:Y:S04]  /*9050*/  LDL R10, [R1+0xc24] ;  /* 0x000c2400010a7983 */ /* 0x000ea80000100800 */
[----:B------:R0:W5:Y:S01]  /*9060*/  LDL.LU R88, [R1+0xe30] ;  /* 0x000e300001587983 */ /* 0x0001620000300800 */
[----:B----4-:R-:W-:-:S03]  /*9070*/  ISETP.GE.AND P0, PT, R90, RZ, PT ;  /* 0x000000ff5a00720c */ /* 0x010fc60003f06270 */
[----:B------:R0:W5:Y:S01]  /*9080*/  LDL.LU R90, [R1+0xe2c] ;  /* 0x000e2c00015a7983 */ /* 0x0001620000300800 */
[----:B---3--:R-:W-:Y:S01]  /*9090*/  ISETP.GE.AND P5, PT, R6, RZ, PT ;  /* 0x000000ff0600720c */ /* 0x008fe20003fa6270 */
[----:B------:R-:W-:Y:S02]  /*90a0*/  IMAD.MOV.U32 R6, RZ, RZ, R47 ;  /* 0x000000ffff067224 */ /* 0x000fe400078e002f */
[----:B------:R-:W3:Y:S01]  /*90b0*/  LDL R47, [R1+0xbf8] ;  /* 0x000bf800012f7983 */ /* 0x000ee20000100800 */
[----:B------:R-:W-:Y:S02]  /*90c0*/  @!P1 IMAD.MOV R48, RZ, RZ, -R48 ;  /* 0x000000ffff309224 */ /* 0x000fe400078e0a30 */
[----:B------:R-:W-:Y:S02]  /*90d0*/  @!P2 IMAD.MOV R6, RZ, RZ, -R6 ;  /* 0x000000ffff06a224 */ /* 0x000fe400078e0a06 */
[----:B------:R-:W-:Y:S01]  /*90e0*/  @!P3 IMAD.MOV R46, RZ, RZ, -R46 ;  /* 0x000000ffff2eb224 */ /* 0x000fe200078e0a2e */
[----:B------:R-:W-:-:S02]  /*90f0*/  LOP3.LUT R13, R13, 0x7f, RZ, 0xc0, !PT ;  /* 0x0000007f0d0d7812 */ /* 0x000fc400078ec0ff */
[----:B------:R-:W-:Y:S02]  /*9100*/  ISETP.GE.AND P1, PT, R12, RZ, PT ;  /* 0x000000ff0c00720c */ /* 0x000fe40003f26270 */
[----:B------:R-:W4:Y:S04]  /*9110*/  LDL R12, [R1+0xe04] ;  /* 0x000e0400010c7983 */ /* 0x000f280000100800 */
[----:B------:R1:W-:Y:S01]  /*9120*/  STL [R1+0x44], R6 ;  /* 0x0000440601007387 */ /* 0x0003e20000100800 */
[----:B------:R-:W-:Y:S01]  /*9130*/  ISETP.GE.AND P3, PT, R8, RZ, PT ;  /* 0x000000ff0800720c */ /* 0x000fe20003f66270 */
[----:B------:R-:W-:Y:S02]  /*9140*/  IMAD.MOV.U32 R8, RZ, RZ, R44 ;  /* 0x000000ffff087224 */ /* 0x000fe400078e002c */
[----:B-1----:R0:W5:Y:S02]  /*9150*/  LDL.LU R6, [R1+0xe28] ;  /* 0x000e280001067983 */ /* 0x0021640000300800 */
[----:B------:R-:W-:-:S02]  /*9160*/  @!P5 IMAD.MOV R8, RZ, RZ, -R8 ;  /* 0x000000ffff08d224 */ /* 0x000fc400078e0a08 */
[----:B------:R-:W-:Y:S01]  /*9170*/  @!P1 IMAD.MOV R43, RZ, RZ, -R43 ;  /* 0x000000ffff2b9224 */ /* 0x000fe200078e0a2b */
[----:B------:R-:W-:Y:S01]  /*9180*/  ISETP.NE.U32.AND P5, PT, R13, RZ, PT ;  /* 0x000000ff0d00720c */ /* 0x000fe20003fa5070 */
[----:B------:R-:W-:Y:S01]  /*9190*/  IMAD.MOV.U32 R13, RZ, RZ, R38 ;  /* 0x000000ffff0d7224 */ /* 0x000fe200078e0026 */
[----:B------:R-:W-:Y:S02]  /*91a0*/  ISETP.GE.AND P1, PT, R9, RZ, PT ;  /* 0x000000ff0900720c */ /* 0x000fe40003f26270 */
[----:B---3--:R-:W-:Y:S01]  /*91b0*/  ISETP.GE.AND P2, PT, R47, RZ, PT ;  /* 0x000000ff2f00720c */ /* 0x008fe20003f46270 */
[----:B------:R-:W-:-:S04]  /*91c0*/  IMAD.MOV.U32 R47, RZ, RZ, R45 ;  /* 0x000000ffff2f7224 */ /* 0x000fc800078e002d */
[----:B------:R-:W-:Y:S01]  /*91d0*/  @!P0 IMAD.MOV R47, RZ, RZ, -R47 ;  /* 0x000000ffff2f8224 */ /* 0x000fe200078e0a2f */
[----:B------:R-:W-:Y:S02]  /*91e0*/  ISETP.GE.AND P0, PT, R7, RZ, PT ;  /* 0x000000ff0700720c */ /* 0x000fe40003f06270 */
[----:B------:R0:W5:Y:S04]  /*91f0*/  LDL.LU R7, [R1+0xe24] ;  /* 0x000e240001077983 */ /* 0x0001680000300800 */
[----:B------:R1:W-:Y:S01]  /*9200*/  STL [R1+0x40], R8 ;  /* 0x0000400801007387 */ /* 0x0003e20000100800 */
[----:B------:R-:W-:Y:S01]  /*9210*/  @!P2 IMAD.MOV R42, RZ, RZ, -R42 ;  /* 0x000000ffff2aa224 */ /* 0x000fe200078e0a2a */
[----:B--2---:R-:W-:Y:S02]  /*9220*/  ISETP.GE.AND P2, PT, R10, RZ, PT ;  /* 0x000000ff0a00720c */ /* 0x004fe40003f46270 */
[----:B-1----:R0:W5:Y:S04]  /*9230*/  LDL.LU R8, [R1+0xe20] ;  /* 0x000e200001087983 */ /* 0x0021680000300800 */
[----:B------:R0:W5:Y:S04]  /*9240*/  LDL.LU R9, [R1+0xe1c] ;  /* 0x000e1c0001097983 */ /* 0x0001680000300800 */
[----:B------:R0:W5:Y:S04]  /*9250*/  LDL.LU R10, [R1+0xe18] ;  /* 0x000e1800010a7983 */ /* 0x0001680000300800 */
[----:B------:R-:W2:Y:S01]  /*9260*/  LDL R38, [R1+0xe08] ;  /* 0x000e080001267983 */ /* 0x000ea20000100800 */
[----:B------:R-:W-:Y:S01]  /*9270*/  @!P0 IMAD.MOV R40, RZ, RZ, -R40 ;  /* 0x000000ffff288224 */ /* 0x000fe200078e0a28 */
[----:B------:R-:W-:Y:S01]  /*9280*/  PLOP3.LUT P0, PT, PT, PT, UP1, 0x80, 0x8 ;  /* 0x000000000008781c */ /* 0x000fe20003f0f018 */
[----:B------:R-:W-:Y:S01]  /*9290*/  @!P2 IMAD.MOV R13, RZ, RZ, -R13 ;  /* 0x000000ffff0da224 */ /* 0x000fe200078e0a0d */
[----:B------:R-:W-:Y:S01]  /*92a0*/  PRMT R45, RZ, 0x7610, R45 ;  /* 0x00007610ff2d7816 */ /* 0x000fe2000000002d */
[----:B------:R-:W-:Y:S01]  /*92b0*/  @!P1 IMAD.MOV R39, RZ, RZ, -R39 ;  /* 0x000000ffff279224 */ /* 0x000fe200078e0a27 */
[----:B------:R-:W-:-:S02]  /*92c0*/  ISETP.LT.AND P0, PT, R11, UR13, P0 ;  /* 0x0000000d0b007c0c */ /* 0x000fc40008701270 */
[----:B------:R0:W5:Y:S01]  /*92d0*/  LDL.LU R11, [R1+0xe14] ;  /* 0x000e1400010b7983 */ /* 0x0001620000300800 */
[----:B----4-:R-:W-:Y:S02]  /*92e0*/  ISETP.GE.AND P1, PT, R12, RZ, PT ;  /* 0x000000ff0c00720c */ /* 0x010fe40003f26270 */
[----:B------:R-:W-:Y:S01]  /*92f0*/  PRMT R44, RZ, 0x7610, R44 ;  /* 0x00007610ff2c7816 */ /* 0x000fe2000000002c */
[----:B------:R0:W5:Y:S04]  /*9300*/  LDL.LU R12, [R1+0xe10] ;  /* 0x000e1000010c7983 */ /* 0x0001680000300800 */
[----:B------:R1:W-:Y:S04]  /*9310*/  STL [R1+0x4c], R13 ;  /* 0x00004c0d01007387 */ /* 0x0003e80000100800 */
[----:B-1----:R0:W5:Y:S04]  /*9320*/  LDL.LU R13, [R1+0xe0c] ;  /* 0x000e0c00010d7983 */ /* 0x0021680000300800 */
[----:B------:R0:W-:Y:S04]  /*9330*/  STL.S16 [R1+0xa40], R45 ;  /* 0x000a402d01007387 */ /* 0x0001e80000100600 */
[----:B------:R0:W-:Y:S01]  /*9340*/  STL.S16 [R1+0xa3c], R44 ;  /* 0x000a3c2c01007387 */ /* 0x0001e20000100600 */
[----:B------:R-:W-:Y:S01]  /*9350*/  USHF.L.U32 UR4, UR7, 0x15, URZ ;  /* 0x0000001507047899 */ /* 0x000fe200080006ff */
[----:B------:R-:W-:Y:S01]  /*9360*/  ISETP.NE.AND P6, PT, RZ, UR16, PT ;  /* 0x00000010ff007c0c */ /* 0x000fe2000bfc5270 */
[----:B------:R-:W-:-:S02]  /*9370*/  @!P3 IMAD.MOV R41, RZ, RZ, -R41 ;  /* 0x000000ffff29b224 */ /* 0x000fc400078e0a29 */
[----:B------:R-:W-:Y:S01]  /*9380*/  ULOP3.LUT UR4, UR4, 0x600000, URZ, 0xc0, !UPT ;  /* 0x0060000004047892 */ /* 0x000fe2000f8ec0ff */
[----:B------:R-:W1:Y:S01]  /*9390*/  LDCU.64 UR22, c[0x0][0x358] ;  /* 0x00006b00ff1677ac */ /* 0x000e620008000a00 */
[----:B------:R-:W-:Y:S02]  /*93a0*/  UIADD3 UR8, UPT, UPT, UR11, 0x12000, URZ ;  /* 0x000120000b087890 */ /* 0x000fe4000fffe0ff */
[----:B------:R-:W-:Y:S01]  /*93b0*/  UIADD3 UR12, UPT, UPT, UR10, UR4, URZ ;  /* 0x000000040a0c7290 */ /* 0x000fe2000fffe0ff */
[----:B------:R-:W-:Y:S01]  /*93c0*/  UMOV UR6, 0x1 ;  /* 0x0000000100067882 */ /* 0x000fe20000000000 */
[----:B--2---:R-:W-:Y:S02]  /*93d0*/  ISETP.GE.AND P2, PT, R38, RZ, PT ;  /* 0x000000ff2600720c */ /* 0x004fe40003f46270 */
[----:B------:R-:W-:Y:S01]  /*93e0*/  LOP3.LUT R38, RZ, UR16, RZ, 0x33, !PT ;  /* 0x00000010ff267c12 */ /* 0x000fe2000f8e33ff */
[----:B01----:R-:W-:Y:S10]  /*93f0*/  BRA.U UP0, `(.L_x_5) ;  /* 0x0000000100187547 */ /* 0x003ff4000b800000 */
[----:B------:R-:W-:Y:S01]  /*9400*/  ELECT P3, URZ, PT ;  /* 0x0000000000ff782f */ /* 0x000fe20003860000 */
[----:B------:R-:W-:Y:S01]  /*9410*/  IMAD.MOV.U32 R44, RZ, RZ, 0x1 ;  /* 0x00000001ff2c7424 */ /* 0x000fe200078e00ff */
[----:B------:R-:W-:Y:S01]  /*9420*/  UMOV UR4, 0x40 ;  /* 0x0000004000047882 */ /* 0x000fe20000000000 */
[----:B------:R-:W-:Y:S01]  /*9430*/  UVIRTCOUNT.DEALLOC.SMPOOL 0x80 ;  /* 0x000000800000784c */ /* 0x000fe20000000000 */
[----:B------:R-:W-:-:S09]  /*9440*/  ULEA UR4, UR5, UR4, 0x18 ;  /* 0x0000000405047291 */ /* 0x000fd2000f8ec0ff */
[----:B------:R0:W-:Y:S03]  /*9450*/  @P3 STS.U8 [UR4], R44 ;  /* 0x0000002cff003988 */ /* 0x0001e60008000004 */
.L_x_5:
[----:B0-----:R-:W2:Y:S01]  /*9460*/  LDL.LU R44, [R1+0x10] ;  /* 0x00001000012c7983 */ /* 0x001ea20000300800 */
[----:B------:R-:W-:Y:S03]  /*9470*/  STTM.x64 tmem[UR12], RZ ;  /* 0x000000ff000079ed */ /* 0x000fe6000834000c */
[----:B------:R-:W3:Y:S01]  /*9480*/  LDL R45, [R1+0xc88] ;  /* 0x000c8800012d7983 */ /* 0x000ee20000100800 */
[----:B------:R-:W-:Y:S01]  /*9490*/  @!P1 IMAD.MOV R37, RZ, RZ, -R37 ;  /* 0x000000ffff259224 */ /* 0x000fe200078e0a25 */
[----:B------:R-:W-:Y:S01]  /*94a0*/  VOTEU.ALL UP2, P5 ;  /* 0x0000000000ff7886 */ /* 0x000fe20002840000 */
[C---:B------:R-:W-:Y:S01]  /*94b0*/  SEL R73, R38.reuse, R73, !P6 ;  /* 0x0000004926497207 */ /* 0x040fe20007000000 */
[----:B------:R-:W-:Y:S01]  /*94c0*/  STL [R1+0x102c], R23 ;  /* 0x00102c1701007387 */ /* 0x000fe20000100800 */
[----:B------:R-:W-:Y:S01]  /*94d0*/  @!P2 IMAD.MOV R36, RZ, RZ, -R36 ;  /* 0x000000ffff24a224 */ /* 0x000fe200078e0a24 */
[----:B------:R-:W-:Y:S01]  /*94e0*/  VOTEU.ALL UP3, P5 ;  /* 0x0000000000ff7886 */ /* 0x000fe20002860000 */
[C---:B------:R-:W-:Y:S01]  /*94f0*/  SEL R70, R38.reuse, R70, !P6 ;  /* 0x0000004626467207 */ /* 0x040fe20007000000 */
[----:B-----5:R0:W-:Y:S01]  /*9500*/  STL [R1+0x1028], R9 ;  /* 0x0010280901007387 */ /* 0x0201e20000100800 */
[C---:B------:R-:W-:Y:S01]  /*9510*/  SEL R67, R38.reuse, R67, !P6 ;  /* 0x0000004326437207 */ /* 0x040fe20007000000 */
[----:B------:R-:W1:Y:S01]  /*9520*/  LDCU UR16, c[0x0][0x3b0] ;  /* 0x00007600ff1077ac */ /* 0x000e620008000800 */
[----:B------:R-:W-:-:S02]  /*9530*/  SEL R64, R38, R64, !P6 ;  /* 0x0000004026407207 */ /* 0x000fc40007000000 */
[----:B------:R-:W-:Y:S01]  /*9540*/  SEL R61, R38, R61, !P6 ;  /* 0x0000003d263d7207 */ /* 0x000fe20007000000 */
[----:B------:R-:W4:Y:S01]  /*9550*/  LDCU UR17, c[0x0][0x3b0] ;  /* 0x00007600ff1177ac */ /* 0x000f220008000800 */
[----:B0-----:R-:W2:Y:S04]  /*9560*/  LDL R9, [R1+0xd88] ;  /* 0x000d880001097983 */ /* 0x001ea80000100800 */
[----:B------:R-:W-:Y:S04]  /*9570*/  STL [R1+0x1024], R59 ;  /* 0x0010243b01007387 */ /* 0x000fe80000100800 */
[----:B------:R-:W-:Y:S04]  /*9580*/  STL [R1+0x1020], R56 ;  /* 0x0010203801007387 */ /* 0x000fe80000100800 */
[----:B------:R-:W-:Y:S04]  /*9590*/  STL [R1+0x101c], R20 ;  /* 0x00101c1401007387 */ /* 0x000fe80000100800 */
[----:B------:R-:W-:Y:S04]  /*95a0*/  STL [R1+0x1018], R53 ;  /* 0x0010183501007387 */ /* 0x000fe80000100800 */
[----:B------:R-:W-:Y:S04]  /*95b0*/  STL [R1+0x1014], R21 ;  /* 0x0010141501007387 */ /* 0x000fe80000100800 */
[----:B------:R-:W-:Y:S04]  /*95c0*/  STL [R1+0x1010], R8 ;  /* 0x0010100801007387 */ /* 0x000fe80000100800 */
[----:B------:R0:W-:Y:S04]  /*95d0*/  STL [R1+0x100c], R49 ;  /* 0x00100c3101007387 */ /* 0x0001e80000100800 */
[----:B------:R-:W-:Y:S04]  /*95e0*/  STL [R1+0x1008], R50 ;  /* 0x0010083201007387 */ /* 0x000fe80000100800 */
        /* <DEDUP_REMOVED lines=61> */
[----:B------:R-:W-:Y:S01]  /*99c0*/  STL [R1+0xf30], R4 ;  /* 0x000f300401007387 */ /* 0x000fe20000100800 */
[----:B---3--:R-:W-:-:S03]  /*99d0*/  ISETP.GE.AND P3, PT, R45, RZ, PT ;  /* 0x000000ff2d00720c */ /* 0x008fc60003f66270 */
[----:B------:R-:W-:Y:S04]  /*99e0*/  STL [R1+0xe94], R5 ;  /* 0x000e940501007387 */ /* 0x000fe80000100800 */
[----:B------:R-:W-:Y:S04]  /*99f0*/  STL [R1+0xeac], R5 ;  /* 0x000eac0501007387 */ /* 0x000fe80000100800 */
[----:B------:R-:W-:Y:S04]  /*9a00*/  STL [R1+0xed4], R5 ;  /* 0x000ed40501007387 */ /* 0x000fe80000100800 */
[----:B------:R-:W-:Y:S04]  /*9a10*/  STL [R1+0xee0], R5 ;  /* 0x000ee00501007387 */ /* 0x000fe80000100800 */
[----:B------:R3:W-:Y:S01]  /*9a20*/  STL [R1+0xe90], R82 ;  /* 0x000e905201007387 */ /* 0x0007e20000100800 */
[----:B--2---:R-:W-:Y:S01]  /*9a30*/  ISETP.GE.AND P1, PT, R9, RZ, PT ;  /* 0x000000ff0900720c */ /* 0x004fe20003f26270 */
[----:B------:R-:W-:Y:S02]  /*9a40*/  STTM.x64 tmem[UR12+0x40], RZ ;  /* 0x000040ff000079ed */ /* 0x000fe4000834000c */
[----:B0-----:R-:W2:Y:S01]  /*9a50*/  LDL R49, [R1+0xa40] ;  /* 0x000a400001317983 */ /* 0x001ea20000100800 */
[----:B------:R-:W-:-:S04]  /*9a60*/  @!UP2 UIADD3 UR4, UPT, UPT, -UR6, 0x100000, URZ ;  /* 0x001000000604a890 */ /* 0x000fc8000fffe1ff */
[----:B------:R-:W-:Y:S02]  /*9a70*/  @!UP2 USHF.L.U32 UR5, UR4, 0xb, URZ ;  /* 0x0000000b0405a899 */ /* 0x000fe400080006ff */
[----:B------:R-:W-:Y:S01]  /*9a80*/  @!UP2 USHF.L.U32 UR4, UR4, 0x1, URZ ;  /* 0x000000010404a899 */ /* 0x000fe200080006ff */
[----:B------:R-:W-:Y:S01]  /*9a90*/  IMAD R73, R73, UR9, RZ ;  /* 0x0000000949497c24 */ /* 0x000fe2000f8e02ff */
[----:B------:R-:W4:Y:S01]  /*9aa0*/  LDL R21, [R1+0xa3c] ;  /* 0x000a3c0001157983 */ /* 0x000f220000100800 */
[----:B---3--:R-:W-:Y:S02]  /*9ab0*/  IMAD.MOV.U32 R82, RZ, RZ, R35 ;  /* 0x000000ffff527224 */ /* 0x008fe400078e0023 */
[----:B------:R-:W-:Y:S01]  /*9ac0*/  IMAD.MOV.U32 R9, RZ, RZ, R44 ;  /* 0x000000ffff097224 */ /* 0x000fe200078e002c */
[----:B------:R-:W-:Y:S01]  /*9ad0*/  STTM.x64 tmem[UR12+0x80], RZ ;  /* 0x000080ff000079ed */ /* 0x000fe2000834000c */
[----:B------:R-:W-:Y:S01]  /*9ae0*/  STTM.x64 tmem[UR12+0xc0], RZ ;  /* 0x0000c0ff000079ed */ /* 0x000fe2000834000c */
[----:B------:R-:W0:Y:S02]  /*9af0*/  FENCE.VIEW.ASYNC.T ;  /* 0x00000000000073c6 */ /* 0x000e240000000200 */
[----:B0-----:R-:W-:Y:S01]  /*9b00*/  BAR.SYNC.DEFER_BLOCKING 0x0 ;  /* 0x0000000000007b1d */ /* 0x001fe20000010000 */
[----:B------:R-:W-:Y:S01]  /*9b10*/  @!P1 IMAD.MOV R82, RZ, RZ, -R82 ;  /* 0x000000ffff529224 */ /* 0x000fe200078e0a52 */
[----:B------:R-:W-:-:S04]  /*9b20*/  IADD3 R41, P2, PT, R73, R2, RZ ;  /* 0x0000000249297210 */ /* 0x000fc80007f5e0ff */
[----:B------:R-:W3:Y:S04]  /*9b30*/  LDL R20, [R1+0xcd0] ;  /* 0x000cd00001147983 */ /* 0x000ee80000100800 */
[----:B------:R-:W3:Y:S04]  /*9b40*/  LDL R59, [R1+0xd64] ;  /* 0x000d6400013b7983 */ /* 0x000ee80000100800 */
[----:B------:R-:W-:Y:S04]  /*9b50*/  STL [R1+0xeb0], R82 ;  /* 0x000eb05201007387 */ /* 0x000fe80000100800 */
[----:B------:R-:W-:Y:S04]  /*9b60*/  STL [R1+0xec0], R82 ;  /* 0x000ec05201007387 */ /* 0x000fe80000100800 */
[----:B------:R-:W-:Y:S01]  /*9b70*/  STL [R1+0xecc], R82 ;  /* 0x000ecc5201007387 */ /* 0x000fe20000100800 */
[----:B------:R-:W-:-:S03]  /*9b80*/  LEA.HI.X.SX32 R44, R73, R0, 0x1, P2 ;  /* 0x00000000492c7211 */ /* 0x000fc600010f0eff */
[----:B------:R-:W0:Y:S02]  /*9b90*/  FENCE.VIEW.ASYNC.S ;  /* 0x00000000000073c6 */ /* 0x000e240000000000 */
[----:B0-----:R0:W0:Y:S02]  /*9ba0*/  @!UP3 SYNCS.EXCH.64 URZ, [UR8], UR4 ;  /* 0x0000000408ffb5b2 */ /* 0x0010240008000100 */
[----:B------:R-:W-:Y:S04]  /*9bb0*/  STL [R1+0xedc], R82 ;  /* 0x000edc5201007387 */ /* 0x000fe80000100800 */
[----:B------:R-:W-:Y:S04]  /*9bc0*/  STL [R1+0xee4], R82 ;  /* 0x000ee45201007387 */ /* 0x000fe80000100800 */
[----:B------:R-:W-:Y:S01]  /*9bd0*/  STL [R1+0xd4], R41 ;  /* 0x0000d42901007387 */ /* 0x000fe20000100800 */
[----:B------:R-:W-:-:S02]  /*9be0*/  IMAD R70, R70, UR9, RZ ;  /* 0x0000000946467c24 */ /* 0x000fc4000f8e02ff */
[----:B------:R-:W-:Y:S01]  /*9bf0*/  IMAD R67, R67, UR9, RZ ;  /* 0x0000000943437c24 */ /* 0x000fe2000f8e02ff */
[----:B------:R0:W-:Y:S01]  /*9c00*/  STL [R1+0xebc], R73 ;  /* 0x000ebc4901007387 */ /* 0x0001e20000100800 */
[----:B------:R-:W-:Y:S02]  /*9c10*/  @P0 IMAD.MOV.U32 R45, RZ, RZ, R44 ;  /* 0x000000ffff2d0224 */ /* 0x000fe400078e002c */
[----:B------:R-:W-:Y:S01]  /*9c20*/  IMAD R64, R64, UR9, RZ ;  /* 0x0000000940407c24 */ /* 0x000fe2000f8e02ff */
[----:B------:R-:W-:Y:S01]  /*9c30*/  PRMT R23, RZ, 0x7610, R23 ;  /* 0x00007610ff177816 */ /* 0x000fe20000000017 */
[----:B------:R-:W-:Y:S02]  /*9c40*/  @!P3 IMAD.MOV R34, RZ, RZ, -R34 ;  /* 0x000000ffff22b224 */ /* 0x000fe400078e0a22 */
[----:B------:R-:W-:Y:S01]  /*9c50*/  IMAD R61, R61, UR9, RZ ;  /* 0x000000093d3d7c24 */ /* 0x000fe2000f8e02ff */
[----:B------:R-:W-:Y:S01]  /*9c60*/  PRMT R50, RZ, 0x7610, R50 ;  /* 0x00007610ff327816 */ /* 0x000fe20000000032 */
[----:B------:R-:W-:Y:S01]  /*9c70*/  IMAD.MOV.U32 R35, RZ, RZ, R32 ;  /* 0x000000ffff237224 */ /* 0x000fe200078e0020 */
[----:B0-----:R-:W3:Y:S01]  /*9c80*/  LDL.LU R73, [R1+0x248] ;  /* 0x0002480001497983 */ /* 0x001ee20000300800 */
[C---:B------:R-:W-:Y:S01]  /*9c90*/  IADD3 R8, P1, PT, R70.reuse, R2, RZ ;  /* 0x0000000246087210 */ /* 0x040fe20007f3e0ff */
[----:B------:R-:W0:Y:S04]  /*9ca0*/  LDCU UR4, c[0x0][0x3b0] ;  /* 0x00007600ff0477ac */ /* 0x000e280008000800 */
[----:B------:R-:W-:Y:S01]  /*9cb0*/  STL [R1+0xf4], R8 ;  /* 0x0000f40801007387 */ /* 0x000fe20000100800 */
[----:B------:R-:W-:Y:S01]  /*9cc0*/  LEA.HI.X.SX32 R40, R70, R0, 0x1, P1 ;  /* 0x0000000046287211 */ /* 0x000fe200008f0eff */
[----:B------:R-:W0:Y:S02]  /*9cd0*/  LDCU UR5, c[0x0][0x3b0] ;  /* 0x00007600ff0577ac */ /* 0x000e240008000800 */
[----:B------:R1:W-:Y:S02]  /*9ce0*/  STL [R1+0xd0], R44 ;  /* 0x0000d02c01007387 */ /* 0x0003e40000100800 */
[----:B-1----:R-:W-:Y:S01]  /*9cf0*/  @P0 IMAD.MOV.U32 R44, RZ, RZ, R41 ;  /* 0x000000ffff2c0224 */ /* 0x002fe200078e0029 */
[----:B------:R-:W-:Y:S06]  /*9d00*/  BAR.SYNC.DEFER_BLOCKING 0x0 ;  /* 0x0000000000007b1d */ /* 0x000fec0000010000 */
[----:B--2---:R1:W2:Y:S02]  /*9d10*/  @P0 LDG.E.U8 R49, desc[UR22][R44.64] ;  /* 0x000000162c310981 */ /* 0x0042a4000c1e1100 */
[----:B-1----:R-:W-:-:S02]  /*9d20*/  @P0 IMAD.MOV.U32 R44, RZ, RZ, R8 ;  /* 0x000000ffff2c0224 */ /* 0x002fc400078e0008 */
[----:B------:R-:W-:-:S05]  /*9d30*/  @P0 IMAD.MOV.U32 R45, RZ, RZ, R40 ;  /* 0x000000ffff2d0224 */ /* 0x000fca00078e0028 */
[----:B----4-:R1:W4:Y:S01]  /*9d40*/  @P0 LDG.E.U8 R21, desc[UR22][R44.64] ;  /* 0x000000162c150981 */ /* 0x010322000c1e1100 */
[C---:B------:R-:W-:Y:S02]  /*9d50*/  ISETP.GT.U32.AND P1, PT, R3.reuse, R13, PT ;  /* 0x0000000d0300720c */ /* 0x040fe40003f24070 */
[----:B------:R-:W-:Y:S01]  /*9d60*/  ISETP.GT.U32.AND P3, PT, R3, R15, PT ;  /* 0x0000000f0300720c */ /* 0x000fe20003f64070 */
[----:B------:R-:W-:Y:S01]  /*9d70*/  STL [R1+0xed0], R70 ;  /* 0x000ed04601007387 */ /* 0x000fe20000100800 */
[----:B-1----:R-:W-:-:S03]  /*9d80*/  IMAD.MOV.U32 R44, RZ, RZ, R33 ;  /* 0x000000ffff2c7224 */ /* 0x002fc600078e0021 */
[----:B------:R1:W-:Y:S06]  /*9d90*/  STL [R1+0xf0], R40 ;  /* 0x0000f02801007387 */ /* 0x0003ec0000100800 */
[----:B------:R-:W-:Y:S01]  /*9da0*/  @!P1 IMAD.IADD R13, R13, 0x1, -R3 ;  /* 0x000000010d0d9824 */ /* 0x000fe200078e0a03 */
[----:B------:R-:W-:Y:S01]  /*9db0*/  STL [R1+0xed8], R45 ;  /* 0x000ed82d01007387 */ /* 0x000fe20000100800 */
[----:B------:R-:W-:-:S03]  /*9dc0*/  IADD3 R32, P1, PT, R67, R2, RZ ;  /* 0x0000000243207210 */ /* 0x000fc60007f3e0ff */
[----:B------:R-:W2:Y:S01]  /*9dd0*/  LDL.LU R41, [R1+0x240] ;  /* 0x0002400001297983 */ /* 0x000ea20000300800 */
[----:B---3--:R-:W-:-:S03]  /*9de0*/  ISETP.GT.U32.AND P2, PT, R3, R73, PT ;  /* 0x000000490300720c */ /* 0x008fc60003f44070 */
[----:B------:R-:W3:Y:S10]  /*9df0*/  LDL R8, [R1+0xbf0] ;  /* 0x000bf00001087983 */ /* 0x000ef40000100800 */
[--C-:B------:R-:W-:Y:S01]  /*9e00*/  @!P2 IMAD.IADD R73, R73, 0x1, -R3.reuse ;  /* 0x000000014949a824 */ /* 0x100fe200078e0a03 */
[----:B------:R-:W-:Y:S01]  /*9e10*/  ISETP.GE.AND P2, PT, R59, RZ, PT ;  /* 0x000000ff3b00720c */ /* 0x000fe20003f46270 */
[----:B------:R-:W-:Y:S01]  /*9e20*/  @!P3 IMAD.IADD R15, R15, 0x1, -R3 ;  /* 0x000000010f0fb824 */ /* 0x000fe200078e0a03 */
[----:B------:R-:W-:-:S02]  /*9e30*/  LEA.HI.X.SX32 R33, R67, R0, 0x1, P1 ;  /* 0x0000000043217211 */ /* 0x000fc400008f0eff */
[----:B------:R-:W-:Y:S01]  /*9e40*/  ISETP.GE.AND P3, PT, R20, RZ, PT ;  /* 0x000000ff1400720c */ /* 0x000fe20003f66270 */
[----:B------:R-:W-:Y:S02]  /*9e50*/  IMAD.MOV.U32 R20, RZ, RZ, R9 ;  /* 0x000000ffff147224 */ /* 0x000fe400078e0009 */
[----:B------:R0:W3:Y:S06]  /*9e60*/  @P0 LDG.E.U8 R23, desc[UR22][R32.64] ;  /* 0x0000001620170981 */ /* 0x0000ec000c1e1100 */
[----:B------:R-:W-:Y:S01]  /*9e70*/  @!P2 IMAD.MOV R44, RZ, RZ, -R44 ;  /* 0x000000ffff2ca224 */ /* 0x000fe200078e0a2c */
[----:B------:R-:W-:-:S04]  /*9e80*/  IADD3 R59, P2, PT, R64, R2, RZ ;  /* 0x00000002403b7210 */ /* 0x000fc80007f5e0ff */
[----:B------:R-:W-:Y:S02]  /*9e90*/  LEA.HI.X.SX32 R9, R64, R0, 0x1, P2 ;  /* 0x0000000040097211 */ /* 0x000fe400010f0eff */
[----:B-1----:R-:W-:Y:S02]  /*9ea0*/  IADD3 R40, P1, PT, R61, R2, RZ ;  /* 0x000000023d287210 */ /* 0x002fe40007f3e0ff */
[----:B------:R-:W-:Y:S01]  /*9eb0*/  PRMT R19, RZ, 0x7610, R19 ;  /* 0x00007610ff137816 */ /* 0x000fe20000000013 */
[----:B----4-:R1:W-:Y:S04]  /*9ec0*/  @P0 STL [R1+0xa3c], R21 ;  /* 0x000a3c1501000387 */ /* 0x0103e80000100800 */
[----:B-1----:R-:W4:Y:S04]  /*9ed0*/  LDL R21, [R1+0xdb0] ;  /* 0x000db00001157983 */ /* 0x002f280000100800 */
[----:B------:R-:W-:Y:S04]  /*9ee0*/  STL [R1+0xee8], R44 ;  /* 0x000ee82c01007387 */ /* 0x000fe80000100800 */
[----:B------:R-:W-:Y:S04]  /*9ef0*/  STL [R1+0xf04], R44 ;  /* 0x000f042c01007387 */ /* 0x000fe80000100800 */
[----:B------:R0:W-:Y:S04]  /*9f00*/  STL [R1+0x114], R32 ;  /* 0x0001142001007387 */ /* 0x0001e80000100800 */
[----:B--2---:R1:W-:Y:S04]  /*9f10*/  @P0 STL [R1+0xa40], R49 ;  /* 0x000a403101000387 */ /* 0x0043e80000100800 */
[----:B------:R-:W-:Y:S04]  /*9f20*/  STL [R1+0xeec], R67 ;  /* 0x000eec4301007387 */ /* 0x000fe80000100800 */
[----:B------:R-:W-:Y:S01]  /*9f30*/  STL [R1+0x134], R59 ;  /* 0x0001343b01007387 */ /* 0x000fe20000100800 */
[----:B0-----:R-:W-:-:S03]  /*9f40*/  @P0 IMAD.MOV.U32 R32, RZ, RZ, R59 ;  /* 0x000000ffff200224 */ /* 0x001fc600078e003b */
[----:B------:R-:W-:Y:S04]  /*9f50*/  STL [R1+0xef8], R67 ;  /* 0x000ef84301007387 */ /* 0x000fe80000100800 */
[----:B------:R0:W-:Y:S01]  /*9f60*/  STL [R1+0x110], R33 ;  /* 0x0001102101007387 */ /* 0x0001e20000100800 */
[----:B-1----:R-:W-:Y:S01]  /*9f70*/  LEA.HI.X.SX32 R49, R61, R0, 0x1, P1 ;  /* 0x000000003d317211 */ /* 0x002fe200008f0eff */
[----:B0-----:R-:W-:-:S05]  /*9f80*/  @P0 IMAD.MOV.U32 R33, RZ, RZ, R9 ;  /* 0x000000ffff210224 */ /* 0x001fca00078e0009 */
[----:B------:R0:W2:Y:S02]  /*9f90*/  @P0 LDG.E.U8 R50, desc[UR22][R32.64] ;  /* 0x0000001620320981 */ /* 0x0000a4000c1e1100 */
[----:B0-----:R-:W-:Y:S02]  /*9fa0*/  @P0 IMAD.MOV.U32 R32, RZ, RZ, R40 ;  /* 0x000000ffff200224 */ /* 0x001fe400078e0028 */
[----:B------:R-:W-:-:S05]  /*9fb0*/  @P0 IMAD.MOV.U32 R33, RZ, RZ, R49 ;  /* 0x000000ffff210224 */ /* 0x000fca00078e0031 */
[----:B------:R0:W2:Y:S01]  /*9fc0*/  @P0 LDG.E.U8 R19, desc[UR22][R32.64] ;  /* 0x0000001620130981 */ /* 0x0000a2000c1e1100 */
[C---:B------:R-:W-:Y:S01]  /*9fd0*/  ISETP.GT.U32.AND P2, PT, R3.reuse, R13, PT ;  /* 0x0000000d0300720c */ /* 0x040fe20003f44070 */
[----:B------:R-:W-:Y:S01]  /*9fe0*/  @!P3 IMAD.MOV R35, RZ, RZ, -R35 ;  /* 0x000000ffff23b224 */ /* 0x000fe200078e0a23 */
[C---:B------:R-:W-:Y:S01]  /*9ff0*/  ISETP.GT.U32.AND P3, PT, R3.reuse, R73, PT ;  /* 0x000000490300720c */ /* 0x040fe20003f64070 */
[----:B------:R-:W-:Y:S01]  /*a000*/  STL [R1+0xf00], R67 ;  /* 0x000f004301007387 */ /* 0x000fe20000100800 */
[----:B------:R-:W-:-:S03]  /*a010*/  ISETP.GT.U32.AND P1, PT, R3, R41, PT ;  /* 0x000000290300720c */ /* 0x000fc60003f24070 */
[----:B------:R-:W-:Y:S01]  /*a020*/  STL [R1+0xef0], R64 ;  /* 0x000ef04001007387 */ /* 0x000fe20000100800 */
[----:B------:R-:W-:-:S03]  /*a030*/  SEL R58, R38, R58, !P6 ;  /* 0x0000003a263a7207 */ /* 0x000fc60007000000 */
[----:B------:R-:W-:Y:S02]  /*a040*/  STL [R1+0xf08], R64 ;  /* 0x000f084001007387 */ /* 0x000fe40000100800 */
[----:B------:R-:W-:Y:S02]  /*a050*/  @!P2 IMAD.IADD R13, R13, 0x1, -R3 ;  /* 0x000000010d0da824 */ /* 0x000fe400078e0a03 */
[----:B------:R-:W-:Y:S01]  /*a060*/  STL [R1+0x154], R40 ;  /* 0x0001542801007387 */ /* 0x000fe20000100800 */
[----:B------:R-:W-:-:S03]  /*a070*/  SEL R55, R38, R55, !P6 ;  /* 0x0000003726377207 */ /* 0x000fc60007000000 */
[----:B------:R-:W-:Y:S01]  /*a080*/  STL [R1+0x130], R9 ;  /* 0x0001300901007387 */ /* 0x000fe20000100800 */
[----:B------:R-:W-:-:S03]  /*a090*/  @!P3 IMAD.IADD R73, R73, 0x1, -R3 ;  /* 0x000000014949b824 */ /* 0x000fc600078e0a03 */
[----:B------:R-:W-:Y:S01]  /*a0a0*/  STL [R1+0xef4], R61 ;  /* 0x000ef43d01007387 */ /* 0x000fe20000100800 */
[----:B------:R-:W-:-:S03]  /*a0b0*/  IMAD R58, R58, UR9, RZ ;  /* 0x000000093a3a7c24 */ /* 0x000fc6000f8e02ff */
[----:B------:R-:W-:Y:S04]  /*a0c0*/  STL [R1+0x150], R49 ;  /* 0x0001503101007387 */ /* 0x000fe80000100800 */
[----:B---3--:R1:W-:Y:S01]  /*a0d0*/  STL [R1+0xa38], R23 ;  /* 0x000a381701007387 */ /* 0x0083e20000100800 */
[----:B------:R-:W-:Y:S01]  /*a0e0*/  IMAD R55, R55, UR9, RZ ;  /* 0x0000000937377c24 */ /* 0x000fe2000f8e02ff */
[----:B------:R-:W-:Y:S01]  /*a0f0*/  ISETP.GE.AND P3, PT, R8, RZ, PT ;  /* 0x000000ff0800720c */ /* 0x000fe20003f66270 */
[----:B------:R-:W-:Y:S01]  /*a100*/  @!P1 IMAD.IADD R41, R41, 0x1, -R3 ;  /* 0x0000000129299824 */ /* 0x000fe200078e0a03 */
[----:B------:R-:W-:Y:S01]  /*a110*/  SEL R52, R38, R52, !P6 ;  /* 0x0000003426347207 */ /* 0x000fe20007000000 */
[----:B-1----:R-:W3:Y:S04]  /*a120*/  LDL.LU R23, [R1+0x102c] ;  /* 0x00102c0001177983 */ /* 0x002ee80000300800 */
[----:B------:R-:W3:Y:S04]  /*a130*/  LDL.LU R9, [R1+0x1028] ;  /* 0x0010280001097983 */ /* 0x000ee80000300800 */
[----:B------:R-:W3:Y:S01]  /*a140*/  LDL.LU R59, [R1+0x1024] ;  /* 0x00102400013b7983 */ /* 0x000ee20000300800 */
[----:B0-----:R-:W-:-:S03]  /*a150*/  IADD3 R32, P1, PT, R58, R2, RZ ;  /* 0x000000023a207210 */ /* 0x001fc60007f3e0ff */
[----:B------:R-:W3:Y:S04]  /*a160*/  LDL.LU R64, [R1+0x22c] ;  /* 0x00022c0001407983 */ /* 0x000ee80000300800 */
[----:B------:R-:W-:Y:S04]  /*a170*/  STL [R1+0xf28], R73 ;  /* 0x000f284901007387 */ /* 0x000fe80000100800 */
[----:B------:R-:W-:Y:S04]  /*a180*/  STL [R1+0xf34], R73 ;  /* 0x000f344901007387 */ /* 0x000fe80000100800 */
[----:B------:R-:W3:Y:S04]  /*a190*/  LDL R49, [R1+0xd04] ;  /* 0x000d040001317983 */ /* 0x000ee80000100800 */
[----:B------:R-:W3:Y:S01]  /*a1a0*/  LDL R8, [R1+0xccc] ;  /* 0x000ccc0001087983 */ /* 0x000ee20000100800 */
[----:B------:R-:W-:Y:S01]  /*a1b0*/  IMAD R52, R52, UR9, RZ ;  /* 0x0000000934347c24 */ /* 0x000fe2000f8e02ff */
[----:B------:R-:W-:-:S02]  /*a1c0*/  PRMT R56, RZ, 0x7610, R56 ;  /* 0x00007610ff387816 */ /* 0x000fc40000000038 */
[----:B------:R-:W-:Y:S02]  /*a1d0*/  LEA.HI.X.SX32 R33, R58, R0, 0x1, P1 ;  /* 0x000000003a217211 */ /* 0x000fe400008f0eff */
[----:B------:R-:W-:-:S03]  /*a1e0*/  PRMT R44, RZ, 0x7610, R44 ;  /* 0x00007610ff2c7816 */ /* 0x000fc6000000002c */
[----:B------:R0:W3:Y:S01]  /*a1f0*/  @P0 LDG.E.U8 R56, desc[UR22][R32.64] ;  /* 0x0000001620380981 */ /* 0x0000e2000c1e1100 */
[----:B------:R-:W-:Y:S02]  /*a200*/  PRMT R18, RZ, 0x7610, R18 ;  /* 0x00007610ff127816 */ /* 0x000fe40000000012 */
[----:B----4-:R-:W-:Y:S01]  /*a210*/  ISETP.GE.AND P2, PT, R21, RZ, PT ;  /* 0x000000ff1500720c */ /* 0x010fe20003f46270 */
[----:B------:R-:W-:-:S12]  /*a220*/  IMAD.MOV.U32 R21, RZ, RZ, R20 ;  /* 0x000000ffff157224 */ /* 0x000fd800078e0014 */
[----:B------:R-:W-:Y:S01]  /*a230*/  @!P2 IMAD.MOV R31, RZ, RZ, -R31 ;  /* 0x000000ffff1fa224 */ /* 0x000fe200078e0a1f */
[----:B--2---:R1:W-:Y:S04]  /*a240*/  STL [R1+0xa34], R50 ;  /* 0x000a343201007387 */ /* 0x0043e80000100800 */
[----:B------:R0:W-:Y:S01]  /*a250*/  STL [R1+0x174], R32 ;  /* 0x0001742001007387 */ /* 0x0001e20000100800 */
[----:B-1----:R-:W-:-:S03]  /*a260*/  IADD3 R50, P2, PT, R55, R2, RZ ;  /* 0x0000000237327210 */ /* 0x002fc60007f5e0ff */
[----:B------:R-:W-:Y:S01]  /*a270*/  STL [R1+0xefc], R58 ;  /* 0x000efc3a01007387 */ /* 0x000fe20000100800 */
[----:B------:R-:W-:-:S03]  /*a280*/  LEA.HI.X.SX32 R20, R55, R0, 0x1, P2 ;  /* 0x0000000037147211 */ /* 0x000fc600010f0eff */
[----:B------:R-:W-:Y:S04]  /*a290*/  STL [R1+0x194], R50 ;  /* 0x0001943201007387 */ /* 0x000fe80000100800 */
[----:B------:R-:W-:Y:S04]  /*a2a0*/  STL [R1+0xf10], R58 ;  /* 0x000f103a01007387 */ /* 0x000fe80000100800 */
[----:B------:R1:W-:Y:S01]  /*a2b0*/  STL [R1+0xa30], R19 ;  /* 0x000a301301007387 */ /* 0x0003e20000100800 */
[----:B0-----:R-:W-:-:S03]  /*a2c0*/  @P0 IMAD.MOV.U32 R32, RZ, RZ, R50 ;  /* 0x000000ffff200224 */ /* 0x001fc600078e0032 */
[----:B------:R0:W-:Y:S01]  /*a2d0*/  STL [R1+0x170], R33 ;  /* 0x0001702101007387 */ /* 0x0001e20000100800 */
[----:B-1----:R-:W-:Y:S01]  /*a2e0*/  IADD3 R19, P1, PT, R52, R2, RZ ;  /* 0x0000000234137210 */ /* 0x002fe20007f3e0ff */
[----:B0-----:R-:W-:-:S03]  /*a2f0*/  @P0 IMAD.MOV.U32 R33, RZ, RZ, R20 ;  /* 0x000000ffff210224 */ /* 0x001fc600078e0014 */
[----:B------:R-:W-:Y:S02]  /*a300*/  LEA.HI.X.SX32 R40, R52, R0, 0x1, P1 ;  /* 0x0000000034287211 */ /* 0x000fe400008f0eff */
[----:B------:R0:W2:Y:S02]  /*a310*/  @P0 LDG.E.U8 R44, desc[UR22][R32.64] ;  /* 0x00000016202c0981 */ /* 0x0000a4000c1e1100 */
[----:B0-----:R-:W-:Y:S02]  /*a320*/  @P0 IMAD.MOV.U32 R32, RZ, RZ, R19 ;  /* 0x000000ffff200224 */ /* 0x001fe400078e0013 */
[----:B------:R-:W-:-:S05]  /*a330*/  @P0 IMAD.MOV.U32 R33, RZ, RZ, R40 ;  /* 0x000000ffff210224 */ /* 0x000fca00078e0028 */
[----:B------:R0:W4:Y:S01]  /*a340*/  @P0 LDG.E.U8 R18, desc[UR22][R32.64] ;  /* 0x0000001620120981 */ /* 0x000122000c1e1100 */
[----:B------:R-:W-:Y:S01]  /*a350*/  @!P3 IMAD.MOV R30, RZ, RZ, -R30 ;  /* 0x000000ffff1eb224 */ /* 0x000fe200078e0a1e */
[C---:B------:R-:W-:Y:S02]  /*a360*/  ISETP.GT.U32.AND P3, PT, R3.reuse, R41, PT ;  /* 0x000000290300720c */ /* 0x040fe40003f64070 */
[C---:B------:R-:W-:Y:S01]  /*a370*/  ISETP.GT.U32.AND P2, PT, R3.reuse, R12, PT ;  /* 0x0000000c0300720c */ /* 0x040fe20003f44070 */
[----:B------:R-:W-:Y:S01]  /*a380*/  STL [R1+0xf2c], R58 ;  /* 0x000f2c3a01007387 */ /* 0x000fe20000100800 */
[----:B------:R-:W-:Y:S02]  /*a390*/  SEL R72, R38, R72, !P6 ;  /* 0x0000004826487207 */ /* 0x000fe40007000000 */
[----:B---3--:R-:W-:-:S07]  /*a3a0*/  ISETP.GT.U32.AND P1, PT, R3, R64, PT ;  /* 0x000000400300720c */ /* 0x008fce0003f24070 */
[----:B------:R-:W-:Y:S01]  /*a3b0*/  @!P3 IMAD.IADD R41, R41, 0x1, -R3 ;  /* 0x000000012929b824 */ /* 0x000fe200078e0a03 */
[----:B------:R-:W-:Y:S01]  /*a3c0*/  STL [R1+0xf0c], R55 ;  /* 0x000f0c3701007387 */ /* 0x000fe20000100800 */
[----:B------:R-:W-:Y:S02]  /*a3d0*/  SEL R69, R38, R69, !P6 ;  /* 0x0000004526457207 */ /* 0x000fe40007000000 */
[----:B------:R-:W-:Y:S01]  /*a3e0*/  ISETP.GE.AND P3, PT, R49, RZ, PT ;  /* 0x000000ff3100720c */ /* 0x000fe20003f66270 */
[----:B------:R-:W-:Y:S01]  /*a3f0*/  STL [R1+0x1b4], R19 ;  /* 0x0001b41301007387 */ /* 0x000fe20000100800 */
[----:B------:R-:W-:-:S03]  /*a400*/  IMAD R72, R72, UR9, RZ ;  /* 0x0000000948487c24 */ /* 0x000fc6000f8e02ff */
[----:B------:R-:W-:Y:S01]  /*a410*/  STL [R1+0x190], R20 ;  /* 0x0001901401007387 */ /* 0x000fe20000100800 */
[----:B------:R-:W-:-:S03]  /*a420*/  IMAD R69, R69, UR9, RZ ;  /* 0x0000000945457c24 */ /* 0x000fc6000f8e02ff */
[----:B------:R-:W-:Y:S01]  /*a430*/  STL [R1+0xf14], R52 ;  /* 0x000f143401007387 */ /* 0x000fe20000100800 */
[----:B------:R-:W-:-:S03]  /*a440*/  SEL R66, R38, R66, !P6 ;  /* 0x0000004226427207 */ /* 0x000fc60007000000 */
[----:B------:R-:W-:Y:S01]  /*a450*/  STL [R1+0xf1c], R52 ;  /* 0x000f1c3401007387 */ /* 0x000fe20000100800 */
[----:B------:R-:W-:-:S03]  /*a460*/  @!P2 IMAD.IADD R12, R12, 0x1, -R3 ;  /* 0x000000010c0ca824 */ /* 0x000fc600078e0a03 */
[----:B------:R-:W-:Y:S01]  /*a470*/  STL [R1+0x1b0], R40 ;  /* 0x0001b02801007387 */ /* 0x000fe20000100800 */
[----:B------:R-:W-:-:S03]  /*a480*/  @!P1 IMAD.IADD R64, R64, 0x1, -R3 ;  /* 0x0000000140409824 */ /* 0x000fc600078e0a03 */
[----:B------:R1:W-:Y:S01]  /*a490*/  STL [R1+0xa2c], R56 ;  /* 0x000a2c3801007387 */ /* 0x0003e20000100800 */
[----:B------:R-:W-:Y:S01]  /*a4a0*/  ISETP.GE.AND P2, PT, R8, RZ, PT ;  /* 0x000000ff0800720c */ /* 0x000fe20003f46270 */
[----:B------:R-:W-:Y:S01]  /*a4b0*/  @!P3 IMAD.MOV R28, RZ, RZ, -R28 ;  /* 0x000000ffff1cb224 */ /* 0x000fe200078e0a1c */
[-C--:B0-----:R-:W-:Y:S01]  /*a4c0*/  IADD3 R32, P1, PT, R72, R2.reuse, RZ ;  /* 0x0000000248207210 */ /* 0x081fe20007f3e0ff */
[----:B------:R-:W-:Y:S01]  /*a4d0*/  IMAD R66, R66, UR9, RZ ;  /* 0x0000000942427c24 */ /* 0x000fe2000f8e02ff */
[----:B------:R-:W-:Y:S01]  /*a4e0*/  IADD3 R8, P3, PT, R69, R2, RZ ;  /* 0x0000000245087210 */ /* 0x000fe20007f7e0ff */
[----:B-1----:R-:W3:Y:S04]  /*a4f0*/  LDL.LU R56, [R1+0x1020] ;  /* 0x0010200001387983 */ /* 0x002ee80000300800 */
[----:B------:R-:W3:Y:S01]  /*a500*/  LDL.LU R20, [R1+0x101c] ;  /* 0x00101c0001147983 */ /* 0x000ee20000300800 */
[----:B------:R-:W-:-:S03]  /*a510*/  PRMT R53, RZ, 0x7610, R53 ;  /* 0x00007610ff357816 */ /* 0x000fc60000000035 */
[----:B------:R-:W-:Y:S01]  /*a520*/  STL [R1+0xf24], R41 ;  /* 0x000f242901007387 */ /* 0x000fe20000100800 */
[----:B------:R-:W-:Y:S01]  /*a530*/  IMAD.MOV.U32 R49, RZ, RZ, R21 ;  /* 0x000000ffff317224 */ /* 0x000fe200078e0015 */
[-C--:B------:R-:W-:Y:S02]  /*a540*/  LEA.HI.X.SX32 R33, R72, R0.reuse, 0x1, P1 ;  /* 0x0000000048217211 */ /* 0x080fe400008f0eff */
[----:B------:R-:W-:Y:S02]  /*a550*/  LEA.HI.X.SX32 R21, R69, R0, 0x1, P3 ;  /* 0x0000000045157211 */ /* 0x000fe400018f0eff */
[C---:B------:R-:W-:Y:S01]  /*a560*/  IADD3 R19, P1, PT, R66.reuse, R2, RZ ;  /* 0x0000000242137210 */ /* 0x040fe20007f3e0ff */
[----:B------:R0:W3:Y:S01]  /*a570*/  @P0 LDG.E.U8 R53, desc[UR22][R32.64] ;  /* 0x0000001620350981 */ /* 0x0000e2000c1e1100 */
[----:B------:R-:W-:Y:S02]  /*a580*/  PRMT R43, RZ, 0x7610, R43 ;  /* 0x00007610ff2b7816 */ /* 0x000fe4000000002b */
[----:B------:R-:W-:-:S02]  /*a590*/  LEA.HI.X.SX32 R40, R66, R0, 0x1, P1 ;  /* 0x0000000042287211 */ /* 0x000fc400008f0eff */
[----:B------:R-:W-:Y:S02]  /*a5a0*/  PRMT R17, RZ, 0x7610, R17 ;  /* 0x00007610ff117816 */ /* 0x000fe40000000011 */
[----:B------:R-:W-:Y:S02]  /*a5b0*/  ISETP.GT.U32.AND P1, PT, R3, R11, PT ;  /* 0x0000000b0300720c */ /* 0x000fe40003f24070 */
[----:B------:R-:W-:-:S05]  /*a5c0*/  SEL R63, R38, R63, !P6 ;  /* 0x0000003f263f7207 */ /* 0x000fca0007000000 */
[----:B------:R-:W-:Y:S01]  /*a5d0*/  IMAD R63, R63, UR9, RZ ;  /* 0x000000093f3f7c24 */ /* 0x000fe2000f8e02ff */
[----:B------:R-:W-:-:S05]  /*a5e0*/  PRMT R93, RZ, 0x7610, R93 ;  /* 0x00007610ff5d7816 */ /* 0x000fca000000005d */
[----:B------:R-:W-:Y:S01]  /*a5f0*/  @!P1 IMAD.IADD R11, R11, 0x1, -R3 ;  /* 0x000000010b0b9824 */ /* 0x000fe200078e0a03 */
[----:B----4-:R1:W-:Y:S04]  /*a600*/  STL [R1+0xa24], R18 ;  /* 0x000a241201007387 */ /* 0x0103e80000100800 */
[----:B------:R-:W4:Y:S04]  /*a610*/  LDL R50, [R1+0xc0c] ;  /* 0x000c0c0001327983 */ /* 0x000f280000100800 */
[----:B-1----:R-:W4:Y:S04]  /*a620*/  LDL R18, [R1+0xc10] ;  /* 0x000c100001127983 */ /* 0x002f280000100800 */
[----:B--2---:R1:W-:Y:S04]  /*a630*/  STL [R1+0xa28], R44 ;  /* 0x000a282c01007387 */ /* 0x0043e80000100800 */
[----:B-1----:R-:W2:Y:S04]  /*a640*/  LDL.LU R44, [R1+0x228] ;  /* 0x00022800012c7983 */ /* 0x002ea80000300800 */
[----:B------:R0:W-:Y:S04]  /*a650*/  STL [R1+0xdc], R32 ;  /* 0x0000dc2001007387 */ /* 0x0001e80000100800 */
[----:B------:R-:W-:Y:S04]  /*a660*/  STL [R1+0xf18], R72 ;  /* 0x000f184801007387 */ /* 0x000fe80000100800 */
[----:B------:R-:W-:Y:S01]  /*a670*/  STL [R1+0xfc], R8 ;  /* 0x0000fc0801007387 */ /* 0x000fe20000100800 */
[----:B0-----:R-:W-:-:S03]  /*a680*/  @P0 IMAD.MOV.U32 R32, RZ, RZ, R8 ;  /* 0x000000ffff200224 */ /* 0x001fc600078e0008 */
[----:B------:R0:W-:Y:S02]  /*a690*/  STL [R1+0xd8], R33 ;  /* 0x0000d82101007387 */ /* 0x0001e40000100800 */
[----:B0-----:R-:W-:-:S05]  /*a6a0*/  @P0 IMAD.MOV.U32 R33, RZ, RZ, R21 ;  /* 0x000000ffff210224 */ /* 0x001fca00078e0015 */
[----:B------:R0:W2:Y:S02]  /*a6b0*/  @P0 LDG.E.U8 R43, desc[UR22][R32.64] ;  /* 0x00000016202b0981 */ /* 0x0000a4000c1e1100 */
[----:B0-----:R-:W-:Y:S02]  /*a6c0*/  @P0 IMAD.MOV.U32 R32, RZ, RZ, R19 ;  /* 0x000000ffff200224 */ /* 0x001fe400078e0013 */
[----:B------:R-:W-:-:S05]  /*a6d0*/  @P0 IMAD.MOV.U32 R33, RZ, RZ, R40 ;  /* 0x000000ffff210224 */ /* 0x000fca00078e0028 */
[----:B------:R0:W2:Y:S02]  /*a6e0*/  @P0 LDG.E.U8 R17, desc[UR22][R32.64] ;  /* 0x0000001620110981 */ /* 0x0000a4000c1e1100 */
[----:B0-----:R-:W-:-:S04]  /*a6f0*/  IADD3 R32, P1, PT, R63, R2, RZ ;  /* 0x000000023f207210 */ /* 0x001fc80007f3e0ff */
[----:B------:R-:W-:-:S05]  /*a700*/  LEA.HI.X.SX32 R33, R63, R0, 0x1, P1 ;  /* 0x000000003f217211 */ /* 0x000fca00008f0eff */
[----:B------:R0:W2:Y:S01]  /*a710*/  @P0 LDG.E.U8 R93, desc[UR22][R32.64] ;  /* 0x00000016205d0981 */ /* 0x0000a2000c1e1100 */
[C---:B------:R-:W-:Y:S01]  /*a720*/  ISETP.GT.U32.AND P3, PT, R3.reuse, R64, PT ;  /* 0x000000400300720c */ /* 0x040fe20003f64070 */
[----:B------:R-:W-:Y:S01]  /*a730*/  @!P2 IMAD.MOV R29, RZ, RZ, -R29 ;  /* 0x000000ffff1da224 */ /* 0x000fe200078e0a1d */
[----:B------:R-:W-:Y:S02]  /*a740*/  ISETP.GT.U32.AND P2, PT, R3, R12, PT ;  /* 0x0000000c0300720c */ /* 0x000fe40003f44070 */
[----:B------:R-:W-:-:S09]  /*a750*/  SEL R60, R38, R60, !P6 ;  /* 0x0000003c263c7207 */ /* 0x000fd20007000000 */
[--C-:B------:R-:W-:Y:S01]  /*a760*/  @!P3 IMAD.IADD R64, R64, 0x1, -R3.reuse ;  /* 0x000000014040b824 */ /* 0x100fe200078e0a03 */
[----:B------:R-:W-:Y:S01]  /*a770*/  STL [R1+0xf20], R69 ;  /* 0x000f204501007387 */ /* 0x000fe20000100800 */
[----:B------:R-:W-:Y:S01]  /*a780*/  IMAD R60, R60, UR9, RZ ;  /* 0x000000093c3c7c24 */ /* 0x000fe2000f8e02ff */
[----:B------:R-:W-:Y:S02]  /*a790*/  SEL R57, R38, R57, !P6 ;  /* 0x0000003926397207 */ /* 0x000fe40007000000 */
[----:B------:R-:W-:Y:S04]  /*a7a0*/  STL [R1+0x11c], R19 ;  /* 0x00011c1301007387 */ /* 0x000fe80000100800 */
[----:B------:R-:W-:Y:S04]  /*a7b0*/  STL [R1+0xf8], R21 ;  /* 0x0000f81501007387 */ /* 0x000fe80000100800 */
[----:B---3--:R1:W-:Y:S01]  /*a7c0*/  STL [R1+0xa20], R53 ;  /* 0x000a203501007387 */ /* 0x0083e20000100800 */
[----:B------:R-:W-:-:S02]  /*a7d0*/  @!P2 IMAD.IADD R12, R12, 0x1, -R3 ;  /* 0x000000010c0ca824 */ /* 0x000fc400078e0a03 */
[----:B------:R-:W-:Y:S01]  /*a7e0*/  IMAD R57, R57, UR9, RZ ;  /* 0x0000000939397c24 */ /* 0x000fe2000f8e02ff */
[----:B-1----:R-:W3:Y:S04]  /*a7f0*/  LDL.LU R53, [R1+0x1018] ;  /* 0x0010180001357983 */ /* 0x002ee80000300800 */
[----:B------:R-:W-:Y:S04]  /*a800*/  STL [R1+0x118], R40 ;  /* 0x0001182801007387 */ /* 0x000fe80000100800 */
[----:B------:R-:W3:Y:S04]  /*a810*/  LDL.LU R21, [R1+0x1014] ;  /* 0x0010140001157983 */ /* 0x000ee80000300800 */
[----:B------:R-:W3:Y:S01]  /*a820*/  LDL.LU R8, [R1+0x1010] ;  /* 0x0010100001087983 */ /* 0x000ee20000300800 */
[----:B------:R-:W-:-:S02]  /*a830*/  PRMT R55, RZ, 0x7610, R55 ;  /* 0x00007610ff377816 */ /* 0x000fc40000000037 */
[----:B------:R-:W-:Y:S02]  /*a840*/  PRMT R16, RZ, 0x7610, R16 ;  /* 0x00007610ff107816 */ /* 0x000fe40000000010 */
[----:B----4-:R-:W-:Y:S02]  /*a850*/  ISETP.GE.AND P3, PT, R50, RZ, PT ;  /* 0x000000ff3200720c */ /* 0x010fe40003f66270 */
[----:B------:R-:W-:Y:S01]  /*a860*/  ISETP.GE.AND P2, PT, R18, RZ, PT ;  /* 0x000000ff1200720c */ /* 0x000fe20003f46270 */
[----:B------:R-:W-:-:S10]  /*a870*/  IMAD.MOV.U32 R18, RZ, RZ, R49 ;  /* 0x000000ffff127224 */ /* 0x000fd400078e0031 */
[----:B------:R-:W-:Y:S01]  /*a880*/  @!P3 IMAD.MOV R27, RZ, RZ, -R27 ;  /* 0x000000ffff1bb224 */ /* 0x000fe200078e0a1b */
[----:B------:R-:W-:-:S04]  /*a890*/  IADD3 R50, P3, PT, R60, R2, RZ ;  /* 0x000000023c327210 */ /* 0x000fc80007f7e0ff */
[----:B------:R-:W-:Y:S01]  /*a8a0*/  LEA.HI.X.SX32 R49, R60, R0, 0x1, P3 ;  /* 0x000000003c317211 */ /* 0x000fe200018f0eff */
[----:B--2---:R1:W-:Y:S04]  /*a8b0*/  STL [R1+0xa1c], R43 ;  /* 0x000a1c2b01007387 */ /* 0x0043e80000100800 */
[----:B------:R-:W2:Y:S04]  /*a8c0*/  LDL R19, [R1+0xd2c] ;  /* 0x000d2c0001137983 */ /* 0x000ea80000100800 */
[----:B-1----:R-:W4:Y:S04]  /*a8d0*/  LDL R43, [R1+0xd40] ;  /* 0x000d4000012b7983 */ /* 0x002f280000100800 */
[----:B------:R0:W-:Y:S04]  /*a8e0*/  STL [R1+0x13c], R32 ;  /* 0x00013c2001007387 */ /* 0x0001e80000100800 */
[----:B------:R1:W-:Y:S04]  /*a8f0*/  STL [R1+0xa18], R17 ;  /* 0x000a181101007387 */ /* 0x0003e80000100800 */
[----:B------:R-:W-:Y:S01]  /*a900*/  STL [R1+0x15c], R50 ;  /* 0x00015c3201007387 */ /* 0x000fe20000100800 */
[----:B0-----:R-:W-:-:S03]  /*a910*/  @P0 IMAD.MOV.U32 R32, RZ, RZ, R50 ;  /* 0x000000ffff200224 */ /* 0x001fc600078e0032 */
[----:B------:R0:W-:Y:S01]  /*a920*/  STL [R1+0x138], R33 ;  /* 0x0001382101007387 */ /* 0x0001e20000100800 */
[----:B-1----:R-:W-:-:S04]  /*a930*/  IADD3 R17, P1, PT, R57, R2, RZ ;  /* 0x0000000239117210 */ /* 0x002fc80007f3e0ff */
[----:B------:R-:W-:Y:S01]  /*a940*/  LEA.HI.X.SX32 R40, R57, R0, 0x1, P1 ;  /* 0x0000000039287211 */ /* 0x000fe200008f0eff */
[----:B0-----:R-:W-:-:S05]  /*a950*/  @P0 IMAD.MOV.U32 R33, RZ, RZ, R49 ;  /* 0x000000ffff210224 */ /* 0x001fca00078e0031 */
[----:B------:R0:W3:Y:S02]  /*a960*/  @P0 LDG.E.U8 R55, desc[UR22][R32.64] ;  /* 0x0000001620370981 */ /* 0x0000e4000c1e1100 */
[----:B0-----:R-:W-:Y:S02]  /*a970*/  @P0 IMAD.MOV.U32 R32, RZ, RZ, R17 ;  /* 0x000000ffff200224 */ /* 0x001fe400078e0011 */
[----:B------:R-:W-:Y:S01]  /*a980*/  @P0 IMAD.MOV.U32 R33, RZ, RZ, R40 ;  /* 0x000000ffff210224 */ /* 0x000fe200078e0028 */
[----:B------:R-:W-:Y:S04]  /*a990*/  STL [R1+0x17c], R17 ;  /* 0x00017c1101007387 */ /* 0x000fe80000100800 */
[----:B------:R0:W3:Y:S04]  /*a9a0*/  @P0 LDG.E.U8 R16, desc[UR22][R32.64] ;  /* 0x0000001620100981 */ /* 0x0000e8000c1e1100 */
[----:B------:R-:W-:Y:S04]  /*a9b0*/  STL [R1+0x158], R49 ;  /* 0x0001583101007387 */ /* 0x000fe80000100800 */
[----:B------:R-:W-:Y:S04]  /*a9c0*/  STL [R1+0x178], R40 ;  /* 0x0001782801007387 */ /* 0x000fe80000100800 */
[----:B------:R1:W-:Y:S04]  /*a9d0*/  STL [R1+0xa14], R93 ;  /* 0x000a145d01007387 */ /* 0x0003e80000100800 */
[----:B-1----:R-:W3:Y:S01]  /*a9e0*/  LDL.LU R93, [R1+0x220] ;  /* 0x00022000015d7983 */ /* 0x002ee20000300800 */
[----:B------:R-:W-:-:S02]  /*a9f0*/  ISETP.GT.U32.AND P3, PT, R3, R44, PT ;  /* 0x0000002c0300720c */ /* 0x000fc40003f64070 */
[C---:B------:R-:W-:Y:S01]  /*aa00*/  ISETP.GT.U32.AND P1, PT, R3.reuse, R10, PT ;  /* 0x0000000a0300720c */ /* 0x040fe20003f24070 */
[----:B------:R-:W-:Y:S01]  /*aa10*/  @!P2 IMAD.MOV R26, RZ, RZ, -R26 ;  /* 0x000000ffff1aa224 */ /* 0x000fe200078e0a1a */
[C---:B------:R-:W-:Y:S01]  /*aa20*/  SEL R54, R38.reuse, R54, !P6 ;  /* 0x0000003626367207 */ /* 0x040fe20007000000 */
[----:B------:R-:W3:Y:S01]  /*aa30*/  LDL.LU R49, [R1+0x100c] ;  /* 0x00100c0001317983 */ /* 0x000ee20000300800 */
[----:B------:R-:W-:Y:S02]  /*aa40*/  ISETP.GT.U32.AND P2, PT, R3, R11, PT ;  /* 0x0000000b0300720c */ /* 0x000fe40003f44070 */
[----:B------:R-:W-:-:S05]  /*aa50*/  SEL R51, R38, R51, !P6 ;  /* 0x0000003326337207 */ /* 0x000fca0007000000 */
[--C-:B------:R-:W-:Y:S01]  /*aa60*/  @!P3 IMAD.IADD R44, R44, 0x1, -R3.reuse ;  /* 0x000000012c2cb824 */ /* 0x100fe200078e0a03 */
[----:B------:R-:W-:Y:S01]  /*aa70*/  SEL R71, R38, R71, !P6 ;  /* 0x0000004726477207 */ /* 0x000fe20007000000 */
[----:B------:R-:W-:Y:S01]  /*aa80*/  IMAD R54, R54, UR9, RZ ;  /* 0x0000000936367c24 */ /* 0x000fe2000f8e02ff */
[----:B------:R-:W3:Y:S01]  /*aa90*/  LDL.LU R50, [R1+0x1008] ;  /* 0x0010080001327983 */ /* 0x000ee20000300800 */
[----:B------:R-:W-:Y:S02]  /*aaa0*/  IMAD R51, R51, UR9, RZ ;  /* 0x0000000933337c24 */ /* 0x000fe4000f8e02ff */
[--C-:B------:R-:W-:Y:S01]  /*aab0*/  @!P1 IMAD.IADD R10, R10, 0x1, -R3.reuse ;  /* 0x000000010a0a9824 */ /* 0x100fe200078e0a03 */
[C---:B0-----:R-:W-:Y:S01]  /*aac0*/  IADD3 R32, P1, PT, R54.reuse, R2, RZ ;  /* 0x0000000236207210 */ /* 0x041fe20007f3e0ff */
[----:B------:R-:W-:Y:S01]  /*aad0*/  IMAD R71, R71, UR9, RZ ;  /* 0x0000000947477c24 */ /* 0x000fe2000f8e02ff */
[----:B------:R-:W-:Y:S01]  /*aae0*/  PRMT R46, RZ, 0x7610, R46 ;  /* 0x00007610ff2e7816 */ /* 0x000fe2000000002e */
[----:B------:R-:W-:Y:S01]  /*aaf0*/  @!P2 IMAD.IADD R11, R11, 0x1, -R3 ;  /* 0x000000010b0ba824 */ /* 0x000fe200078e0a03 */
[----:B------:R-:W-:-:S02]  /*ab00*/  LEA.HI.X.SX32 R33, R54, R0, 0x1, P1 ;  /* 0x0000000036217211 */ /* 0x000fc400008f0eff */
[----:B------:R-:W-:Y:S02]  /*ab10*/  IADD3 R17, P1, PT, R71, R2, RZ ;  /* 0x0000000247117210 */ /* 0x000fe40007f3e0ff */
[----:B------:R-:W-:Y:S01]  /*ab20*/  PRMT R90, RZ, 0x7610, R90 ;  /* 0x00007610ff5a7816 */ /* 0x000fe2000000005a */
[----:B------:R0:W3:Y:S01]  /*ab30*/  @P0 LDG.E.U8 R46, desc[UR22][R32.64] ;  /* 0x00000016202e0981 */ /* 0x0000e2000c1e1100 */
[----:B------:R-:W-:Y:S02]  /*ab40*/  SEL R68, R38, R68, !P6 ;  /* 0x0000004426447207 */ /* 0x000fe40007000000 */
[----:B------:R-:W-:-:S03]  /*ab50*/  PRMT R14, RZ, 0x7610, R14 ;  /* 0x00007610ff0e7816 */ /* 0x000fc6000000000e */
[----:B------:R-:W-:Y:S01]  /*ab60*/  IMAD R68, R68, UR9, RZ ;  /* 0x0000000944447c24 */ /* 0x000fe2000f8e02ff */
[----:B------:R-:W-:Y:S02]  /*ab70*/  PRMT R78, RZ, 0x7610, R78 ;  /* 0x00007610ff4e7816 */ /* 0x000fe4000000004e */
[----:B--2---:R-:W-:Y:S02]  /*ab80*/  ISETP.GE.AND P3, PT, R19, RZ, PT ;  /* 0x000000ff1300720c */ /* 0x004fe40003f66270 */
[----:B----4-:R-:W-:Y:S01]  /*ab90*/  ISETP.GE.AND P2, PT, R43, RZ, PT ;  /* 0x000000ff2b00720c */ /* 0x010fe20003f46270 */
[----:B------:R-:W-:-:S10]  /*aba0*/  IMAD.MOV.U32 R43, RZ, RZ, R18 ;  /* 0x000000ffff2b7224 */ /* 0x000fd400078e0012 */
[----:B------:R-:W-:Y:S01]  /*abb0*/  @!P3 IMAD.MOV R24, RZ, RZ, -R24 ;  /* 0x000000ffff18b224 */ /* 0x000fe200078e0a18 */
[----:B------:R-:W-:-:S04]  /*abc0*/  IADD3 R19, P3, PT, R51, R2, RZ ;  /* 0x0000000233137210 */ /* 0x000fc80007f7e0ff */
[----:B------:R-:W-:Y:S01]  /*abd0*/  LEA.HI.X.SX32 R18, R51, R0, 0x1, P3 ;  /* 0x0000000033127211 */ /* 0x000fe200018f0eff */
[----:B---3--:R1:W-:Y:S04]  /*abe0*/  STL [R1+0xa0c], R16 ;  /* 0x000a0c1001007387 */ /* 0x0083e80000100800 */
[----:B------:R-:W2:Y:S04]  /*abf0*/  LDL R40, [R1+0xc9c] ;  /* 0x000c9c0001287983 */ /* 0x000ea80000100800 */
[----:B-1----:R-:W3:Y:S04]  /*ac00*/  LDL R16, [R1+0xc64] ;  /* 0x000c640001107983 */ /* 0x002ee80000100800 */
[----:B------:R0:W-:Y:S04]  /*ac10*/  STL [R1+0x19c], R32 ;  /* 0x00019c2001007387 */ /* 0x0001e80000100800 */
[----:B------:R-:W-:Y:S04]  /*ac20*/  STL [R1+0x1bc], R19 ;  /* 0x0001bc1301007387 */ /* 0x000fe80000100800 */
[----:B------:R1:W-:Y:S01]  /*ac30*/  STL [R1+0xa10], R55 ;  /* 0x000a103701007387 */ /* 0x0003e20000100800 */
[----:B0-----:R-:W-:-:S03]  /*ac40*/  @P0 IMAD.MOV.U32 R32, RZ, RZ, R19 ;  /* 0x000000ffff200224 */ /* 0x001fc600078e0013 */
[----:B------:R0:W-:Y:S01]  /*ac50*/  STL [R1+0x198], R33 ;  /* 0x0001982101007387 */ /* 0x0001e20000100800 */
[----:B-1----:R-:W-:Y:S02]  /*ac60*/  LEA.HI.X.SX32 R55, R71, R0, 0x1, P1 ;  /* 0x0000000047377211 */ /* 0x002fe400008f0eff */
[----:B------:R-:W-:Y:S01]  /*ac70*/  ISETP.GT.U32.AND P1, PT, R3, R93, PT ;  /* 0x0000005d0300720c */ /* 0x000fe20003f24070 */
[----:B0-----:R-:W-:-:S05]  /*ac80*/  @P0 IMAD.MOV.U32 R33, RZ, RZ, R18 ;  /* 0x000000ffff210224 */ /* 0x001fca00078e0012 */
[----:B------:R0:W4:Y:S02]  /*ac90*/  @P0 LDG.E.U8 R90, desc[UR22][R32.64] ;  /* 0x00000016205a0981 */ /* 0x000124000c1e1100 */
[----:B0-----:R-:W-:Y:S02]  /*aca0*/  @P0 IMAD.MOV.U32 R32, RZ, RZ, R17 ;  /* 0x000000ffff200224 */ /* 0x001fe400078e0011 */
[----:B------:R-:W-:-:S03]  /*acb0*/  @P0 IMAD.MOV.U32 R33, RZ, RZ, R55 ;  /* 0x000000ffff210224 */ /* 0x000fc600078e0037 */
[----:B------:R-:W-:Y:S02]  /*acc0*/  @!P1 IMAD.IADD R93, R93, 0x1, -R3 ;  /* 0x000000015d5d9824 */ /* 0x000fe400078e0a03 */
[----:B------:R0:W4:Y:S02]  /*acd0*/  @P0 LDG.E.U8 R14, desc[UR22][R32.64] ;  /* 0x00000016200e0981 */ /* 0x000124000c1e1100 */
[----:B0-----:R-:W-:-:S04]  /*ace0*/  IADD3 R32, P1, PT, R68, R2, RZ ;  /* 0x0000000244207210 */ /* 0x001fc80007f3e0ff */
[----:B------:R-:W-:-:S05]  /*acf0*/  LEA.HI.X.SX32 R33, R68, R0, 0x1, P1 ;  /* 0x0000000044217211 */ /* 0x000fca00008f0eff */
[----:B------:R0:W4:Y:S01]  /*ad00*/  @P0 LDG.E.U8 R78, desc[UR22][R32.64] ;  /* 0x00000016204e0981 */ /* 0x000122000c1e1100 */
[----:B------:R-:W-:Y:S01]  /*ad10*/  @!P2 IMAD.MOV R25, RZ, RZ, -R25 ;  /* 0x000000ffff19a224 */ /* 0x000fe200078e0a19 */
[C---:B------:R-:W-:Y:S02]  /*ad20*/  ISETP.GT.U32.AND P2, PT, R3.reuse, R44, PT ;  /* 0x0000002c0300720c */ /* 0x040fe40003f44070 */
[----:B------:R-:W-:Y:S01]  /*ad30*/  ISETP.GT.U32.AND P3, PT, R3, R10, PT ;  /* 0x0000000a0300720c */ /* 0x000fe20003f64070 */
[----:B------:R-:W-:Y:S01]  /*ad40*/  STL [R1+0xe4], R17 ;  /* 0x0000e41101007387 */ /* 0x000fe20000100800 */
[----:B------:R-:W-:-:S09]  /*ad50*/  SEL R65, R38, R65, !P6 ;  /* 0x0000004126417207 */ /* 0x000fd20007000000 */
[--C-:B------:R-:W-:Y:S02]  /*ad60*/  @!P2 IMAD.IADD R44, R44, 0x1, -R3.reuse ;  /* 0x000000012c2ca824 */ /* 0x100fe400078e0a03 */
[----:B------:R-:W-:Y:S01]  /*ad70*/  @!P3 IMAD.IADD R10, R10, 0x1, -R3 ;  /* 0x000000010a0ab824 */ /* 0x000fe200078e0a03 */
[----:B------:R-:W-:Y:S01]  /*ad80*/  STL [R1+0x1b8], R18 ;  /* 0x0001b81201007387 */ /* 0x000fe20000100800 */
[----:B------:R-:W-:Y:S01]  /*ad90*/  SEL R62, R38, R62, !P6 ;  /* 0x0000003e263e7207 */ /* 0x000fe20007000000 */
[----:B------:R-:W-:Y:S02]  /*ada0*/  IMAD R65, R65, UR9, RZ ;  /* 0x0000000941417c24 */ /* 0x000fe4000f8e02ff */
[----:B------:R1:W-:Y:S02]  /*adb0*/  STL [R1+0xa08], R46 ;  /* 0x000a082e01007387 */ /* 0x0003e40000100800 */
[----:B------:R-:W-:Y:S02]  /*adc0*/  IMAD R62, R62, UR9, RZ ;  /* 0x000000093e3e7c24 */ /* 0x000fe4000f8e02ff */
[----:B-1----:R-:W4:Y:S04]  /*add0*/  LDL.LU R46, [R1+0x1004] ;  /* 0x00100400012e7983 */ /* 0x002f280000300800 */
[----:B------:R-:W-:Y:S04]  /*ade0*/  STL [R1+0xe0], R55 ;  /* 0x0000e03701007387 */ /* 0x000fe80000100800 */
[----:B------:R-:W4:Y:S04]  /*adf0*/  LDL.LU R18, [R1+0x1000] ;  /* 0x0010000001127983 */ /* 0x000f280000300800 */
[----:B------:R-:W4:Y:S01]  /*ae00*/  LDL.LU R19, [R1+0xffc] ;  /* 0x000ffc0001137983 */ /* 0x000f220000300800 */
[----:B------:R-:W-:-:S02]  /*ae10*/  PRMT R88, RZ, 0x7610, R88 ;  /* 0x00007610ff587816 */ /* 0x000fc40000000058 */
[----:B------:R-:W-:Y:S02]  /*ae20*/  PRMT R6, RZ, 0x7610, R6 ;  /* 0x00007610ff067816 */ /* 0x000fe40000000006 */
[----:B------:R-:W-:-:S05]  /*ae30*/  SEL R59, R38, R59, !P6 ;  /* 0x0000003b263b7207 */ /* 0x000fca0007000000 */
[----:B------:R-:W-:Y:S01]  /*ae40*/  IMAD R59, R59, UR9, RZ ;  /* 0x000000093b3b7c24 */ /* 0x000fe2000f8e02ff */
[----:B------:R-:W-:Y:S02]  /*ae50*/  PRMT R67, RZ, 0x7610, R67 ;  /* 0x00007610ff437816 */ /* 0x000fe40000000043 */
[----:B--2---:R-:W-:Y:S02]  /*ae60*/  ISETP.GE.AND P3, PT, R40, RZ, PT ;  /* 0x000000ff2800720c */ /* 0x004fe40003f66270 */
[----:B---3--:R-:W-:Y:S01]  /*ae70*/  ISETP.GE.AND P2, PT, R16, RZ, PT ;  /* 0x000000ff1000720c */ /* 0x008fe20003f46270 */
[----:B------:R-:W-:-:S10]  /*ae80*/  IMAD.MOV.U32 R16, RZ, RZ, R43 ;  /* 0x000000ffff107224 */ /* 0x000fd400078e002b */
[----:B------:R-:W-:Y:S02]  /*ae90*/  @!P3 IMAD.MOV R23, RZ, RZ, -R23 ;  /* 0x000000ffff17b224 */ /* 0x000fe400078e0a17 */
[----:B------:R-:W-:Y:S01]  /*aea0*/  @!P2 IMAD.MOV R22, RZ, RZ, -R22 ;  /* 0x000000ffff16a224 */ /* 0x000fe200078e0a16 */
[----:B------:R-:W-:-:S04]  /*aeb0*/  IADD3 R40, P2, PT, R65, R2, RZ ;  /* 0x0000000241287210 */ /* 0x000fc80007f5e0ff */
[----:B------:R-:W-:Y:S01]  /*aec0*/  LEA.HI.X.SX32 R43, R65, R0, 0x1, P2 ;  /* 0x00000000412b7211 */ /* 0x000fe200010f0eff */
[----:B----4-:R1:W-:Y:S04]  /*aed0*/  STL [R1+0xa04], R90 ;  /* 0x000a045a01007387 */ /* 0x0103e80000100800 */
[----:B------:R-:W2:Y:S04]  /*aee0*/  LDL R17, [R1+0xd7c] ;  /* 0x000d7c0001117983 */ /* 0x000ea80000100800 */
[----:B-1----:R-:W3:Y:S04]  /*aef0*/  LDL R90, [R1+0xc00] ;  /* 0x000c0000015a7983 */ /* 0x002ee80000100800 */
[----:B------:R-:W4:Y:S04]  /*af00*/  LDL.LU R55, [R1+0x20c] ;  /* 0x00020c0001377983 */ /* 0x000f280000300800 */
[----:B------:R-:W-:Y:S04]  /*af10*/  STL [R1+0x104], R32 ;  /* 0x0001042001007387 */ /* 0x000fe80000100800 */
[----:B------:R1:W-:Y:S04]  /*af20*/  STL [R1+0xa00], R14 ;  /* 0x000a000e01007387 */ /* 0x0003e80000100800 */
[----:B------:R-:W-:Y:S01]  /*af30*/  STL [R1+0x124], R40 ;  /* 0x0001242801007387 */ /* 0x000fe20000100800 */
[----:B-1----:R-:W-:-:S03]  /*af40*/  IADD3 R14, P3, PT, R62, R2, RZ ;  /* 0x000000023e0e7210 */ /* 0x002fc60007f7e0ff */
[----:B------:R1:W-:Y:S01]  /*af50*/  STL [R1+0x100], R33 ;  /* 0x0001002101007387 */ /* 0x0003e20000100800 */
[----:B0-----:R-:W-:-:S03]  /*af60*/  @P0 IMAD.MOV.U32 R32, RZ, RZ, R40 ;  /* 0x000000ffff200224 */ /* 0x001fc600078e0028 */
[----:B------:R-:W-:Y:S04]  /*af70*/  STL [R1+0x144], R14 ;  /* 0x0001440e01007387 */ /* 0x000fe80000100800 */
[----:B------:R0:W-:Y:S01]  /*af80*/  STL [R1+0x120], R43 ;  /* 0x0001202b01007387 */ /* 0x0001e20000100800 */
[----:B-1----:R-:W-:-:S03]  /*af90*/  @P0 IMAD.MOV.U32 R33, RZ, RZ, R43 ;  /* 0x000000ffff210224 */ /* 0x002fc600078e002b */
[----:B------:R1:W-:Y:S04]  /*afa0*/  STL [R1+0x9fc], R78 ;  /* 0x0009fc4e01007387 */ /* 0x0003e80000100800 */
[----:B------:R1:W4:Y:S01]  /*afb0*/  @P0 LDG.E.U8 R88, desc[UR22][R32.64] ;  /* 0x0000001620580981 */ /* 0x000322000c1e1100 */
[C---:B------:R-:W-:Y:S02]  /*afc0*/  ISETP.GT.U32.AND P2, PT, R3.reuse, R9, PT ;  /* 0x000000090300720c */ /* 0x040fe40003f44070 */
[----:B------:R-:W-:Y:S01]  /*afd0*/  ISETP.GT.U32.AND P1, PT, R3, R93, PT ;  /* 0x0000005d0300720c */ /* 0x000fe20003f24070 */
[----:B0-----:R-:W4:Y:S01]  /*afe0*/  LDL.LU R43, [R1+0xff8] ;  /* 0x000ff800012b7983 */ /* 0x001f220000300800 */
[----:B-1----:R-:W-:Y:S02]  /*aff0*/  LEA.HI.X.SX32 R78, R62, R0, 0x1, P3 ;  /* 0x000000003e4e7211 */ /* 0x002fe400018f0eff */
[----:B------:R-:W-:Y:S01]  /*b000*/  SEL R56, R38, R56, !P6 ;  /* 0x0000003826387207 */ /* 0x000fe20007000000 */
[----:B------:R-:W4:Y:S01]  /*b010*/  LDL.LU R40, [R1+0xff4] ;  /* 0x000ff40001287983 */ /* 0x000f220000300800 */
[----:B------:R-:W-:-:S02]  /*b020*/  @P0 IMAD.MOV.U32 R32, RZ, RZ, R14 ;  /* 0x000000ffff200224 */ /* 0x000fc400078e000e */
[----:B------:R-:W-:-:S05]  /*b030*/  @P0 IMAD.MOV.U32 R33, RZ, RZ, R78 ;  /* 0x000000ffff210224 */ /* 0x000fca00078e004e */
[----:B------:R0:W4:Y:S01]  /*b040*/  @P0 LDG.E.U8 R6, desc[UR22][R32.64] ;  /* 0x0000001620060981 */ /* 0x000122000c1e1100 */
[----:B------:R-:W-:Y:S01]  /*b050*/  @!P2 IMAD.IADD R9, R9, 0x1, -R3 ;  /* 0x000000010909a824 */ /* 0x000fe200078e0a03 */
[----:B0-----:R-:W-:-:S04]  /*b060*/  IADD3 R32, P2, PT, R59, R2, RZ ;  /* 0x000000023b207210 */ /* 0x001fc80007f5e0ff */
[----:B------:R-:W-:-:S05]  /*b070*/  LEA.HI.X.SX32 R33, R59, R0, 0x1, P2 ;  /* 0x000000003b217211 */ /* 0x000fca00010f0eff */
[----:B------:R0:W4:Y:S01]  /*b080*/  @P0 LDG.E.U8 R67, desc[UR22][R32.64] ;  /* 0x0000001620430981 */ /* 0x000122000c1e1100 */
[----:B------:R-:W-:Y:S01]  /*b090*/  @!P1 IMAD.IADD R93, R93, 0x1, -R3 ;  /* 0x000000015d5d9824 */ /* 0x000fe200078e0a03 */
[----:B------:R-:W-:Y:S01]  /*b0a0*/  SEL R53, R38, R53, !P6 ;  /* 0x0000003526357207 */ /* 0x000fe20007000000 */
[----:B------:R-:W-:Y:S01]  /*b0b0*/  IMAD R56, R56, UR9, RZ ;  /* 0x0000000938387c24 */ /* 0x000fe2000f8e02ff */
[----:B------:R1:W-:Y:S03]  /*b0c0*/  STL [R1+0x140], R78 ;  /* 0x0001404e01007387 */ /* 0x0003e60000100800 */
[----:B------:R-:W-:Y:S01]  /*b0d0*/  IMAD R53, R53, UR9, RZ ;  /* 0x0000000935357c24 */ /* 0x000fe2000f8e02ff */
[----:B------:R-:W-:-:S04]  /*b0e0*/  PRMT R92, RZ, 0x7610, R92 ;  /* 0x00007610ff5c7816 */ /* 0x000fc8000000005c */
[----:B-1----:R-:W-:Y:S02]  /*b0f0*/  IADD3 R78, P2, PT, R53, R2, RZ ;  /* 0x00000002354e7210 */ /* 0x002fe40007f5e0ff */
[----:B------:R-:W-:Y:S02]  /*b100*/  PRMT R76, RZ, 0x7610, R76 ;  /* 0x00007610ff4c7816 */ /* 0x000fe4000000004c */
[----:B--2---:R-:W-:Y:S02]  /*b110*/  ISETP.GE.AND P1, PT, R17, RZ, PT ;  /* 0x000000ff1100720c */ /* 0x004fe40003f26270 */
[----:B---3--:R-:W-:-:S11]  /*b120*/  ISETP.GE.AND P3, PT, R90, RZ, PT ;  /* 0x000000ff5a00720c */ /* 0x008fd60003f66270 */
[----:B------:R-:W-:Y:S01]  /*b130*/  @!P1 IMAD.MOV R21, RZ, RZ, -R21 ;  /* 0x000000ffff159224 */ /* 0x000fe200078e0a15 */
[C---:B------:R-:W-:Y:S01]  /*b140*/  IADD3 R17, P1, PT, R56.reuse, R2, RZ ;  /* 0x0000000238117210 */ /* 0x040fe20007f3e0ff */
[----:B----4-:R1:W-:Y:S04]  /*b150*/  STL [R1+0x890], R6 ;  /* 0x0008900601007387 */ /* 0x0103e80000100800 */
[----:B------:R-:W2:Y:S04]  /*b160*/  LDL R90, [R1+0xcc0] ;  /* 0x000cc000015a7983 */ /* 0x000ea80000100800 */
[----:B------:R-:W3:Y:S01]  /*b170*/  LDL R14, [R1+0xcbc] ;  /* 0x000cbc00010e7983 */ /* 0x000ee20000100800 */
[----:B-1----:R-:W-:Y:S01]  /*b180*/  IMAD.MOV.U32 R6, RZ, RZ, R16 ;  /* 0x000000ffff067224 */ /* 0x002fe200078e0010 */
[----:B------:R-:W-:-:S02]  /*b190*/  LEA.HI.X.SX32 R16, R56, R0, 0x1, P1 ;  /* 0x0000000038107211 */ /* 0x000fc400008f0eff */
[----:B------:R0:W-:Y:S04]  /*b1a0*/  STL [R1+0x164], R32 ;  /* 0x0001642001007387 */ /* 0x0001e80000100800 */
[----:B------:R-:W-:Y:S04]  /*b1b0*/  STL [R1+0x184], R17 ;  /* 0x0001841101007387 */ /* 0x000fe80000100800 */
[----:B------:R1:W-:Y:S01]  /*b1c0*/  STL [R1+0x160], R33 ;  /* 0x0001602101007387 */ /* 0x0003e20000100800 */
[----:B0-----:R-:W-:-:S03]  /*b1d0*/  @P0 IMAD.MOV.U32 R32, RZ, RZ, R17 ;  /* 0x000000ffff200224 */ /* 0x001fc600078e0011 */
[----:B------:R0:W-:Y:S01]  /*b1e0*/  STL [R1+0x9f8], R88 ;  /* 0x0009f85801007387 */ /* 0x0001e20000100800 */
[----:B-1----:R-:W-:Y:S01]  /*b1f0*/  @P0 IMAD.MOV.U32 R33, RZ, RZ, R16 ;  /* 0x000000ffff210224 */ /* 0x002fe200078e0010 */
[----:B0-----:R-:W-:-:S04]  /*b200*/  LEA.HI.X.SX32 R88, R53, R0, 0x1, P2 ;  /* 0x0000000035587211 */ /* 0x001fc800010f0eff */
[----:B------:R0:W4:Y:S02]  /*b210*/  @P0 LDG.E.U8 R92, desc[UR22][R32.64] ;  /* 0x00000016205c0981 */ /* 0x000124000c1e1100 */
[----:B0-----:R-:W-:Y:S02]  /*b220*/  @P0 IMAD.MOV.U32 R32, RZ, RZ, R78 ;  /* 0x000000ffff200224 */ /* 0x001fe400078e004e */
[----:B------:R-:W-:-:S05]  /*b230*/  @P0 IMAD.MOV.U32 R33, RZ, RZ, R88 ;  /* 0x000000ffff210224 */ /* 0x000fca00078e0058 */
[----:B------:R0:W4:Y:S04]  /*b240*/  @P0 LDG.E.U8 R76, desc[UR22][R32.64] ;  /* 0x00000016204c0981 */ /* 0x000128000c1e1100 */
[----:B------:R-:W-:Y:S04]  /*b250*/  STL [R1+0x1a4], R78 ;  /* 0x0001a44e01007387 */ /* 0x000fe80000100800 */
[----:B------:R-:W-:Y:S04]  /*b260*/  STL [R1+0x180], R16 ;  /* 0x0001801001007387 */ /* 0x000fe80000100800 */
[----:B------:R-:W-:Y:S04]  /*b270*/  STL [R1+0x1a0], R88 ;  /* 0x0001a05801007387 */ /* 0x000fe80000100800 */
[----:B------:R1:W-:Y:S04]  /*b280*/  STL [R1+0x88c], R67 ;  /* 0x00088c4301007387 */ /* 0x0003e80000100800 */
[----:B-1----:R-:W4:Y:S01]  /*b290*/  LDL.LU R67, [R1+0x208] ;  /* 0x0002080001437983 */ /* 0x002f220000300800 */
[----:B------:R-:W-:Y:S01]  /*b2a0*/  @!P3 IMAD.MOV R20, RZ, RZ, -R20 ;  /* 0x000000ffff14b224 */ /* 0x000fe200078e0a14 */
[----:B------:R-:W-:-:S02]  /*b2b0*/  ISETP.GT.U32.AND P3, PT, R3, R9, PT ;  /* 0x000000090300720c */ /* 0x000fc40003f64070 */
[C---:B------:R-:W-:Y:S01]  /*b2c0*/  ISETP.GT.U32.AND P1, PT, R3.reuse, R55, PT ;  /* 0x000000370300720c */ /* 0x040fe20003f24070 */
[----:B------:R-:W4:Y:S01]  /*b2d0*/  LDL.LU R16, [R1+0xff0] ;  /* 0x000ff00001107983 */ /* 0x000f220000300800 */
[----:B------:R-:W-:Y:S02]  /*b2e0*/  ISETP.GT.U32.AND P2, PT, R3, R8, PT ;  /* 0x000000080300720c */ /* 0x000fe40003f44070 */
[C---:B------:R-:W-:Y:S01]  /*b2f0*/  SEL R49, R38.reuse, R49, !P6 ;  /* 0x0000003126317207 */ /* 0x040fe20007000000 */
[----:B------:R-:W4:Y:S06]  /*b300*/  LDL.LU R17, [R1+0xfec] ;  /* 0x000fec0001117983 */ /* 0x000f2c0000300800 */
[--C-:B------:R-:W-:Y:S01]  /*b310*/  @!P3 IMAD.IADD R9, R9, 0x1, -R3.reuse ;  /* 0x000000010909b824 */ /* 0x100fe200078e0a03 */
[C---:B------:R-:W-:Y:S01]  /*b320*/  SEL R50, R38.reuse, R50, !P6 ;  /* 0x0000003226327207 */ /* 0x040fe20007000000 */
[----:B------:R-:W-:Y:S01]  /*b330*/  @!P1 IMAD.IADD R55, R55, 0x1, -R3 ;  /* 0x0000000137379824 */ /* 0x000fe200078e0a03 */
[----:B------:R-:W-:Y:S01]  /*b340*/  SEL R46, R38, R46, !P6 ;  /* 0x0000002e262e7207 */ /* 0x000fe20007000000 */
[----:B------:R-:W-:Y:S01]  /*b350*/  IMAD R49, R49, UR9, RZ ;  /* 0x0000000931317c24 */ /* 0x000fe2000f8e02ff */
[----:B------:R-:W4:Y:S01]  /*b360*/  LDL R88, [R1+0xbfc] ;  /* 0x000bfc0001587983 */ /* 0x000f220000100800 */
[----:B------:R-:W-:-:S02]  /*b370*/  IMAD R50, R50, UR9, RZ ;  /* 0x0000000932327c24 */ /* 0x000fc4000f8e02ff */
[----:B------:R-:W-:Y:S02]  /*b380*/  IMAD R46, R46, UR9, RZ ;  /* 0x000000092e2e7c24 */ /* 0x000fe4000f8e02ff */
[----:B------:R-:W-:Y:S01]  /*b390*/  @!P2 IMAD.IADD R8, R8, 0x1, -R3 ;  /* 0x000000010808a824 */ /* 0x000fe200078e0a03 */
[----:B------:R-:W-:Y:S02]  /*b3a0*/  PRMT R7, RZ, 0x7610, R7 ;  /* 0x00007610ff077816 */ /* 0x000fe40000000007 */
[----:B------:R-:W-:Y:S02]  /*b3b0*/  PRMT R91, RZ, 0x7610, R91 ;  /* 0x00007610ff5b7816 */ /* 0x000fe4000000005b */
[----:B------:R-:W-:Y:S02]  /*b3c0*/  PRMT R61, RZ, 0x7610, R61 ;  /* 0x00007610ff3d7816 */ /* 0x000fe4000000003d */
[----:B------:R-:W-:-:S05]  /*b3d0*/  SEL R43, R38, R43, !P6 ;  /* 0x0000002b262b7207 */ /* 0x000fca0007000000 */
[----:B------:R-:W-:Y:S01]  /*b3e0*/  IMAD R43, R43, UR9, RZ ;  /* 0x000000092b2b7c24 */ /* 0x000fe2000f8e02ff */
[----:B------:R-:W-:Y:S02]  /*b3f0*/  PRMT R74, RZ, 0x7610, R74 ;  /* 0x00007610ff4a7816 */ /* 0x000fe4000000004a */
[----:B--2---:R-:W-:Y:S02]  /*b400*/  ISETP.GE.AND P3, PT, R90, RZ, PT ;  /* 0x000000ff5a00720c */ /* 0x004fe40003f66270 */
[----:B------:R-:W2:Y:S01]  /*b410*/  LDL R90, [R1+0xc98] ;  /* 0x000c9800015a7983 */ /* 0x000ea20000100800 */
[----:B---3--:R-:W-:Y:S01]  /*b420*/  ISETP.GE.AND P1, PT, R14, RZ, PT ;  /* 0x000000ff0e00720c */ /* 0x008fe20003f26270 */
[----:B------:R-:W-:-:S09]  /*b430*/  IMAD.MOV.U32 R14, RZ, RZ, R6 ;  /* 0x000000ffff0e7224 */ /* 0x000fd200078e0006 */
[----:B------:R-:W-:-:S03]  /*b440*/  @!P3 IMAD.MOV R18, RZ, RZ, -R18 ;  /* 0x000000ffff12b224 */ /* 0x000fc600078e0a12 */
[----:B------:R-:W-:Y:S01]  /*b450*/  @!P1 IMAD.MOV R19, RZ, RZ, -R19 ;  /* 0x000000ffff139224 */ /* 0x000fe200078e0a13 */
[----:B0-----:R-:W-:-:S04]  /*b460*/  IADD3 R32, P1, PT, R50, R2, RZ ;  /* 0x0000000232207210 */ /* 0x001fc80007f3e0ff */
[----:B------:R-:W-:-:S05]  /*b470*/  LEA.HI.X.SX32 R33, R50, R0, 0x1, P1 ;  /* 0x0000000032217211 */ /* 0x000fca00008f0eff */
[----:B------:R0:W3:Y:S04]  /*b480*/  @P0 LDG.E.U8 R7, desc[UR22][R32.64] ;  /* 0x0000001620070981 */ /* 0x0000e8000c1e1100 */
[----:B----4-:R1:W-:Y:S02]  /*b490*/  STL [R1+0x878], R92 ;  /* 0x0008785c01007387 */ /* 0x0103e40000100800 */
[----:B-1----:R-:W-:-:S04]  /*b4a0*/  IADD3 R92, P3, PT, R49, R2, RZ ;  /* 0x00000002315c7210 */ /* 0x002fc80007f7e0ff */
[----:B------:R-:W-:Y:S01]  /*b4b0*/  LEA.HI.X.SX32 R6, R49, R0, 0x1, P3 ;  /* 0x0000000031067211 */ /* 0x000fe200018f0eff */
[----:B------:R1:W-:Y:S04]  /*b4c0*/  STL [R1+0x874], R76 ;  /* 0x0008744c01007387 */ /* 0x0003e80000100800 */
[----:B------:R-:W-:Y:S01]  /*b4d0*/  STL [R1+0x1d4], R92 ;  /* 0x0001d45c01007387 */ /* 0x000fe20000100800 */
[----:B-1----:R-:W-:-:S03]  /*b4e0*/  IADD3 R76, P2, PT, R46, R2, RZ ;  /* 0x000000022e4c7210 */ /* 0x002fc60007f5e0ff */
[----:B------:R0:W-:Y:S04]  /*b4f0*/  STL [R1+0x1c4], R32 ;  /* 0x0001c42001007387 */ /* 0x0001e80000100800 */
[----:B------:R-:W-:Y:S01]  /*b500*/  STL [R1+0x214], R76 ;  /* 0x0002144c01007387 */ /* 0x000fe20000100800 */
[----:B------:R-:W-:-:S03]  /*b510*/  LEA.HI.X.SX32 R78, R46, R0, 0x1, P2 ;  /* 0x000000002e4e7211 */ /* 0x000fc600010f0eff */
[----:B------:R-:W-:Y:S01]  /*b520*/  STL [R1+0x1d0], R6 ;  /* 0x0001d00601007387 */ /* 0x000fe20000100800 */
[----:B0-----:R-:W-:-:S03]  /*b530*/  @P0 IMAD.MOV.U32 R32, RZ, RZ, R92 ;  /* 0x000000ffff200224 */ /* 0x001fc600078e005c */
[----:B------:R0:W-:Y:S02]  /*b540*/  STL [R1+0x1c0], R33 ;  /* 0x0001c02101007387 */ /* 0x0001e40000100800 */
[----:B0-----:R-:W-:-:S05]  /*b550*/  @P0 IMAD.MOV.U32 R33, RZ, RZ, R6 ;  /* 0x000000ffff210224 */ /* 0x001fca00078e0006 */
[----:B------:R0:W4:Y:S02]  /*b560*/  @P0 LDG.E.U8 R91, desc[UR22][R32.64] ;  /* 0x00000016205b0981 */ /* 0x000124000c1e1100 */
[----:B0-----:R-:W-:Y:S02]  /*b570*/  @P0 IMAD.MOV.U32 R32, RZ, RZ, R76 ;  /* 0x000000ffff200224 */ /* 0x001fe400078e004c */
[----:B------:R-:W-:-:S05]  /*b580*/  @P0 IMAD.MOV.U32 R33, RZ, RZ, R78 ;  /* 0x000000ffff210224 */ /* 0x000fca00078e004e */
[----:B------:R0:W4:Y:S01]  /*b590*/  @P0 LDG.E.U8 R61, desc[UR22][R32.64] ;  /* 0x00000016203d0981 */ /* 0x000122000c1e1100 */
[----:B------:R-:W-:-:S13]  /*b5a0*/  ISETP.GT.U32.AND P1, PT, R3, R67, PT ;  /* 0x000000430300720c */ /* 0x000fda0003f24070 */
[----:B------:R-:W-:Y:S01]  /*b5b0*/  @!P1 IMAD.IADD R67, R67, 0x1, -R3 ;  /* 0x0000000143439824 */ /* 0x000fe200078e0a03 */
[----:B0-----:R-:W-:-:S04]  /*b5c0*/  IADD3 R32, P1, PT, R43, R2, RZ ;  /* 0x000000022b207210 */ /* 0x001fc80007f3e0ff */
[----:B------:R-:W-:-:S05]  /*b5d0*/  LEA.HI.X.SX32 R33, R43, R0, 0x1, P1 ;  /* 0x000000002b217211 */ /* 0x000fca00008f0eff */
[----:B------:R0:W4:Y:S01]  /*b5e0*/  @P0 LDG.E.U8 R74, desc[UR22][R32.64] ;  /* 0x00000016204a0981 */ /* 0x000122000c1e1100 */
[C---:B------:R-:W-:Y:S02]  /*b5f0*/  ISETP.GT.U32.AND P2, PT, R3.reuse, R8, PT ;  /* 0x000000080300720c */ /* 0x040fe40003f44070 */
[----:B------:R-:W-:Y:S02]  /*b600*/  ISETP.GT.U32.AND P3, PT, R3, R55, PT ;  /* 0x000000370300720c */ /* 0x000fe40003f64070 */
[----:B------:R-:W-:Y:S01]  /*b610*/  SEL R40, R38, R40, !P6 ;  /* 0x0000002826287207 */ /* 0x000fe20007000000 */
[----:B------:R1:W-:Y:S08]  /*b620*/  STL [R1+0x210], R78 ;  /* 0x0002104e01007387 */ /* 0x0003f00000100800 */
[----:B------:R-:W-:Y:S01]  /*b630*/  @!P2 IMAD.IADD R8, R8, 0x1, -R3 ;  /* 0x000000010808a824 */ /* 0x000fe200078e0a03 */
[----:B------:R-:W-:Y:S01]  /*b640*/  SEL R37, R38, R37, !P6 ;  /* 0x0000002526257207 */ /* 0x000fe20007000000 */
[----:B------:R-:W-:-:S02]  /*b650*/  IMAD R40, R40, UR9, RZ ;  /* 0x0000000928287c24 */ /* 0x000fc4000f8e02ff */
[----:B------:R-:W-:Y:S01]  /*b660*/  @!P3 IMAD.IADD R55, R55, 0x1, -R3 ;  /* 0x000000013737b824 */ /* 0x000fe200078e0a03 */
[----:B------:R-:W-:Y:S01]  /*b670*/  ISETP.GE.AND P3, PT, R88, RZ, PT ;  /* 0x000000ff5800720c */ /* 0x000fe20003f66270 */
[----:B------:R-:W-:Y:S01]  /*b680*/  IMAD R37, R37, UR9, RZ ;  /* 0x0000000925257c24 */ /* 0x000fe2000f8e02ff */
[----:B------:R-:W-:-:S04]  /*b690*/  PRMT R81, RZ, 0x7610, R81 ;  /* 0x00007610ff517816 */ /* 0x000fc80000000051 */
[----:B------:R-:W-:-:S04]  /*b6a0*/  IADD3 R76, P1, PT, R37, R2, RZ ;  /* 0x00000002254c7210 */ /* 0x000fc80007f3e0ff */
[----:B-1----:R-:W-:Y:S02]  /*b6b0*/  LEA.HI.X.SX32 R78, R37, R0, 0x1, P1 ;  /* 0x00000000254e7211 */ /* 0x002fe400008f0eff */
[----:B------:R-:W-:Y:S02]  /*b6c0*/  PRMT R75, RZ, 0x7610, R75 ;  /* 0x00007610ff4b7816 */ /* 0x000fe4000000004b */
[----:B--2---:R-:W-:Y:S01]  /*b6d0*/  ISETP.GE.AND P2, PT, R90, RZ, PT ;  /* 0x000000ff5a00720c */ /* 0x004fe20003f46270 */
[----:B------:R-:W-:-:S12]  /*b6e0*/  IMAD.MOV.U32 R90, RZ, RZ, R14 ;  /* 0x000000ffff5a7224 */ /* 0x000fd800078e000e */
[----:B------:R-:W-:Y:S01]  /*b6f0*/  @!P2 IMAD.MOV R17, RZ, RZ, -R17 ;  /* 0x000000ffff11a224 */ /* 0x000fe200078e0a11 */
[C---:B------:R-:W-:Y:S01]  /*b700*/  IADD3 R92, P2, PT, R40.reuse, R2, RZ ;  /* 0x00000002285c7210 */ /* 0x040fe20007f5e0ff */
[----:B---3--:R1:W-:Y:S03]  /*b710*/  STL [R1+0x860], R7 ;  /* 0x0008600701007387 */ /* 0x0083e60000100800 */
[----:B------:R-:W-:Y:S01]  /*b720*/  LEA.HI.X.SX32 R14, R40, R0, 0x1, P2 ;  /* 0x00000000280e7211 */ /* 0x000fe200010f0eff */
[----:B-1----:R-:W2:Y:S04]  /*b730*/  LDL.LU R7, [R1+0xfe8] ;  /* 0x000fe80001077983 */ /* 0x002ea80000300800 */
[----:B------:R-:W3:Y:S04]  /*b740*/  LDL.LU R6, [R1+0xfe4] ;  /* 0x000fe40001067983 */ /* 0x000ee80000300800 */
[----:B----4-:R1:W-:Y:S04]  /*b750*/  STL [R1+0x85c], R91 ;  /* 0x00085c5b01007387 */ /* 0x0103e80000100800 */
[----:B------:R-:W4:Y:S04]  /*b760*/  LDL R88, [R1+0xd78] ;  /* 0x000d780001587983 */ /* 0x000f280000100800 */
[----:B-1----:R-:W4:Y:S04]  /*b770*/  LDL R91, [R1+0xda8] ;  /* 0x000da800015b7983 */ /* 0x002f280000100800 */
[----:B------:R1:W-:Y:S04]  /*b780*/  STL [R1+0x848], R61 ;  /* 0x0008483d01007387 */ /* 0x0003e80000100800 */
[----:B-1----:R-:W4:Y:S04]  /*b790*/  LDL.LU R61, [R1+0x200] ;  /* 0x00020000013d7983 */ /* 0x002f280000300800 */
[----:B------:R0:W-:Y:S04]  /*b7a0*/  STL [R1+0x234], R32 ;  /* 0x0002342001007387 */ /* 0x0001e80000100800 */
[----:B------:R-:W-:Y:S04]  /*b7b0*/  STL [R1+0x254], R92 ;  /* 0x0002545c01007387 */ /* 0x000fe80000100800 */
[----:B------:R1:W-:Y:S01]  /*b7c0*/  STL [R1+0x230], R33 ;  /* 0x0002302101007387 */ /* 0x0003e20000100800 */
[----:B0-----:R-:W-:-:S02]  /*b7d0*/  @P0 IMAD.MOV.U32 R32, RZ, RZ, R92 ;  /* 0x000000ffff200224 */ /* 0x001fc400078e005c */
[----:B-1----:R-:W-:-:S05]  /*b7e0*/  @P0 IMAD.MOV.U32 R33, RZ, RZ, R14 ;  /* 0x000000ffff210224 */ /* 0x002fca00078e000e */
[----:B------:R0:W4:Y:S02]  /*b7f0*/  @P0 LDG.E.U8 R81, desc[UR22][R32.64] ;  /* 0x0000001620510981 */ /* 0x000124000c1e1100 */
[----:B0-----:R-:W-:Y:S02]  /*b800*/  @P0 IMAD.MOV.U32 R32, RZ, RZ, R76 ;  /* 0x000000ffff200224 */ /* 0x001fe400078e004c */
[----:B------:R-:W-:-:S05]  /*b810*/  @P0 IMAD.MOV.U32 R33, RZ, RZ, R78 ;  /* 0x000000ffff210224 */ /* 0x000fca00078e004e */
[----:B------:R0:W4:Y:S04]  /*b820*/  @P0 LDG.E.U8 R75, desc[UR22][R32.64] ;  /* 0x00000016204b0981 */ /* 0x000128000c1e1100 */
[----:B------:R-:W-:Y:S04]  /*b830*/  STL [R1+0x274], R76 ;  /* 0x0002744c01007387 */ /* 0x000fe80000100800 */
[----:B------:R-:W-:Y:S04]  /*b840*/  STL [R1+0x250], R14 ;  /* 0x0002500e01007387 */ /* 0x000fe80000100800 */
[----:B------:R1:W-:Y:S04]  /*b850*/  STL [R1+0x844], R74 ;  /* 0x0008444a01007387 */ /* 0x0003e80000100800 */
[----:B-1----:R-:W4:Y:S01]  /*b860*/  LDL.LU R74, [R1+0xfe0] ;  /* 0x000fe000014a7983 */ /* 0x002f220000300800 */
[----:B------:R-:W-:Y:S01]  /*b870*/  @!P3 IMAD.MOV R16, RZ, RZ, -R16 ;  /* 0x000000ffff10b224 */ /* 0x000fe200078e0a10 */
[----:B------:R-:W-:-:S02]  /*b880*/  ISETP.GT.U32.AND P3, PT, R3, R67, PT ;  /* 0x000000430300720c */ /* 0x000fc40003f64070 */
[C---:B------:R-:W-:Y:S02]  /*b890*/  SEL R34, R38.reuse, R34, !P6 ;  /* 0x0000002226227207 */ /* 0x040fe40007000000 */
[----:B0-----:R-:W-:-:S03]  /*b8a0*/  SEL R32, R38, R30, !P6 ;  /* 0x0000001e26207207 */ /* 0x001fc60007000000 */
[----:B------:R-:W-:Y:S01]  /*b8b0*/  IMAD R34, R34, UR9, RZ ;  /* 0x0000000922227c24 */ /* 0x000fe2000f8e02ff */
[----:B------:R0:W-:Y:S01]  /*b8c0*/  STL [R1+0x270], R78 ;  /* 0x0002704e01007387 */ /* 0x0001e20000100800 */
[----:B------:R-:W-:Y:S02]  /*b8d0*/  IMAD.MOV.U32 R30, RZ, RZ, R15 ;  /* 0x000000ffff1e7224 */ /* 0x000fe400078e000f */
[----:B------:R-:W-:Y:S01]  /*b8e0*/  IMAD R32, R32, UR9, RZ ;  /* 0x0000000920207c24 */ /* 0x000fe2000f8e02ff */
[----:B------:R-:W4:Y:S01]  /*b8f0*/  LDL.LU R14, [R1+0xfdc] ;  /* 0x000fdc00010e7983 */ /* 0x000f220000300800 */
[----:B------:R-:W-:Y:S01]  /*b900*/  @!P3 IMAD.IADD R67, R67, 0x1, -R3 ;  /* 0x000000014343b824 */ /* 0x000fe200078e0a03 */
[----:B------:R-:W-:Y:S02]  /*b910*/  SEL R31, R38, R31, !P6 ;  /* 0x0000001f261f7207 */ /* 0x000fe40007000000 */
[----:B------:R-:W-:-:S03]  /*b920*/  PRMT R79, RZ, 0x7610, R79 ;  /* 0x00007610ff4f7816 */ /* 0x000fc6000000004f */
[----:B------:R-:W-:Y:S01]  /*b930*/  IMAD R31, R31, UR9, RZ ;  /* 0x000000091f1f7c24 */ /* 0x000fe2000f8e02ff */
[----:B------:R-:W-:Y:S02]  /*b940*/  PRMT R80, RZ, 0x7610, R80 ;  /* 0x00007610ff507816 */ /* 0x000fe40000000050 */
[C---:B--2---:R-:W-:Y:S02]  /*b950*/  ISETP.GT.U32.AND P2, PT, R3.reuse, R7, PT ;  /* 0x000000070300720c */ /* 0x044fe40003f44070 */
[----:B---3--:R-:W-:-:S11]  /*b960*/  ISETP.GT.U32.AND P1, PT, R3, R6, PT ;  /* 0x000000060300720c */ /* 0x008fd60003f24070 */
[--C-:B------:R-:W-:Y:S02]  /*b970*/  @!P2 IMAD.IADD R7, R7, 0x1, -R3.reuse ;  /* 0x000000010707a824 */ /* 0x100fe400078e0a03 */
[----:B------:R-:W-:Y:S01]  /*b980*/  @!P1 IMAD.IADD R6, R6, 0x1, -R3 ;  /* 0x0000000106069824 */ /* 0x000fe200078e0a03 */
[----:B------:R-:W-:Y:S02]  /*b990*/  IADD3 R33, P1, PT, R34, R2, RZ ;  /* 0x0000000222217210 */ /* 0x000fe40007f3e0ff */
[----:B----4-:R-:W-:Y:S02]  /*b9a0*/  ISETP.GE.AND P2, PT, R88, RZ, PT ;  /* 0x000000ff5800720c */ /* 0x010fe40003f46270 */
[----:B------:R-:W-:Y:S01]  /*b9b0*/  ISETP.GE.AND P3, PT, R91, RZ, PT ;  /* 0x000000ff5b00720c */ /* 0x000fe20003f66270 */
[----:B------:R-:W-:Y:S01]  /*b9c0*/  IMAD.MOV.U32 R91, RZ, RZ, R90 ;  /* 0x000000ffff5b7224 */ /* 0x000fe200078e005a */
[----:B------:R-:W-:-:S09]  /*b9d0*/  LEA.HI.X.SX32 R90, R34, R0, 0x1, P1 ;  /* 0x00000000225a7211 */ /* 0x000fd200008f0eff */
[----:B------:R-:W-:Y:S01]  /*b9e0*/  @!P2 IMAD.MOV R30, RZ, RZ, -R30 ;  /* 0x000000ffff1ea224 */ /* 0x000fe200078e0a1e */
[----:B------:R-:W-:-:S04]  /*b9f0*/  IADD3 R76, P1, PT, R31, R2, RZ ;  /* 0x000000021f4c7210 */ /* 0x000fc80007f3e0ff */
[----:B0-----:R-:W-:Y:S01]  /*ba00*/  LEA.HI.X.SX32 R78, R31, R0, 0x1, P1 ;  /* 0x000000001f4e7211 */ /* 0x001fe200008f0eff */
[----:B------:R0:W-:Y:S04]  /*ba10*/  STL [R1+0x82c], R75 ;  /* 0x00082c4b01007387 */ /* 0x0001e80000100800 */
[----:B------:R-:W2:Y:S04]  /*ba20*/  LDL R92, [R1+0xcf8] ;  /* 0x000cf800015c7983 */ /* 0x000ea80000100800 */
[----:B0-----:R-:W3:Y:S04]  /*ba30*/  LDL R75, [R1+0xcb0] ;  /* 0x000cb000014b7983 */ /* 0x001ee80000100800 */
[----:B------:R0:W-:Y:S04]  /*ba40*/  STL [R1+0x830], R81 ;  /* 0x0008305101007387 */ /* 0x0001e80000100800 */
[----:B------:R1:W-:Y:S01]  /*ba50*/  STL [R1+0x294], R33 ;  /* 0x0002942101007387 */ /* 0x0003e20000100800 */
[----:B0-----:R-:W-:-:S04]  /*ba60*/  IADD3 R81, P2, PT, R32, R2, RZ ;  /* 0x0000000220517210 */ /* 0x001fc80007f5e0ff */
[----:B------:R-:W-:Y:S01]  /*ba70*/  LEA.HI.X.SX32 R88, R32, R0, 0x1, P2 ;  /* 0x0000000020587211 */ /* 0x000fe200010f0eff */
[----:B------:R-:W-:Y:S02]  /*ba80*/  @P0 IMAD.MOV.U32 R32, RZ, RZ, R33 ;  /* 0x000000ffff200224 */ /* 0x000fe400078e0021 */
[----:B-1----:R-:W-:-:S05]  /*ba90*/  @P0 IMAD.MOV.U32 R33, RZ, RZ, R90 ;  /* 0x000000ffff210224 */ /* 0x002fca00078e005a */
[----:B------:R0:W4:Y:S01]  /*baa0*/  @P0 LDG.E.U8 R79, desc[UR22][R32.64] ;  /* 0x00000016204f0981 */ /* 0x000122000c1e1100 */
[----:B------:R-:W-:Y:S01]  /*bab0*/  PRMT R74, RZ, 0x7610, R74 ;  /* 0x00007610ff4a7816 */ /* 0x000fe2000000004a */
[----:B0-----:R-:W-:Y:S02]  /*bac0*/  @P0 IMAD.MOV.U32 R32, RZ, RZ, R81 ;  /* 0x000000ffff200224 */ /* 0x001fe400078e0051 */
[----:B------:R-:W-:-:S05]  /*bad0*/  @P0 IMAD.MOV.U32 R33, RZ, RZ, R88 ;  /* 0x000000ffff210224 */ /* 0x000fca00078e0058 */
[----:B------:R0:W4:Y:S02]  /*bae0*/  @P0 LDG.E.U8 R80, desc[UR22][R32.64] ;  /* 0x0000001620500981 */ /* 0x000124000c1e1100 */
[----:B0-----:R-:W-:Y:S02]  /*baf0*/  @P0 IMAD.MOV.U32 R32, RZ, RZ, R76 ;  /* 0x000000ffff200224 */ /* 0x001fe400078e004c */
[----:B------:R-:W-:-:S05]  /*bb00*/  @P0 IMAD.MOV.U32 R33, RZ, RZ, R78 ;  /* 0x000000ffff210224 */ /* 0x000fca00078e004e */
[----:B------:R-:W4:Y:S01]  /*bb10*/  @P0 LDG.E.U8 R74, desc[UR22][R32.64] ;  /* 0x00000016204a0981 */ /* 0x000f22000c1e1100 */
[C---:B------:R-:W-:Y:S01]  /*bb20*/  ISETP.GT.U32.AND P2, PT, R3.reuse, R61, PT ;  /* 0x0000003d0300720c */ /* 0x040fe20003f44070 */
[----:B------:R-:W-:Y:S01]  /*bb30*/  @!P3 IMAD.MOV R14, RZ, RZ, -R14 ;  /* 0x000000ffff0eb224 */ /* 0x000fe200078e0a0e */
[C---:B------:R-:W-:Y:S02]  /*bb40*/  ISETP.GT.U32.AND P3, PT, R3.reuse, R7, PT ;  /* 0x000000070300720c */ /* 0x040fe40003f64070 */
[----:B------:R-:W-:Y:S01]  /*bb50*/  ISETP.GT.U32.AND P1, PT, R3, R6, PT ;  /* 0x000000060300720c */ /* 0x000fe20003f24070 */
[----:B------:R-:W-:Y:S01]  /*bb60*/  STL [R1+0x8c4], R81 ;  /* 0x0008c45101007387 */ /* 0x000fe20000100800 */
[----:B------:R-:W-:-:S03]  /*bb70*/  SEL R28, R38, R28, !P6 ;  /* 0x0000001c261c7207 */ /* 0x000fc60007000000 */
[----:B------:R0:W-:Y:S04]  /*bb80*/  STL [R1+0x290], R90 ;  /* 0x0002905a01007387 */ /* 0x0001e80000100800 */
[----:B------:R-:W-:Y:S01]  /*bb90*/  @!P2 IMAD.IADD R61, R61, 0x1, -R3 ;  /* 0x000000013d3da824 */ /* 0x000fe200078e0a03 */
[----:B------:R-:W-:Y:S01]  /*bba0*/  STL [R1+0x8cc], R76 ;  /* 0x0008cc4c01007387 */ /* 0x000fe20000100800 */
[----:B------:R-:W-:-:S03]  /*bbb0*/  SEL R29, R38, R29, !P6 ;  /* 0x0000001d261d7207 */ /* 0x000fc60007000000 */
[----:B------:R-:W-:Y:S01]  /*bbc0*/  STL [R1+0x2b0], R88 ;  /* 0x0002b05801007387 */ /* 0x000fe20000100800 */
[----:B------:R-:W-:-:S03]  /*bbd0*/  IMAD R28, R28, UR9, RZ ;  /* 0x000000091c1c7c24 */ /* 0x000fc6000f8e02ff */
[----:B0-----:R-:W4:Y:S01]  /*bbe0*/  LDL.LU R90, [R1+0xfd8] ;  /* 0x000fd800015a7983 */ /* 0x001f220000300800 */
[----:B------:R-:W-:-:S03]  /*bbf0*/  @!P3 IMAD.IADD R7, R7, 0x1, -R3 ;  /* 0x000000010707b824 */ /* 0x000fc600078e0a03 */
[----:B------:R0:W-:Y:S01]  /*bc00*/  STL [R1+0x8c8], R78 ;  /* 0x0008c84e01007387 */ /* 0x0001e20000100800 */
[----:B------:R-:W-:Y:S02]  /*bc10*/  IMAD R29, R29, UR9, RZ ;  /* 0x000000091d1d7c24 */ /* 0x000fe4000f8e02ff */
[----:B------:R-:W-:Y:S01]  /*bc20*/  @!P1 IMAD.IADD R6, R6, 0x1, -R3 ;  /* 0x0000000106069824 */ /* 0x000fe200078e0a03 */
[----:B------:R-:W-:Y:S02]  /*bc30*/  SEL R26, R38, R26, !P6 ;  /* 0x0000001a261a7207 */ /* 0x000fe40007000000 */
[----:B------:R-:W-:-:S03]  /*bc40*/  PRMT R89, RZ, 0x7610, R89 ;  /* 0x00007610ff597816 */ /* 0x000fc60000000059 */
[----:B------:R-:W-:Y:S01]  /*bc50*/  IMAD R26, R26, UR9, RZ ;  /* 0x000000091a1a7c24 */ /* 0x000fe2000f8e02ff */
[----:B------:R-:W-:Y:S02]  /*bc60*/  PRMT R77, RZ, 0x7610, R77 ;  /* 0x00007610ff4d7816 */ /* 0x000fe4000000004d */
[----:B------:R-:W-:Y:S02]  /*bc70*/  PRMT R48, RZ, 0x7610, R48 ;  /* 0x00007610ff307816 */ /* 0x000fe40000000030 */
[----:B--2---:R-:W-:Y:S02]  /*bc80*/  ISETP.GE.AND P2, PT, R92, RZ, PT ;  /* 0x000000ff5c00720c */ /* 0x004fe40003f46270 */
[----:B---3--:R-:W-:-:S11]  /*bc90*/  ISETP.GE.AND P3, PT, R75, RZ, PT ;  /* 0x000000ff4b00720c */ /* 0x008fd60003f66270 */
[----:B------:R-:W-:Y:S01]  /*bca0*/  @!P2 IMAD.MOV R12, RZ, RZ, -R12 ;  /* 0x000000ffff0ca224 */ /* 0x000fe200078e0a0c */
[----:B0-----:R-:W-:-:S04]  /*bcb0*/  IADD3 R78, P2, PT, R29, R2, RZ ;  /* 0x000000021d4e7210 */ /* 0x001fc80007f5e0ff */
[----:B------:R-:W-:Y:S01]  /*bcc0*/  LEA.HI.X.SX32 R81, R29, R0, 0x1, P2 ;  /* 0x000000001d517211 */ /* 0x000fe200010f0eff */
[----:B----4-:R0:W-:Y:S04]  /*bcd0*/  STL [R1+0x828], R79 ;  /* 0x0008284f01007387 */ /* 0x0101e80000100800 */
[----:B0-----:R-:W2:Y:S04]  /*bce0*/  LDL.LU R79, [R1] ;  /* 0x00000000014f7983 */ /* 0x001ea80000300800 */
[----:B------:R-:W3:Y:S04]  /*bcf0*/  LDL.LU R88, [R1+0xfd4] ;  /* 0x000fd40001587983 */ /* 0x000ee80000300800 */
[----:B------:R-:W4:Y:S04]  /*bd00*/  LDL R75, [R1+0xc30] ;  /* 0x000c3000014b7983 */ /* 0x000f280000100800 */
[----:B------:R-:W4:Y:S04]  /*bd10*/  LDL R92, [R1+0xdc4] ;  /* 0x000dc400015c7983 */ /* 0x000f280000100800 */
[----:B------:R0:W-:Y:S02]  /*bd20*/  STL [R1+0x824], R80 ;  /* 0x0008245001007387 */ /* 0x0001e40000100800 */
[----:B0-----:R-:W-:-:S04]  /*bd30*/  IADD3 R80, P1, PT, R28, R2, RZ ;  /* 0x000000021c507210 */ /* 0x001fc80007f3e0ff */
[----:B------:R-:W-:Y:S01]  /*bd40*/  LEA.HI.X.SX32 R28, R28, R0, 0x1, P1 ;  /* 0x000000001c1c7211 */ /* 0x000fe200008f0eff */
[----:B------:R-:W-:Y:S04]  /*bd50*/  STL [R1+0x2e8], R80 ;  /* 0x0002e85001007387 */ /* 0x000fe80000100800 */
[----:B------:R0:W-:Y:S01]  /*bd60*/  STL [R1+0x810], R74 ;  /* 0x0008104a01007387 */ /* 0x0001e20000100800 */
[----:B------:R-:W-:-:S03]  /*bd70*/  @P0 IMAD.MOV.U32 R29, RZ, RZ, R28 ;  /* 0x000000ffff1d0224 */ /* 0x000fc600078e001c */
[----:B------:R-:W-:Y:S04]  /*bd80*/  STL [R1+0x8b8], R78 ;  /* 0x0008b84e01007387 */ /* 0x000fe80000100800 */
[----:B------:R1:W-:Y:S01]  /*bd90*/  STL [R1+0x2e4], R28 ;  /* 0x0002e41c01007387 */ /* 0x0003e20000100800 */
[----:B0-----:R-:W-:Y:S01]  /*bda0*/  IADD3 R74, P1, PT, R26, R2, RZ ;  /* 0x000000021a4a7210 */ /* 0x001fe20007f3e0ff */
[----:B-1----:R-:W-:-:S03]  /*bdb0*/  @P0 IMAD.MOV.U32 R28, RZ, RZ, R80 ;  /* 0x000000ffff1c0224 */ /* 0x002fc600078e0050 */
[----:B------:R-:W-:Y:S02]  /*bdc0*/  LEA.HI.X.SX32 R76, R26, R0, 0x1, P1 ;  /* 0x000000001a4c7211 */ /* 0x000fe400008f0eff */
[----:B------:R0:W4:Y:S02]  /*bdd0*/  @P0 LDG.E.U8 R89, desc[UR22][R28.64] ;  /* 0x000000161c590981 */ /* 0x000124000c1e1100 */
[----:B0-----:R-:W-:Y:S02]  /*bde0*/  @P0 IMAD.MOV.U32 R28, RZ, RZ, R78 ;  /* 0x000000ffff1c0224 */ /* 0x001fe400078e004e */
[----:B------:R-:W-:-:S05]  /*bdf0*/  @P0 IMAD.MOV.U32 R29, RZ, RZ, R81 ;  /* 0x000000ffff1d0224 */ /* 0x000fca00078e0051 */
[----:B------:R0:W4:Y:S02]  /*be00*/  @P0 LDG.E.U8 R77, desc[UR22][R28.64] ;  /* 0x000000161c4d0981 */ /* 0x000124000c1e1100 */
[----:B0-----:R-:W-:Y:S02]  /*be10*/  @P0 IMAD.MOV.U32 R28, RZ, RZ, R74 ;  /* 0x000000ffff1c0224 */ /* 0x001fe400078e004a */
[----:B------:R-:W-:-:S05]  /*be20*/  @P0 IMAD.MOV.U32 R29, RZ, RZ, R76 ;  /* 0x000000ffff1d0224 */ /* 0x000fca00078e004c */
[----:B------:R-:W4:Y:S04]  /*be30*/  @P0 LDG.E.U8 R48, desc[UR22][R28.64] ;  /* 0x000000161c300981 */ /* 0x000f28000c1e1100 */
[----:B------:R0:W-:Y:S04]  /*be40*/  STL [R1+0x8c0], R74 ;  /* 0x0008c04a01007387 */ /* 0x0001e80000100800 */
[----:B------:R1:W-:Y:S04]  /*be50*/  STL [R1+0x8b4], R81 ;  /* 0x0008b45101007387 */ /* 0x0003e80000100800 */
[----:B------:R-:W4:Y:S01]  /*be60*/  LDL.LU R80, [R1+0xfd0] ;  /* 0x000fd00001507983 */ /* 0x000f220000300800 */
[----:B------:R-:W-:Y:S01]  /*be70*/  @!P3 IMAD.MOV R13, RZ, RZ, -R13 ;  /* 0x000000ffff0db224 */ /* 0x000fe200078e0a0d */
[----:B------:R-:W-:-:S02]  /*be80*/  ISETP.GT.U32.AND P3, PT, R3, R90, PT ;  /* 0x0000005a0300720c */ /* 0x000fc40003f64070 */
[C---:B------:R-:W-:Y:S02]  /*be90*/  SEL R27, R38.reuse, R27, !P6 ;  /* 0x0000001b261b7207 */ /* 0x040fe40007000000 */
[C---:B------:R-:W-:Y:S02]  /*bea0*/  SEL R25, R38.reuse, R25, !P6 ;  /* 0x0000001926197207 */ /* 0x040fe40007000000 */
[----:B------:R-:W-:Y:S01]  /*beb0*/  SEL R24, R38, R24, !P6 ;  /* 0x0000001826187207 */ /* 0x000fe20007000000 */
[----:B------:R-:W-:Y:S02]  /*bec0*/  IMAD R27, R27, UR9, RZ ;  /* 0x000000091b1b7c24 */ /* 0x000fe4000f8e02ff */
[----:B------:R-:W-:Y:S01]  /*bed0*/  IMAD R25, R25, UR9, RZ ;  /* 0x0000000919197c24 */ /* 0x000fe2000f8e02ff */
[----:B------:R1:W-:Y:S01]  /*bee0*/  STL [R1+0x8bc], R76 ;  /* 0x0008bc4c01007387 */ /* 0x0003e20000100800 */
[----:B------:R-:W-:Y:S02]  /*bef0*/  IMAD R24, R24, UR9, RZ ;  /* 0x0000000918187c24 */ /* 0x000fe4000f8e02ff */
[----:B------:R-:W-:Y:S01]  /*bf00*/  @!P3 IMAD.IADD R90, R90, 0x1, -R3 ;  /* 0x000000015a5ab824 */ /* 0x000fe200078e0a03 */
[----:B0-----:R-:W4:Y:S01]  /*bf10*/  LDL R74, [R1+0xd10] ;  /* 0x000d1000014a7983 */ /* 0x001f220000100800 */
[----:B------:R-:W-:-:S02]  /*bf20*/  PRMT R85, RZ, 0x7610, R85 ;  /* 0x00007610ff557816 */ /* 0x000fc40000000055 */
[----:B------:R-:W-:Y:S02]  /*bf30*/  PRMT R15, RZ, 0x7610, R15 ;  /* 0x00007610ff0f7816 */ /* 0x000fe4000000000f */
[C---:B---3--:R-:W-:Y:S02]  /*bf40*/  ISETP.GT.U32.AND P2, PT, R3.reuse, R88, PT ;  /* 0x000000580300720c */ /* 0x048fe40003f44070 */
[----:B--2---:R-:W-:-:S11]  /*bf50*/  ISETP.GT.U32.AND P1, PT, R3, R79, PT ;  /* 0x0000004f0300720c */ /* 0x004fd60003f24070 */
[----:B------:R-:W-:Y:S01]  /*bf60*/  @!P2 IMAD.IADD R88, R88, 0x1, -R3 ;  /* 0x000000015858a824 */ /* 0x000fe200078e0a03 */
[----:B----4-:R-:W-:Y:S01]  /*bf70*/  ISETP.GE.AND P2, PT, R92, RZ, PT ;  /* 0x000000ff5c00720c */ /* 0x010fe20003f46270 */
[----:B------:R-:W-:Y:S02]  /*bf80*/  IMAD.MOV.U32 R92, RZ, RZ, R91 ;  /* 0x000000ffff5c7224 */ /* 0x000fe400078e005b */
[----:B------:R-:W-:Y:S01]  /*bf90*/  @!P1 IMAD.IADD R79, R79, 0x1, -R3 ;  /* 0x000000014f4f9824 */ /* 0x000fe200078e0a03 */
[----:B------:R-:W-:Y:S02]  /*bfa0*/  IADD3 R91, P1, PT, R27, R2, RZ ;  /* 0x000000021b5b7210 */ /* 0x000fe40007f3e0ff */
[----:B------:R-:W-:Y:S02]  /*bfb0*/  ISETP.GE.AND P3, PT, R75, RZ, PT ;  /* 0x000000ff4b00720c */ /* 0x000fe40003f66270 */
[----:B------:R-:W2:Y:S01]  /*bfc0*/  LDL R75, [R1+0xd58] ;  /* 0x000d5800014b7983 */ /* 0x000ea20000100800 */
[----:B------:R-:W-:-:S04]  /*bfd0*/  LEA.HI.X.SX32 R78, R27, R0, 0x1, P1 ;  /* 0x000000001b4e7211 */ /* 0x000fc800008f0eff */
[----:B------:R-:W-:Y:S01]  /*bfe0*/  @!P2 IMAD.MOV R10, RZ, RZ, -R10 ;  /* 0x000000ffff0aa224 */ /* 0x000fe200078e0a0a */
[CC--:B-1----:R-:W-:Y:S02]  /*bff0*/  IADD3 R81, P2, PT, R25.reuse, R2.reuse, RZ ;  /* 0x0000000219517210 */ /* 0x0c2fe40007f5e0ff */
[----:B------:R-:W-:Y:S01]  /*c000*/  IADD3 R76, P1, PT, R24, R2, RZ ;  /* 0x00000002184c7210 */ /* 0x000fe20007f3e0ff */
[----:B------:R0:W-:Y:S04]  /*c010*/  STL [R1+0x804], R48 ;  /* 0x0008043001007387 */ /* 0x0001e80000100800 */
[----:B0-----:R-:W3:Y:S04]  /*c020*/  LDL.LU R48, [R1+0xc] ;  /* 0x00000c0001307983 */ /* 0x001ee80000300800 */
[----:B------:R-:W-:Y:S04]  /*c030*/  STL [R1+0x338], R91 ;  /* 0x0003385b01007387 */ /* 0x000fe80000100800 */
[----:B------:R0:W-:Y:S04]  /*c040*/  STL [R1+0x80c], R89 ;  /* 0x00080c5901007387 */ /* 0x0001e80000100800 */
[----:B------:R-:W-:Y:S04]  /*c050*/  STL [R1+0x8a8], R81 ;  /* 0x0008a85101007387 */ /* 0x000fe80000100800 */
[----:B------:R1:W-:Y:S01]  /*c060*/  STL [R1+0x808], R77 ;  /* 0x0008084d01007387 */ /* 0x0003e20000100800 */
[----:B0-----:R-:W-:Y:S01]  /*c070*/  LEA.HI.X.SX32 R89, R25, R0, 0x1, P2 ;  /* 0x0000000019597211 */ /* 0x001fe200010f0eff */
[----:B------:R-:W-:Y:S01]  /*c080*/  @P0 IMAD.MOV.U32 R25, RZ, RZ, R78 ;  /* 0x000000ffff190224 */ /* 0x000fe200078e004e */
[----:B------:R-:W-:-:S02]  /*c090*/  PRMT R80, RZ, 0x7610, R80 ;  /* 0x00007610ff507816 */ /* 0x000fc40000000050 */
[----:B-1----:R-:W-:Y:S01]  /*c0a0*/  LEA.HI.X.SX32 R77, R24, R0, 0x1, P1 ;  /* 0x00000000184d7211 */ /* 0x002fe200008f0eff */
[----:B------:R-:W-:-:S05]  /*c0b0*/  @P0 IMAD.MOV.U32 R24, RZ, RZ, R91 ;  /* 0x000000ffff180224 */ /* 0x000fca00078e005b */
[----:B------:R0:W4:Y:S02]  /*c0c0*/  @P0 LDG.E.U8 R85, desc[UR22][R24.64] ;  /* 0x0000001618550981 */ /* 0x000124000c1e1100 */
[----:B0-----:R-:W-:Y:S02]  /*c0d0*/  @P0 IMAD.MOV.U32 R24, RZ, RZ, R81 ;  /* 0x000000ffff180224 */ /* 0x001fe400078e0051 */
[----:B------:R-:W-:-:S05]  /*c0e0*/  @P0 IMAD.MOV.U32 R25, RZ, RZ, R89 ;  /* 0x000000ffff190224 */ /* 0x000fca00078e0059 */
[----:B------:R0:W3:Y:S02]  /*c0f0*/  @P0 LDG.E.U8 R80, desc[UR22][R24.64] ;  /* 0x0000001618500981 */ /* 0x0000e4000c1e1100 */
[----:B0-----:R-:W-:Y:S02]  /*c100*/  @P0 IMAD.MOV.U32 R24, RZ, RZ, R76 ;  /* 0x000000ffff180224 */ /* 0x001fe400078e004c */
[----:B------:R-:W-:-:S05]  /*c110*/  @P0 IMAD.MOV.U32 R25, RZ, RZ, R77 ;  /* 0x000000ffff190224 */ /* 0x000fca00078e004d */
[----:B------:R-:W3:Y:S04]  /*c120*/  @P0 LDG.E.U8 R15, desc[UR22][R24.64] ;  /* 0x00000016180f0981 */ /* 0x000ee8000c1e1100 */
[----:B------:R0:W-:Y:S04]  /*c130*/  STL [R1+0x334], R78 ;  /* 0x0003344e01007387 */ /* 0x0001e80000100800 */
[----:B------:R-:W-:Y:S04]  /*c140*/  STL [R1+0x8b0], R76 ;  /* 0x0008b04c01007387 */ /* 0x000fe80000100800 */
[----:B------:R1:W-:Y:S04]  /*c150*/  STL [R1+0x8a4], R89 ;  /* 0x0008a45901007387 */ /* 0x0003e80000100800 */
[----:B0-----:R-:W3:Y:S01]  /*c160*/  LDL.LU R78, [R1+0xfcc] ;  /* 0x000fcc00014e7983 */ /* 0x001ee20000300800 */
[C---:B------:R-:W-:Y:S01]  /*c170*/  ISETP.GT.U32.AND P2, PT, R3.reuse, R88, PT ;  /* 0x000000580300720c */ /* 0x040fe20003f44070 */
[----:B------:R-:W-:Y:S01]  /*c180*/  @!P3 IMAD.MOV R11, RZ, RZ, -R11 ;  /* 0x000000ffff0bb224 */ /* 0x000fe200078e0a0b */
[C---:B------:R-:W-:Y:S01]  /*c190*/  ISETP.GT.U32.AND P3, PT, R3.reuse, R90, PT ;  /* 0x0000005a0300720c */ /* 0x040fe20003f64070 */
[----:B------:R-:W3:Y:S01]  /*c1a0*/  LDL.LU R91, [R1+0xfc8] ;  /* 0x000fc800015b7983 */ /* 0x000ee20000300800 */
[----:B------:R-:W-:-:S02]  /*c1b0*/  ISETP.GT.U32.AND P1, PT, R3, R79, PT ;  /* 0x0000004f0300720c */ /* 0x000fc40003f24070 */
[C---:B------:R-:W-:Y:S01]  /*c1c0*/  SEL R22, R38.reuse, R22, !P6 ;  /* 0x0000001626167207 */ /* 0x040fe20007000000 */
[----:B------:R0:W-:Y:S01]  /*c1d0*/  STL [R1+0x8ac], R77 ;  /* 0x0008ac4d01007387 */ /* 0x0001e20000100800 */
[----:B------:R-:W-:-:S05]  /*c1e0*/  SEL R23, R38, R23, !P6 ;  /* 0x0000001726177207 */ /* 0x000fca0007000000 */
[--C-:B------:R-:W-:Y:S02]  /*c1f0*/  @!P2 IMAD.IADD R88, R88, 0x1, -R3.reuse ;  /* 0x000000015858a824 */ /* 0x100fe400078e0a03 */
[--C-:B------:R-:W-:Y:S01]  /*c200*/  @!P3 IMAD.IADD R90, R90, 0x1, -R3.reuse ;  /* 0x000000015a5ab824 */ /* 0x100fe200078e0a03 */
[----:B------:R-:W-:Y:S01]  /*c210*/  ISETP.GE.AND P3, PT, R74, RZ, PT ;  /* 0x000000ff4a00720c */ /* 0x000fe20003f66270 */
[----:B------:R-:W-:Y:S02]  /*c220*/  IMAD R22, R22, UR9, RZ ;  /* 0x0000000916167c24 */ /* 0x000fe4000f8e02ff */
[----:B------:R-:W-:Y:S02]  /*c230*/  IMAD R23, R23, UR9, RZ ;  /* 0x0000000917177c24 */ /* 0x000fe4000f8e02ff */
[----:B------:R-:W-:Y:S01]  /*c240*/  @!P1 IMAD.IADD R79, R79, 0x1, -R3 ;  /* 0x000000014f4f9824 */ /* 0x000fe200078e0a03 */
[----:B-1----:R-:W-:Y:S02]  /*c250*/  IADD3 R89, P1, PT, R22, R2, RZ ;  /* 0x0000000216597210 */ /* 0x002fe40007f3e0ff */
[----:B------:R-:W-:-:S02]  /*c260*/  SEL R20, R38, R20, !P6 ;  /* 0x0000001426147207 */ /* 0x000fc40007000000 */
[----:B------:R-:W-:Y:S02]  /*c270*/  LEA.HI.X.SX32 R22, R22, R0, 0x1, P1 ;  /* 0x0000000016167211 */ /* 0x000fe400008f0eff */
[----:B------:R-:W-:Y:S01]  /*c280*/  PRMT R83, RZ, 0x7610, R83 ;  /* 0x00007610ff537816 */ /* 0x000fe20000000053 */
[----:B------:R-:W-:-:S05]  /*c290*/  IMAD R20, R20, UR9, RZ ;  /* 0x0000000914147c24 */ /* 0x000fca000f8e02ff */
[----:B------:R-:W-:-:S04]  /*c2a0*/  IADD3 R76, P1, PT, R20, R2, RZ ;  /* 0x00000002144c7210 */ /* 0x000fc80007f3e0ff */
[----:B0-----:R-:W-:Y:S02]  /*c2b0*/  LEA.HI.X.SX32 R77, R20, R0, 0x1, P1 ;  /* 0x00000000144d7211 */ /* 0x001fe400008f0eff */
[----:B------:R-:W-:Y:S02]  /*c2c0*/  PRMT R47, RZ, 0x7610, R47 ;  /* 0x00007610ff2f7816 */ /* 0x000fe4000000002f */
[----:B--2---:R-:W-:Y:S01]  /*c2d0*/  ISETP.GE.AND P2, PT, R75, RZ, PT ;  /* 0x000000ff4b00720c */ /* 0x004fe20003f46270 */
[----:B----4-:R0:W-:Y:S04]  /*c2e0*/  STL [R1+0x7f0], R85 ;  /* 0x0007f05501007387 */ /* 0x0101e80000100800 */
[----:B0-----:R-:W2:Y:S04]  /*c2f0*/  LDL.LU R85, [R1+0x8] ;  /* 0x0000080001557983 */ /* 0x001ea80000300800 */
[----:B------:R-:W4:Y:S04]  /*c300*/  LDL R74, [R1+0xc90] ;  /* 0x000c9000014a7983 */ /* 0x000f280000100800 */
[----:B------:R-:W4:Y:S04]  /*c310*/  LDL R75, [R1+0xc54] ;  /* 0x000c5400014b7983 */ /* 0x000f280000100800 */
[----:B---3--:R0:W-:Y:S04]  /*c320*/  STL [R1+0x7e8], R15 ;  /* 0x0007e80f01007387 */ /* 0x0081e80000100800 */
[----:B------:R1:W-:Y:S01]  /*c330*/  STL [R1+0x7ec], R80 ;  /* 0x0007ec5001007387 */ /* 0x0003e20000100800 */
[----:B0-----:R-:W-:-:S04]  /*c340*/  IMAD.MOV.U32 R15, RZ, RZ, R8 ;  /* 0x000000ffff0f7224 */ /* 0x001fc800078e0008 */
[----:B------:R-:W-:Y:S01]  /*c350*/  @!P2 IMAD.MOV R15, RZ, RZ, -R15 ;  /* 0x000000ffff0fa224 */ /* 0x000fe200078e0a0f */
[C---:B-1----:R-:W-:Y:S01]  /*c360*/  IADD3 R80, P2, PT, R23.reuse, R2, RZ ;  /* 0x0000000217507210 */ /* 0x042fe20007f5e0ff */
[----:B------:R-:W-:Y:S03]  /*c370*/  STL [R1+0x388], R89 ;  /* 0x0003885901007387 */ /* 0x000fe60000100800 */
[----:B------:R-:W-:Y:S01]  /*c380*/  LEA.HI.X.SX32 R81, R23, R0, 0x1, P2 ;  /* 0x0000000017517211 */ /* 0x000fe200010f0eff */
[----:B------:R-:W-:Y:S01]  /*c390*/  STL [R1+0x898], R80 ;  /* 0x0008985001007387 */ /* 0x000fe20000100800 */
[----:B------:R-:W-:-:S03]  /*c3a0*/  @P0 IMAD.MOV.U32 R23, RZ, RZ, R22 ;  /* 0x000000ffff170224 */ /* 0x000fc600078e0016 */
[----:B------:R0:W-:Y:S01]  /*c3b0*/  STL [R1+0x384], R22 ;  /* 0x0003841601007387 */ /* 0x0001e20000100800 */
[----:B------:R-:W-:Y:S01]  /*c3c0*/  PRMT R78, RZ, 0x7610, R78 ;  /* 0x00007610ff4e7816 */ /* 0x000fe2000000004e */
[----:B0-----:R-:W-:-:S05]  /*c3d0*/  @P0 IMAD.MOV.U32 R22, RZ, RZ, R89 ;  /* 0x000000ffff160224 */ /* 0x001fca00078e0059 */
[----:B------:R0:W3:Y:S02]  /*c3e0*/  @P0 LDG.E.U8 R83, desc[UR22][R22.64] ;  /* 0x0000001616530981 */ /* 0x0000e4000c1e1100 */
[----:B0-----:R-:W-:Y:S02]  /*c3f0*/  @P0 IMAD.MOV.U32 R22, RZ, RZ, R80 ;  /* 0x000000ffff160224 */ /* 0x001fe400078e0050 */
[----:B------:R-:W-:-:S05]  /*c400*/  @P0 IMAD.MOV.U32 R23, RZ, RZ, R81 ;  /* 0x000000ffff170224 */ /* 0x000fca00078e0051 */
[----:B------:R0:W3:Y:S02]  /*c410*/  @P0 LDG.E.U8 R78, desc[UR22][R22.64] ;  /* 0x00000016164e0981 */ /* 0x0000e4000c1e1100 */
[----:B0-----:R-:W-:Y:S02]  /*c420*/  @P0 IMAD.MOV.U32 R22, RZ, RZ, R76 ;  /* 0x000000ffff160224 */ /* 0x001fe400078e004c */
[----:B------:R-:W-:-:S05]  /*c430*/  @P0 IMAD.MOV.U32 R23, RZ, RZ, R77 ;  /* 0x000000ffff170224 */ /* 0x000fca00078e004d */
[----:B------:R-:W3:Y:S01]  /*c440*/  @P0 LDG.E.U8 R47, desc[UR22][R22.64] ;  /* 0x00000016162f0981 */ /* 0x000ee2000c1e1100 */
[C---:B------:R-:W-:Y:S02]  /*c450*/  ISETP.GT.U32.AND P2, PT, R3.reuse, R48, PT ;  /* 0x000000300300720c */ /* 0x040fe40003f44070 */
[C---:B------:R-:W-:Y:S01]  /*c460*/  SEL R21, R38.reuse, R21, !P6 ;  /* 0x0000001526157207 */ /* 0x040fe20007000000 */
[----:B------:R-:W-:Y:S01]  /*c470*/  @!P3 IMAD.MOV R9, RZ, RZ, -R9 ;  /* 0x000000ffff09b224 */ /* 0x000fe200078e0a09 */
[----:B------:R-:W-:Y:S01]  /*c480*/  ISETP.GT.U32.AND P3, PT, R3, R91, PT ;  /* 0x0000005b0300720c */ /* 0x000fe20003f64070 */
[----:B------:R0:W-:Y:S02]  /*c490*/  STL [R1+0x8a0], R76 ;  /* 0x0008a04c01007387 */ /* 0x0001e40000100800 */
[----:B------:R-:W-:Y:S01]  /*c4a0*/  IMAD R21, R21, UR9, RZ ;  /* 0x0000000915157c24 */ /* 0x000fe2000f8e02ff */
[----:B------:R-:W-:-:S05]  /*c4b0*/  SEL R18, R38, R18, !P6 ;  /* 0x0000001226127207 */ /* 0x000fca0007000000 */
[----:B------:R-:W-:Y:S01]  /*c4c0*/  @!P2 IMAD.IADD R48, R48, 0x1, -R3 ;  /* 0x000000013030a824 */ /* 0x000fe200078e0a03 */
[----:B------:R1:W-:Y:S01]  /*c4d0*/  STL [R1+0x894], R81 ;  /* 0x0008945101007387 */ /* 0x0003e20000100800 */
[----:B------:R-:W-:-:S03]  /*c4e0*/  SEL R19, R38, R19, !P6 ;  /* 0x0000001326137207 */ /* 0x000fc60007000000 */
[----:B------:R-:W-:Y:S01]  /*c4f0*/  STL [R1+0x89c], R77 ;  /* 0x00089c4d01007387 */ /* 0x000fe20000100800 */
[----:B------:R-:W-:-:S03]  /*c500*/  IMAD R18, R18, UR9, RZ ;  /* 0x0000000912127c24 */ /* 0x000fc6000f8e02ff */
[----:B------:R-:W3:Y:S01]  /*c510*/  LDL R80, [R1+0xd68] ;  /* 0x000d680001507983 */ /* 0x000ee20000100800 */
[----:B------:R-:W-:Y:S02]  /*c520*/  IMAD R19, R19, UR9, RZ ;  /* 0x0000000913137c24 */ /* 0x000fe4000f8e02ff */
[----:B------:R-:W-:Y:S01]  /*c530*/  @!P3 IMAD.IADD R91, R91, 0x1, -R3 ;  /* 0x000000015b5bb824 */ /* 0x000fe200078e0a03 */
[----:B------:R-:W-:Y:S02]  /*c540*/  PRMT R84, RZ, 0x7610, R84 ;  /* 0x00007610ff547816 */ /* 0x000fe40000000054 */
[----:B------:R-:W-:Y:S02]  /*c550*/  PRMT R86, RZ, 0x7610, R86 ;  /* 0x00007610ff567816 */ /* 0x000fe40000000056 */
[----:B------:R-:W-:Y:S02]  /*c560*/  PRMT R42, RZ, 0x7610, R42 ;  /* 0x00007610ff2a7816 */ /* 0x000fe4000000002a */
[----:B--2---:R-:W-:-:S02]  /*c570*/  ISETP.GT.U32.AND P1, PT, R3, R85, PT ;  /* 0x000000550300720c */ /* 0x004fc40003f24070 */
[----:B----4-:R-:W-:-:S11]  /*c580*/  ISETP.GE.AND P2, PT, R75, RZ, PT ;  /* 0x000000ff4b00720c */ /* 0x010fd60003f46270 */
[----:B------:R-:W-:Y:S01]  /*c590*/  @!P1 IMAD.IADD R85, R85, 0x1, -R3 ;  /* 0x0000000155559824 */ /* 0x000fe200078e0a03 */
[----:B0-----:R-:W-:-:S04]  /*c5a0*/  IADD3 R76, P1, PT, R21, R2, RZ ;  /* 0x00000002154c7210 */ /* 0x001fc80007f3e0ff */
[----:B-1----:R-:W-:Y:S01]  /*c5b0*/  LEA.HI.X.SX32 R81, R21, R0, 0x1, P1 ;  /* 0x0000000015517211 */ /* 0x002fe200008f0eff */
[----:B------:R-:W-:Y:S01]  /*c5c0*/  @!P2 IMAD.MOV R6, RZ, RZ, -R6 ;  /* 0x000000ffff06a224 */ /* 0x000fe200078e0a06 */
[----:B------:R-:W-:Y:S02]  /*c5d0*/  IADD3 R89, P2, PT, R18, R2, RZ ;  /* 0x0000000212597210 */ /* 0x000fe40007f5e0ff */
[----:B------:R-:W-:Y:S01]  /*c5e0*/  ISETP.GE.AND P3, PT, R74, RZ, PT ;  /* 0x000000ff4a00720c */ /* 0x000fe20003f66270 */
[----:B------:R-:W-:Y:S01]  /*c5f0*/  IMAD.MOV.U32 R74, RZ, RZ, R92 ;  /* 0x000000ffff4a7224 */ /* 0x000fe200078e005c */
[----:B------:R-:W-:Y:S01]  /*c600*/  LEA.HI.X.SX32 R92, R18, R0, 0x1, P2 ;  /* 0x00000000125c7211 */ /* 0x000fe200010f0eff */
[----:B------:R-:W-:Y:S01]  /*c610*/  @P0 IMAD.MOV.U32 R18, RZ, RZ, R76 ;  /* 0x000000ffff120224 */ /* 0x000fe200078e004c */
[----:B---3--:R0:W-:Y:S04]  /*c620*/  STL [R1+0x7d0], R78 ;  /* 0x0007d04e01007387 */ /* 0x0081e80000100800 */
[----:B0-----:R-:W2:Y:S04]  /*c630*/  LDL R78, [R1+0xda0] ;  /* 0x000da000014e7983 */ /* 0x001ea80000100800 */
[----:B------:R-:W3:Y:S04]  /*c640*/  LDL.LU R77, [R1+0x18] ;  /* 0x00001800014d7983 */ /* 0x000ee80000300800 */
[----:B------:R-:W4:Y:S04]  /*c650*/  LDL.LU R75, [R1+0x14] ;  /* 0x00001400014b7983 */ /* 0x000f280000300800 */
[----:B------:R-:W-:Y:S04]  /*c660*/  STL [R1+0x7e4], R83 ;  /* 0x0007e45301007387 */ /* 0x000fe80000100800 */
[----:B------:R-:W-:Y:S04]  /*c670*/  STL [R1+0x3d8], R76 ;  /* 0x0003d84c01007387 */ /* 0x000fe80000100800 */
[----:B------:R0:W-:Y:S02]  /*c680*/  STL [R1+0x7cc], R47 ;  /* 0x0007cc2f01007387 */ /* 0x0001e40000100800 */
[----:B0-----:R-:W-:-:S04]  /*c690*/  IADD3 R47, P1, PT, R19, R2, RZ ;  /* 0x00000002132f7210 */ /* 0x001fc80007f3e0ff */
[----:B------:R-:W-:Y:S01]  /*c6a0*/  LEA.HI.X.SX32 R83, R19, R0, 0x1, P1 ;  /* 0x0000000013537211 */ /* 0x000fe200008f0eff */
[----:B------:R-:W-:-:S05]  /*c6b0*/  @P0 IMAD.MOV.U32 R19, RZ, RZ, R81 ;  /* 0x000000ffff130224 */ /* 0x000fca00078e0051 */
[----:B------:R0:W3:Y:S02]  /*c6c0*/  @P0 LDG.E.U8 R84, desc[UR22][R18.64] ;  /* 0x0000001612540981 */ /* 0x0000e4000c1e1100 */
[----:B0-----:R-:W-:Y:S02]  /*c6d0*/  @P0 IMAD.MOV.U32 R18, RZ, RZ, R89 ;  /* 0x000000ffff120224 */ /* 0x001fe400078e0059 */
[----:B------:R-:W-:-:S05]  /*c6e0*/  @P0 IMAD.MOV.U32 R19, RZ, RZ, R92 ;  /* 0x000000ffff130224 */ /* 0x000fca00078e005c */
[----:B------:R0:W4:Y:S02]  /*c6f0*/  @P0 LDG.E.U8 R86, desc[UR22][R18.64] ;  /* 0x0000001612560981 */ /* 0x000124000c1e1100 */
[----:B0-----:R-:W-:Y:S02]  /*c700*/  @P0 IMAD.MOV.U32 R18, RZ, RZ, R47 ;  /* 0x000000ffff120224 */ /* 0x001fe400078e002f */
[----:B------:R-:W-:-:S05]  /*c710*/  @P0 IMAD.MOV.U32 R19, RZ, RZ, R83 ;  /* 0x000000ffff130224 */ /* 0x000fca00078e0053 */
[----:B------:R-:W4:Y:S04]  /*c720*/  @P0 LDG.E.U8 R42, desc[UR22][R18.64] ;  /* 0x00000016122a0981 */ /* 0x000f28000c1e1100 */
[----:B------:R-:W-:Y:S04]  /*c730*/  STL [R1+0x3f8], R89 ;  /* 0x0003f85901007387 */ /* 0x000fe80000100800 */
[----:B------:R0:W-:Y:S04]  /*c740*/  STL [R1+0x3d4], R81 ;  /* 0x0003d45101007387 */ /* 0x0001e80000100800 */
[----:B------:R-:W-:Y:S04]  /*c750*/  STL [R1+0x418], R47 ;  /* 0x0004182f01007387 */ /* 0x000fe80000100800 */
[----:B------:R-:W-:Y:S04]  /*c760*/  STL [R1+0x3f4], R92 ;  /* 0x0003f45c01007387 */ /* 0x000fe80000100800 */
[----:B0-----:R-:W4:Y:S01]  /*c770*/  LDL.LU R81, [R1+0xfc4] ;  /* 0x000fc40001517983 */ /* 0x001f220000300800 */
[----:B------:R-:W-:Y:S01]  /*c780*/  @!P3 IMAD.MOV R7, RZ, RZ, -R7 ;  /* 0x000000ffff07b224 */ /* 0x000fe200078e0a07 */
[----:B------:R-:W-:-:S02]  /*c790*/  ISETP.GT.U32.AND P3, PT, R3, R91, PT ;  /* 0x0000005b0300720c */ /* 0x000fc40003f64070 */
[C---:B------:R-:W-:Y:S01]  /*c7a0*/  ISETP.GT.U32.AND P1, PT, R3.reuse, R85, PT ;  /* 0x000000550300720c */ /* 0x040fe20003f24070 */
[----:B------:R-:W4:Y:S01]  /*c7b0*/  LDL.LU R76, [R1+0xfc0] ;  /* 0x000fc000014c7983 */ /* 0x000f220000300800 */
[----:B------:R-:W-:Y:S02]  /*c7c0*/  ISETP.GT.U32.AND P2, PT, R3, R48, PT ;  /* 0x000000300300720c */ /* 0x000fe40003f44070 */
[C---:B------:R-:W-:Y:S02]  /*c7d0*/  SEL R16, R38.reuse, R16, !P6 ;  /* 0x0000001026107207 */ /* 0x040fe40007000000 */
[----:B------:R-:W-:-:S05]  /*c7e0*/  SEL R17, R38, R17, !P6 ;  /* 0x0000001126117207 */ /* 0x000fca0007000000 */
[--C-:B------:R-:W-:Y:S01]  /*c7f0*/  @!P3 IMAD.IADD R91, R91, 0x1, -R3.reuse ;  /* 0x000000015b5bb824 */ /* 0x100fe200078e0a03 */
[----:B------:R-:W-:Y:S01]  /*c800*/  ISETP.GE.AND P3, PT, R80, RZ, PT ;  /* 0x000000ff5000720c */ /* 0x000fe20003f66270 */
[----:B------:R-:W-:Y:S02]  /*c810*/  IMAD R16, R16, UR9, RZ ;  /* 0x0000000910107c24 */ /* 0x000fe4000f8e02ff */
[----:B------:R-:W-:Y:S01]  /*c820*/  IMAD R17, R17, UR9, RZ ;  /* 0x0000000911117c24 */ /* 0x000fe2000f8e02ff */
[----:B------:R0:W-:Y:S01]  /*c830*/  STL [R1+0x414], R83 ;  /* 0x0004145301007387 */ /* 0x0001e20000100800 */
[--C-:B------:R-:W-:Y:S01]  /*c840*/  @!P1 IMAD.IADD R85, R85, 0x1, -R3.reuse ;  /* 0x0000000155559824 */ /* 0x100fe200078e0a03 */
[----:B------:R-:W-:Y:S01]  /*c850*/  IADD3 R89, P1, PT, R16, R2, RZ ;  /* 0x0000000210597210 */ /* 0x000fe20007f3e0ff */
[----:B------:R-:W-:Y:S01]  /*c860*/  @!P2 IMAD.IADD R48, R48, 0x1, -R3 ;  /* 0x000000013030a824 */ /* 0x000fe200078e0a03 */
[----:B------:R-:W-:-:S05]  /*c870*/  SEL R14, R38, R14, !P6 ;  /* 0x0000000e260e7207 */ /* 0x000fca0007000000 */
[----:B------:R-:W-:Y:S01]  /*c880*/  @!P3 IMAD.MOV R90, RZ, RZ, -R90 ;  /* 0x000000ffff5ab224 */ /* 0x000fe200078e0a5a */
[----:B0-----:R-:W-:Y:S02]  /*c890*/  IADD3 R83, P3, PT, R17, R2, RZ ;  /* 0x0000000211537210 */ /* 0x001fe40007f7e0ff */
[----:B------:R-:W-:Y:S01]  /*c8a0*/  LEA.HI.X.SX32 R16, R16, R0, 0x1, P1 ;  /* 0x0000000010107211 */ /* 0x000fe200008f0eff */
[----:B------:R-:W-:Y:S01]  /*c8b0*/  IMAD R14, R14, UR9, RZ ;  /* 0x000000090e0e7c24 */ /* 0x000fe2000f8e02ff */
[----:B------:R-:W-:Y:S02]  /*c8c0*/  PRMT R87, RZ, 0x7610, R87 ;  /* 0x00007610ff577816 */ /* 0x000fe40000000057 */
[----:B------:R-:W-:Y:S02]  /*c8d0*/  PRMT R8, RZ, 0x7610, R8 ;  /* 0x00007610ff087816 */ /* 0x000fe40000000008 */
[----:B--2---:R-:W-:Y:S01]  /*c8e0*/  ISETP.GE.AND P2, PT, R78, RZ, PT ;  /* 0x000000ff4e00720c */ /* 0x004fe20003f46270 */
[----:B---3--:R0:W-:Y:S04]  /*c8f0*/  STL [R1+0x7c8], R84 ;  /* 0x0007c85401007387 */ /* 0x0081e80000100800 */
[----:B0-----:R-:W2:Y:S04]  /*c900*/  LDL.LU R84, [R1+0x28] ;  /* 0x0000280001547983 */ /* 0x001ea80000300800 */
[----:B------:R-:W3:Y:S04]  /*c910*/  LDL.LU R92, [R1+0xfbc] ;  /* 0x000fbc00015c7983 */ /* 0x000ee80000300800 */
[----:B------:R-:W3:Y:S04]  /*c920*/  LDL R80, [R1+0xcf0] ;  /* 0x000cf00001507983 */ /* 0x000ee80000100800 */
[----:B------:R-:W3:Y:S04]  /*c930*/  LDL R78, [R1+0xca4] ;  /* 0x000ca400014e7983 */ /* 0x000ee80000100800 */
[----:B------:R-:W-:Y:S04]  /*c940*/  STL [R1+0x438], R89 ;  /* 0x0004385901007387 */ /* 0x000fe80000100800 */
[----:B----4-:R0:W-:Y:S04]  /*c950*/  STL [R1+0x7b0], R42 ;  /* 0x0007b02a01007387 */ /* 0x0101e80000100800 */
[----:B------:R-:W-:Y:S04]  /*c960*/  STL [R1+0x458], R83 ;  /* 0x0004585301007387 */ /* 0x000fe80000100800 */
[----:B------:R1:W-:Y:S04]  /*c970*/  STL [R1+0x7c4], R86 ;  /* 0x0007c45601007387 */ /* 0x0003e80000100800 */
[----:B------:R4:W-:Y:S01]  /*c980*/  STL [R1+0x434], R16 ;  /* 0x0004341001007387 */ /* 0x0009e20000100800 */
[----:B0-----:R-:W-:-:S02]  /*c990*/  IADD3 R42, P1, PT, R14, R2, RZ ;  /* 0x000000020e2a7210 */ /* 0x001fc40007f3e0ff */
[-C--:B-1----:R-:W-:Y:S01]  /*c9a0*/  LEA.HI.X.SX32 R86, R17, R0.reuse, 0x1, P3 ;  /* 0x0000000011567211 */ /* 0x082fe200018f0eff */
[----:B------:R-:W-:Y:S02]  /*c9b0*/  @P0 IMAD.MOV.U32 R17, RZ, RZ, R16 ;  /* 0x000000ffff110224 */ /* 0x000fe400078e0010 */
[----:B----4-:R-:W-:Y:S01]  /*c9c0*/  @P0 IMAD.MOV.U32 R16, RZ, RZ, R89 ;  /* 0x000000ffff100224 */ /* 0x010fe200078e0059 */
[----:B------:R-:W-:Y:S02]  /*c9d0*/  PRMT R81, RZ, 0x7610, R81 ;  /* 0x00007610ff517816 */ /* 0x000fe40000000051 */
[----:B------:R-:W-:Y:S02]  /*c9e0*/  LEA.HI.X.SX32 R47, R14, R0, 0x1, P1 ;  /* 0x000000000e2f7211 */ /* 0x000fe400008f0eff */
[----:B------:R0:W4:Y:S02]  /*c9f0*/  @P0 LDG.E.U8 R87, desc[UR22][R16.64] ;  /* 0x0000001610570981 */ /* 0x000124000c1e1100 */
[----:B0-----:R-:W-:-:S02]  /*ca00*/  @P0 IMAD.MOV.U32 R16, RZ, RZ, R83 ;  /* 0x000000ffff100224 */ /* 0x001fc400078e0053 */
[----:B------:R-:W-:-:S05]  /*ca10*/  @P0 IMAD.MOV.U32 R17, RZ, RZ, R86 ;  /* 0x000000ffff110224 */ /* 0x000fca00078e0056 */
[----:B------:R0:W4:Y:S02]  /*ca20*/  @P0 LDG.E.U8 R81, desc[UR22][R16.64] ;  /* 0x0000001610510981 */ /* 0x000124000c1e1100 */
[----:B0-----:R-:W-:Y:S02]  /*ca30*/  @P0 IMAD.MOV.U32 R16, RZ, RZ, R42 ;  /* 0x000000ffff100224 */ /* 0x001fe400078e002a */
[----:B------:R-:W-:-:S05]  /*ca40*/  @P0 IMAD.MOV.U32 R17, RZ, RZ, R47 ;  /* 0x000000ffff110224 */ /* 0x000fca00078e002f */
[----:B------:R-:W4:Y:S01]  /*ca50*/  @P0 LDG.E.U8 R8, desc[UR22][R16.64] ;  /* 0x0000001610080981 */ /* 0x000f22000c1e1100 */
[C---:B------:R-:W-:Y:S01]  /*ca60*/  ISETP.GT.U32.AND P3, PT, R3.reuse, R75, PT ;  /* 0x0000004b0300720c */ /* 0x040fe20003f64070 */
[----:B------:R-:W-:Y:S01]  /*ca70*/  @!P2 IMAD.MOV R88, RZ, RZ, -R88 ;  /* 0x000000ffff58a224 */ /* 0x000fe200078e0a58 */
[----:B------:R-:W-:Y:S01]  /*ca80*/  ISETP.GT.U32.AND P2, PT, R3, R77, PT ;  /* 0x0000004d0300720c */ /* 0x000fe20003f44070 */
[----:B------:R-:W-:Y:S01]  /*ca90*/  STL [R1+0x478], R42 ;  /* 0x0004782a01007387 */ /* 0x000fe20000100800 */
[----:B------:R-:W-:-:S03]  /*caa0*/  SEL R30, R38, R30, !P6 ;  /* 0x0000001e261e7207 */ /* 0x000fc60007000000 */
[----:B------:R-:W-:Y:S01]  /*cab0*/  STL [R1+0x454], R86 ;  /* 0x0004545601007387 */ /* 0x000fe20000100800 */
[----:B------:R-:W-:-:S03]  /*cac0*/  SEL R13, R38, R13, !P6 ;  /* 0x0000000d260d7207 */ /* 0x000fc60007000000 */
[----:B------:R0:W-:Y:S02]  /*cad0*/  STL [R1+0x474], R47 ;  /* 0x0004742f01007387 */ /* 0x0001e40000100800 */
[--C-:B------:R-:W-:Y:S01]  /*cae0*/  @!P3 IMAD.IADD R75, R75, 0x1, -R3.reuse ;  /* 0x000000014b4bb824 */ /* 0x100fe200078e0a03 */
[----:B------:R-:W-:Y:S01]  /*caf0*/  SEL R12, R38, R12, !P6 ;  /* 0x0000000c260c7207 */ /* 0x000fe20007000000 */
[----:B------:R-:W-:Y:S02]  /*cb00*/  @!P2 IMAD.IADD R77, R77, 0x1, -R3 ;  /* 0x000000014d4da824 */ /* 0x000fe400078e0a03 */
[----:B------:R-:W-:Y:S02]  /*cb10*/  IMAD R30, R30, UR9, RZ ;  /* 0x000000091e1e7c24 */ /* 0x000fe4000f8e02ff */
[----:B------:R-:W-:Y:S02]  /*cb20*/  IMAD R13, R13, UR9, RZ ;  /* 0x000000090d0d7c24 */ /* 0x000fe4000f8e02ff */
[----:B------:R-:W-:Y:S01]  /*cb30*/  IMAD R12, R12, UR9, RZ ;  /* 0x000000090c0c7c24 */ /* 0x000fe2000f8e02ff */
[----:B------:R-:W-:-:S02]  /*cb40*/  PRMT R76, RZ, 0x7610, R76 ;  /* 0x00007610ff4c7816 */ /* 0x000fc4000000004c */
[----:B--2---:R-:W-:Y:S02]  /*cb50*/  ISETP.GT.U32.AND P1, PT, R3, R84, PT ;  /* 0x000000540300720c */ /* 0x004fe40003f24070 */
[----:B---3--:R-:W-:Y:S02]  /*cb60*/  ISETP.GE.AND P2, PT, R80, RZ, PT ;  /* 0x000000ff5000720c */ /* 0x008fe40003f46270 */
[----:B------:R-:W-:-:S09]  /*cb70*/  ISETP.GE.AND P3, PT, R78, RZ, PT ;  /* 0x000000ff4e00720c */ /* 0x000fd20003f66270 */
[----:B------:R-:W-:Y:S02]  /*cb80*/  @!P1 IMAD.IADD R84, R84, 0x1, -R3 ;  /* 0x0000000154549824 */ /* 0x000fe400078e0a03 */
[----:B------:R-:W-:Y:S02]  /*cb90*/  IMAD.MOV.U32 R78, RZ, RZ, R74 ;  /* 0x000000ffff4e7224 */ /* 0x000fe400078e004a */
[----:B------:R-:W-:Y:S01]  /*cba0*/  @!P3 IMAD.MOV R91, RZ, RZ, -R91 ;  /* 0x000000ffff5bb224 */ /* 0x000fe200078e0a5b */
[----:B------:R-:W-:-:S04]  /*cbb0*/  IADD3 R74, P3, PT, R13, R2, RZ ;  /* 0x000000020d4a7210 */ /* 0x000fc80007f7e0ff */
[----:B0-----:R-:W-:Y:S02]  /*cbc0*/  LEA.HI.X.SX32 R47, R13, R0, 0x1, P3 ;  /* 0x000000000d2f7211 */ /* 0x001fe400018f0eff */
[----:B------:R-:W-:Y:S01]  /*cbd0*/  PRMT R92, RZ, 0x7610, R92 ;  /* 0x00007610ff5c7816 */ /* 0x000fe2000000005c */
[----:B----4-:R0:W-:Y:S04]  /*cbe0*/  STL [R1+0x7a8], R81 ;  /* 0x0007a85101007387 */ /* 0x0101e80000100800 */
[----:B0-----:R-:W2:Y:S04]  /*cbf0*/  LDL R81, [R1+0xdb8] ;  /* 0x000db80001517983 */ /* 0x001ea80000100800 */
[----:B------:R0:W-:Y:S04]  /*cc00*/  STL [R1+0x7a4], R8 ;  /* 0x0007a40801007387 */ /* 0x0001e80000100800 */
[----:B------:R-:W3:Y:S04]  /*cc10*/  LDL R80, [R1+0xde0] ;  /* 0x000de00001507983 */ /* 0x000ee80000100800 */
[----:B------:R-:W4:Y:S01]  /*cc20*/  LDL.LU R83, [R1+0x24] ;  /* 0x0000240001537983 */ /* 0x000f220000300800 */
[----:B0-----:R-:W-:-:S03]  /*cc30*/  IMAD.MOV.U32 R8, RZ, RZ, R79 ;  /* 0x000000ffff087224 */ /* 0x001fc600078e004f */
[----:B------:R-:W2:Y:S04]  /*cc40*/  LDL.LU R79, [R1+0x34] ;  /* 0x00003400014f7983 */ /* 0x000ea80000300800 */
[----:B------:R0:W-:Y:S02]  /*cc50*/  STL [R1+0x7ac], R87 ;  /* 0x0007ac5701007387 */ /* 0x0001e40000100800 */
[----:B0-----:R-:W-:-:S04]  /*cc60*/  IADD3 R87, P1, PT, R30, R2, RZ ;  /* 0x000000021e577210 */ /* 0x001fc80007f3e0ff */
[----:B------:R-:W-:Y:S02]  /*cc70*/  LEA.HI.X.SX32 R86, R30, R0, 0x1, P1 ;  /* 0x000000001e567211 */ /* 0x000fe400008f0eff */
[----:B------:R-:W-:-:S03]  /*cc80*/  IADD3 R42, P1, PT, R12, R2, RZ ;  /* 0x000000020c2a7210 */ /* 0x000fc60007f3e0ff */
[----:B------:R-:W-:Y:S01]  /*cc90*/  @P0 IMAD.MOV.U32 R13, RZ, RZ, R86 ;  /* 0x000000ffff0d0224 */ /* 0x000fe200078e0056 */
[----:B------:R-:W-:Y:S01]  /*cca0*/  LEA.HI.X.SX32 R89, R12, R0, 0x1, P1 ;  /* 0x000000000c597211 */ /* 0x000fe200008f0eff */
[----:B------:R-:W-:-:S05]  /*ccb0*/  @P0 IMAD.MOV.U32 R12, RZ, RZ, R87 ;  /* 0x000000ffff0c0224 */ /* 0x000fca00078e0057 */
[----:B------:R0:W2:Y:S02]  /*ccc0*/  @P0 LDG.E.U8 R76, desc[UR22][R12.64] ;  /* 0x000000160c4c0981 */ /* 0x0000a4000c1e1100 */
[----:B0-----:R-:W-:Y:S02]  /*ccd0*/  @P0 IMAD.MOV.U32 R12, RZ, RZ, R74 ;  /* 0x000000ffff0c0224 */ /* 0x001fe400078e004a */
[----:B------:R-:W-:-:S05]  /*cce0*/  @P0 IMAD.MOV.U32 R13, RZ, RZ, R47 ;  /* 0x000000ffff0d0224 */ /* 0x000fca00078e002f */
[----:B------:R0:W3:Y:S04]  /*ccf0*/  @P0 LDG.E.U8 R92, desc[UR22][R12.64] ;  /* 0x000000160c5c0981 */ /* 0x0000e8000c1e1100 */
[----:B------:R-:W-:Y:S04]  /*cd00*/  STL [R1+0x498], R87 ;  /* 0x0004985701007387 */ /* 0x000fe80000100800 */
[----:B------:R-:W-:Y:S04]  /*cd10*/  STL [R1+0x4b8], R74 ;  /* 0x0004b84a01007387 */ /* 0x000fe80000100800 */
[----:B------:R1:W-:Y:S01]  /*cd20*/  STL [R1+0x494], R86 ;  /* 0x0004945601007387 */ /* 0x0003e20000100800 */
[----:B------:R-:W-:-:S03]  /*cd30*/  PRMT R39, RZ, 0x7610, R39 ;  /* 0x00007610ff277816 */ /* 0x000fc60000000027 */
[----:B------:R-:W-:Y:S01]  /*cd40*/  STL [R1+0x4d8], R42 ;  /* 0x0004d82a01007387 */ /* 0x000fe20000100800 */
[----:B0-----:R-:W-:-:S03]  /*cd50*/  @P0 IMAD.MOV.U32 R12, RZ, RZ, R42 ;  /* 0x000000ffff0c0224 */ /* 0x001fc600078e002a */
[----:B------:R-:W-:Y:S01]  /*cd60*/  STL [R1+0x4b4], R47 ;  /* 0x0004b42f01007387 */ /* 0x000fe20000100800 */
[----:B------:R-:W-:-:S03]  /*cd70*/  @P0 IMAD.MOV.U32 R13, RZ, RZ, R89 ;  /* 0x000000ffff0d0224 */ /* 0x000fc600078e0059 */
[----:B-1----:R-:W4:Y:S04]  /*cd80*/  LDL.LU R86, [R1+0xfb8] ;  /* 0x000fb80001567983 */ /* 0x002f280000300800 */
[----:B------:R-:W4:Y:S04]  /*cd90*/  LDL.LU R87, [R1+0xfb4] ;  /* 0x000fb40001577983 */ /* 0x000f280000300800 */
[----:B------:R-:W-:Y:S04]  /*cda0*/  STL [R1+0x4d4], R89 ;  /* 0x0004d45901007387 */ /* 0x000fe80000100800 */
[----:B------:R0:W4:Y:S04]  /*cdb0*/  @P0 LDG.E.U8 R39, desc[UR22][R12.64] ;  /* 0x000000160c270981 */ /* 0x000128000c1e1100 */
[----:B--2---:R1:W-:Y:S04]  /*cdc0*/  STL [R1+0x790], R76 ;  /* 0x0007904c01007387 */ /* 0x0043e80000100800 */
[----:B-1----:R-:W2:Y:S04]  /*cdd0*/  LDL.LU R76, [R1+0x30] ;  /* 0x00003000014c7983 */ /* 0x002ea80000300800 */
[----:B------:R-:W2:Y:S04]  /*cde0*/  LDL.LU R47, [R1+0xfb0] ;  /* 0x000fb000012f7983 */ /* 0x000ea80000300800 */
[----:B------:R-:W2:Y:S04]  /*cdf0*/  LDL.LU R74, [R1+0xfac] ;  /* 0x000fac00014a7983 */ /* 0x000ea80000300800 */
[----:B---3--:R1:W-:Y:S04]  /*ce00*/  STL [R1+0x78c], R92 ;  /* 0x00078c5c01007387 */ /* 0x0083e80000100800 */
[----:B-1----:R-:W3:Y:S01]  /*ce10*/  LDL.LU R92, [R1+0xfa8] ;  /* 0x000fa800015c7983 */ /* 0x002ee20000300800 */
[----:B------:R-:W-:-:S02]  /*ce20*/  ISETP.GT.U32.AND P3, PT, R3, R75, PT ;  /* 0x0000004b0300720c */ /* 0x000fc40003f64070 */
[C---:B------:R-:W-:Y:S01]  /*ce30*/  ISETP.GT.U32.AND P1, PT, R3.reuse, R84, PT ;  /* 0x000000540300720c */ /* 0x040fe20003f24070 */
[----:B------:R-:W-:Y:S01]  /*ce40*/  @!P2 IMAD.MOV R8, RZ, RZ, -R8 ;  /* 0x000000ffff08a224 */ /* 0x000fe200078e0a08 */
[----:B------:R-:W-:Y:S02]  /*ce50*/  ISETP.GT.U32.AND P2, PT, R3, R77, PT ;  /* 0x0000004d0300720c */ /* 0x000fe40003f44070 */
[C---:B0-----:R-:W-:Y:S02]  /*ce60*/  SEL R13, R38.reuse, R11, !P6 ;  /* 0x0000000b260d7207 */ /* 0x041fe40007000000 */
[----:B------:R-:W-:-:S05]  /*ce70*/  SEL R12, R38, R10, !P6 ;  /* 0x0000000a260c7207 */ /* 0x000fca0007000000 */
[----:B------:R-:W-:Y:S01]  /*ce80*/  @!P3 IMAD.IADD R75, R75, 0x1, -R3 ;  /* 0x000000014b4bb824 */ /* 0x000fe200078e0a03 */
[----:B------:R-:W-:Y:S01]  /*ce90*/  ISETP.GE.AND P3, PT, R80, RZ, PT ;  /* 0x000000ff5000720c */ /* 0x000fe20003f66270 */
[----:B------:R-:W-:Y:S01]  /*cea0*/  IMAD R13, R13, UR9, RZ ;  /* 0x000000090d0d7c24 */ /* 0x000fe2000f8e02ff */
[----:B------:R-:W-:Y:S01]  /*ceb0*/  SEL R11, R38, R9, !P6 ;  /* 0x00000009260b7207 */ /* 0x000fe20007000000 */
[----:B------:R-:W-:Y:S01]  /*cec0*/  IMAD.MOV.U32 R9, RZ, RZ, R85 ;  /* 0x000000ffff097224 */ /* 0x000fe200078e0055 */
[----:B------:R-:W3:Y:S01]  /*ced0*/  LDL R80, [R1+0xdd0] ;  /* 0x000dd00001507983 */ /* 0x000ee20000100800 */
[----:B------:R-:W-:Y:S02]  /*cee0*/  IMAD R12, R12, UR9, RZ ;  /* 0x000000090c0c7c24 */ /* 0x000fe4000f8e02ff */
[--C-:B------:R-:W-:Y:S01]  /*cef0*/  @!P1 IMAD.IADD R84, R84, 0x1, -R3.reuse ;  /* 0x0000000154549824 */ /* 0x100fe200078e0a03 */
[----:B------:R-:W-:Y:S01]  /*cf00*/  IADD3 R89, P1, PT, R13, R2, RZ ;  /* 0x000000020d597210 */ /* 0x000fe20007f3e0ff */
[----:B------:R-:W-:Y:S01]  /*cf10*/  @!P2 IMAD.IADD R77, R77, 0x1, -R3 ;  /* 0x000000014d4da824 */ /* 0x000fe200078e0a03 */
[----:B------:R-:W-:-:S02]  /*cf20*/  ISETP.GE.AND P2, PT, R81, RZ, PT ;  /* 0x000000ff5100720c */ /* 0x000fc40003f46270 */
[----:B------:R-:W3:Y:S01]  /*cf30*/  LDL R81, [R1+0xdf0] ;  /* 0x000df00001517983 */ /* 0x000ee20000100800 */
[----:B------:R-:W-:Y:S01]  /*cf40*/  @!P3 IMAD.MOV R9, RZ, RZ, -R9 ;  /* 0x000000ffff09b224 */ /* 0x000fe200078e0a09 */
[----:B------:R-:W-:Y:S02]  /*cf50*/  IADD3 R42, P3, PT, R12, R2, RZ ;  /* 0x000000020c2a7210 */ /* 0x000fe40007f7e0ff */
[----:B------:R-:W-:Y:S01]  /*cf60*/  STL [R1+0x4f8], R89 ;  /* 0x0004f85901007387 */ /* 0x000fe20000100800 */
[----:B------:R-:W-:-:S03]  /*cf70*/  LEA.HI.X.SX32 R13, R13, R0, 0x1, P1 ;  /* 0x000000000d0d7211 */ /* 0x000fc600008f0eff */
[----:B------:R-:W-:Y:S04]  /*cf80*/  STL [R1+0x518], R42 ;  /* 0x0005182a01007387 */ /* 0x000fe80000100800 */
[----:B----4-:R0:W-:Y:S04]  /*cf90*/  STL [R1+0x788], R39 ;  /* 0x0007882701007387 */ /* 0x0101e80000100800 */
[----:B------:R1:W-:Y:S01]  /*cfa0*/  STL [R1+0x4f4], R13 ;  /* 0x0004f40d01007387 */ /* 0x0003e20000100800 */
[----:B0-----:R-:W-:Y:S01]  /*cfb0*/  LEA.HI.X.SX32 R39, R12, R0, 0x1, P3 ;  /* 0x000000000c277211 */ /* 0x001fe200018f0eff */
[----:B------:R-:W-:Y:S01]  /*cfc0*/  @P0 IMAD.MOV.U32 R12, RZ, RZ, R89 ;  /* 0x000000ffff0c0224 */ /* 0x000fe200078e0059 */
[----:B--2---:R-:W-:-:S02]  /*cfd0*/  PRMT R74, RZ, 0x7610, R74 ;  /* 0x00007610ff4a7816 */ /* 0x004fc4000000004a */
[----:B---3--:R-:W-:-:S06]  /*cfe0*/  PRMT R92, RZ, 0x7610, R92 ;  /* 0x00007610ff5c7816 */ /* 0x008fcc000000005c */
[----:B------:R0:W2:Y:S02]  /*cff0*/  @P0 LDG.E.U8 R92, desc[UR22][R12.64] ;  /* 0x000000160c5c0981 */ /* 0x0000a4000c1e1100 */
[----:B0-----:R-:W-:Y:S02]  /*d000*/  @P0 IMAD.MOV.U32 R12, RZ, RZ, R42 ;  /* 0x000000ffff0c0224 */ /* 0x001fe400078e002a */
[----:B-1----:R-:W-:-:S05]  /*d010*/  @P0 IMAD.MOV.U32 R13, RZ, RZ, R39 ;  /* 0x000000ffff0d0224 */ /* 0x002fca00078e0027 */
[----:B------:R0:W3:Y:S01]  /*d020*/  @P0 LDG.E.U8 R74, desc[UR22][R12.64] ;  /* 0x000000160c4a0981 */ /* 0x0000e2000c1e1100 */
[----:B------:R-:W-:Y:S02]  /*d030*/  IMAD R11, R11, UR9, RZ ;  /* 0x000000090b0b7c24 */ /* 0x000fe4000f8e02ff */
[----:B------:R-:W-:-:S03]  /*d040*/  IMAD.MOV.U32 R10, RZ, RZ, R48 ;  /* 0x000000ffff0a7224 */ /* 0x000fc600078e0030 */
[----:B------:R-:W-:-:S04]  /*d050*/  IADD3 R48, P1, PT, R11, R2, RZ ;  /* 0x000000020b307210 */ /* 0x000fc80007f3e0ff */
[----:B------:R-:W-:Y:S01]  /*d060*/  LEA.HI.X.SX32 R85, R11, R0, 0x1, P1 ;  /* 0x000000000b557211 */ /* 0x000fe200008f0eff */
[----:B0-----:R-:W-:Y:S01]  /*d070*/  @P0 IMAD.MOV.U32 R12, RZ, RZ, R48 ;  /* 0x000000ffff0c0224 */ /* 0x001fe200078e0030 */
[----:B------:R-:W-:-:S03]  /*d080*/  PRMT R47, RZ, 0x7610, R47 ;  /* 0x00007610ff2f7816 */ /* 0x000fc6000000002f */
[----:B------:R-:W-:Y:S01]  /*d090*/  @P0 IMAD.MOV.U32 R13, RZ, RZ, R85 ;  /* 0x000000ffff0d0224 */ /* 0x000fe200078e0055 */
[----:B------:R-:W-:Y:S04]  /*d0a0*/  STL [R1+0x538], R48 ;  /* 0x0005383001007387 */ /* 0x000fe80000100800 */
[----:B------:R0:W4:Y:S04]  /*d0b0*/  @P0 LDG.E.U8 R47, desc[UR22][R12.64] ;  /* 0x000000160c2f0981 */ /* 0x000128000c1e1100 */
[----:B------:R-:W-:Y:S04]  /*d0c0*/  STL [R1+0x514], R39 ;  /* 0x0005142701007387 */ /* 0x000fe80000100800 */
[----:B------:R-:W4:Y:S04]  /*d0d0*/  LDL.LU R89, [R1+0xfa4] ;  /* 0x000fa40001597983 */ /* 0x000f280000300800 */
[----:B--2---:R1:W-:Y:S04]  /*d0e0*/  STL [R1+0x784], R92 ;  /* 0x0007845c01007387 */ /* 0x0043e80000100800 */
[----:B-1----:R-:W2:Y:S04]  /*d0f0*/  LDL.LU R92, [R1+0xfa0] ;  /* 0x000fa000015c7983 */ /* 0x002ea80000300800 */
[----:B------:R-:W-:Y:S04]  /*d100*/  STL [R1+0x534], R85 ;  /* 0x0005345501007387 */ /* 0x000fe80000100800 */
        /* <DEDUP_REMOVED lines=8> */
[C---:B------:R-:W-:Y:S02]  /*d190*/  SEL R15, R38.reuse, R15, !P6 ;  /* 0x0000000f260f7207 */ /* 0x040fe40007000000 */
[----:B------:R-:W-:-:S05]  /*d1a0*/  SEL R7, R38, R7, !P6 ;  /* 0x0000000726077207 */ /* 0x000fca0007000000 */
[--C-:B------:R-:W-:Y:S01]  /*d1b0*/  @!P3 IMAD.IADD R79, R79, 0x1, -R3.reuse ;  /* 0x000000014f4fb824 */ /* 0x100fe200078e0a03 */
[----:B------:R-:W-:Y:S01]  /*d1c0*/  ISETP.GE.AND P3, PT, R80, RZ, PT ;  /* 0x000000ff5000720c */ /* 0x000fe20003f66270 */
[----:B------:R-:W-:Y:S01]  /*d1d0*/  IMAD R15, R15, UR9, RZ ;  /* 0x000000090f0f7c24 */ /* 0x000fe2000f8e02ff */
[----:B------:R-:W-:Y:S01]  /*d1e0*/  SEL R6, R38, R6, !P6 ;  /* 0x0000000626067207 */ /* 0x000fe20007000000 */
[----:B------:R-:W-:Y:S01]  /*d1f0*/  @!P1 IMAD.IADD R76, R76, 0x1, -R3 ;  /* 0x000000014c4c9824 */ /* 0x000fe200078e0a03 */
[----:B------:R-:W3:Y:S01]  /*d200*/  LDL R80, [R1+0xe00] ;  /* 0x000e000001507983 */ /* 0x000ee20000100800 */
[----:B0-----:R-:W-:Y:S01]  /*d210*/  IMAD.MOV.U32 R12, RZ, RZ, R77 ;  /* 0x000000ffff0c7224 */ /* 0x001fe200078e004d */
[----:B------:R-:W-:Y:S01]  /*d220*/  IADD3 R77, P1, PT, R15, R2, RZ ;  /* 0x000000020f4d7210 */ /* 0x000fe20007f3e0ff */
[----:B------:R-:W-:Y:S01]  /*d230*/  @!P2 IMAD.IADD R83, R83, 0x1, -R3 ;  /* 0x000000015353a824 */ /* 0x000fe200078e0a03 */
[----:B------:R-:W-:Y:S01]  /*d240*/  ISETP.GE.AND P2, PT, R81, RZ, PT ;  /* 0x000000ff5100720c */ /* 0x000fe20003f46270 */
[----:B------:R-:W-:Y:S01]  /*d250*/  IMAD.MOV.U32 R11, RZ, RZ, R75 ;  /* 0x000000ffff0b7224 */ /* 0x000fe200078e004b */
[----:B------:R-:W3:Y:S01]  /*d260*/  LDL R81, [R1+0xdf4] ;  /* 0x000df40001517983 */ /* 0x000ee20000100800 */
[----:B------:R-:W-:-:S02]  /*d270*/  IMAD R7, R7, UR9, RZ ;  /* 0x0000000907077c24 */ /* 0x000fc4000f8e02ff */
[----:B------:R-:W-:Y:S01]  /*d280*/  IMAD R6, R6, UR9, RZ ;  /* 0x0000000906067c24 */ /* 0x000fe2000f8e02ff */
[----:B------:R-:W-:Y:S01]  /*d290*/  STL [R1+0x558], R77 ;  /* 0x0005584d01007387 */ /* 0x000fe20000100800 */
[----:B------:R-:W-:Y:S01]  /*d2a0*/  @!P3 IMAD.MOV R11, RZ, RZ, -R11 ;  /* 0x000000ffff0bb224 */ /* 0x000fe200078e0a0b */
[----:B------:R-:W-:Y:S02]  /*d2b0*/  LEA.HI.X.SX32 R48, R15, R0, 0x1, P1 ;  /* 0x000000000f307211 */ /* 0x000fe400008f0eff */
[----:B----4-:R0:W-:Y:S01]  /*d2c0*/  STL [R1+0x76c], R47 ;  /* 0x00076c2f01007387 */ /* 0x0101e20000100800 */
[----:B------:R-:W-:-:S04]  /*d2d0*/  IADD3 R75, P3, PT, R7, R2, RZ ;  /* 0x00000002074b7210 */ /* 0x000fc80007f7e0ff */
[----:B------:R-:W-:Y:S02]  /*d2e0*/  LEA.HI.X.SX32 R15, R7, R0, 0x1, P3 ;  /* 0x00000000070f7211 */ /* 0x000fe400018f0eff */
[----:B0-----:R-:W-:Y:S01]  /*d2f0*/  IADD3 R47, P1, PT, R6, R2, RZ ;  /* 0x00000002062f7210 */ /* 0x001fe20007f3e0ff */
[----:B------:R-:W-:-:S03]  /*d300*/  @P0 IMAD.MOV.U32 R7, RZ, RZ, R48 ;  /* 0x000000ffff070224 */ /* 0x000fc600078e0030 */
[----:B------:R-:W-:Y:S01]  /*d310*/  LEA.HI.X.SX32 R85, R6, R0, 0x1, P1 ;  /* 0x0000000006557211 */ /* 0x000fe200008f0eff */
[----:B------:R-:W-:Y:S01]  /*d320*/  @P0 IMAD.MOV.U32 R6, RZ, RZ, R77 ;  /* 0x000000ffff060224 */ /* 0x000fe200078e004d */
[----:B------:R-:W-:Y:S01]  /*d330*/  PRMT R14, RZ, 0x7610, R14 ;  /* 0x00007610ff0e7816 */ /* 0x000fe2000000000e */
[----:B------:R-:W-:Y:S04]  /*d340*/  STL [R1+0x578], R75 ;  /* 0x0005784b01007387 */ /* 0x000fe80000100800 */
[----:B------:R0:W-:Y:S04]  /*d350*/  STL [R1+0x554], R48 ;  /* 0x0005543001007387 */ /* 0x0001e80000100800 */
[----:B------:R1:W-:Y:S04]  /*d360*/  STL [R1+0x598], R47 ;  /* 0x0005982f01007387 */ /* 0x0003e80000100800 */
[----:B------:R-:W-:Y:S04]  /*d370*/  STL [R1+0x574], R15 ;  /* 0x0005740f01007387 */ /* 0x000fe80000100800 */
[----:B0-----:R-:W4:Y:S01]  /*d380*/  LDL.LU R48, [R1+0xf90] ;  /* 0x000f900001307983 */ /* 0x001f220000300800 */
[----:B--2---:R-:W-:-:S02]  /*d390*/  PRMT R92, RZ, 0x7610, R92 ;  /* 0x00007610ff5c7816 */ /* 0x004fc4000000005c */
[----:B---3--:R-:W-:-:S04]  /*d3a0*/  PRMT R74, RZ, 0x7610, R74 ;  /* 0x00007610ff4a7816 */ /* 0x008fc8000000004a */
[----:B------:R0:W2:Y:S01]  /*d3b0*/  @P0 LDG.E.U8 R92, desc[UR22][R6.64] ;  /* 0x00000016065c0981 */ /* 0x0000a2000c1e1100 */
[C---:B------:R-:W-:Y:S01]  /*d3c0*/  ISETP.GT.U32.AND P3, PT, R3.reuse, R79, PT ;  /* 0x0000004f0300720c */ /* 0x040fe20003f64070 */
[----:B------:R-:W-:Y:S01]  /*d3d0*/  @!P2 IMAD.MOV R12, RZ, RZ, -R12 ;  /* 0x000000ffff0ca224 */ /* 0x000fe200078e0a0c */
[----:B------:R-:W-:Y:S01]  /*d3e0*/  ISETP.GT.U32.AND P1, PT, R3, R76, PT ;  /* 0x0000004c0300720c */ /* 0x000fe20003f24070 */
[----:B------:R-:W3:Y:S01]  /*d3f0*/  LDL.LU R77, [R1+0xf8c] ;  /* 0x000f8c00014d7983 */ /* 0x000ee20000300800 */
[----:B0-----:R-:W-:Y:S02]  /*d400*/  @P0 IMAD.MOV.U32 R6, RZ, RZ, R75 ;  /* 0x000000ffff060224 */ /* 0x001fe400078e004b */
[----:B------:R-:W-:-:S05]  /*d410*/  @P0 IMAD.MOV.U32 R7, RZ, RZ, R15 ;  /* 0x000000ffff070224 */ /* 0x000fca00078e000f */
[----:B------:R0:W3:Y:S02]  /*d420*/  @P0 LDG.E.U8 R74, desc[UR22][R6.64] ;  /* 0x00000016064a0981 */ /* 0x0000e4000c1e1100 */
[----:B0-----:R-:W-:Y:S02]  /*d430*/  @P0 IMAD.MOV.U32 R6, RZ, RZ, R47 ;  /* 0x000000ffff060224 */ /* 0x001fe400078e002f */
[----:B------:R-:W-:-:S05]  /*d440*/  @P0 IMAD.MOV.U32 R7, RZ, RZ, R85 ;  /* 0x000000ffff070224 */ /* 0x000fca00078e0055 */
[----:B------:R0:W3:Y:S01]  /*d450*/  @P0 LDG.E.U8 R14, desc[UR22][R6.64] ;  /* 0x00000016060e0981 */ /* 0x0000e2000c1e1100 */
[----:B------:R-:W-:Y:S01]  /*d460*/  ISETP.GT.U32.AND P2, PT, R3, R83, PT ;  /* 0x000000530300720c */ /* 0x000fe20003f44070 */
[----:B------:R-:W-:Y:S01]  /*d470*/  @!P3 IMAD.IADD R79, R79, 0x1, -R3 ;  /* 0x000000014f4fb824 */ /* 0x000fe200078e0a03 */
[----:B------:R-:W-:Y:S02]  /*d480*/  ISETP.GE.AND P3, PT, R80, RZ, PT ;  /* 0x000000ff5000720c */ /* 0x000fe40003f66270 */
[C---:B------:R-:W-:Y:S02]  /*d490*/  SEL R90, R38.reuse, R90, !P6 ;  /* 0x0000005a265a7207 */ /* 0x040fe40007000000 */
[----:B------:R-:W-:-:S03]  /*d4a0*/  SEL R88, R38, R88, !P6 ;  /* 0x0000005826587207 */ /* 0x000fc60007000000 */
[----:B------:R-:W-:Y:S01]  /*d4b0*/  IMAD R90, R90, UR9, RZ ;  /* 0x000000095a5a7c24 */ /* 0x000fe2000f8e02ff */
[----:B0-----:R-:W-:-:S03]  /*d4c0*/  SEL R6, R38, R8, !P6 ;  /* 0x0000000826067207 */ /* 0x001fc60007000000 */
[--C-:B------:R-:W-:Y:S01]  /*d4d0*/  @!P2 IMAD.IADD R83, R83, 0x1, -R3.reuse ;  /* 0x000000015353a824 */ /* 0x100fe200078e0a03 */
[----:B------:R-:W-:Y:S01]  /*d4e0*/  ISETP.GE.AND P2, PT, R81, RZ, PT ;  /* 0x000000ff5100720c */ /* 0x000fe20003f46270 */
[----:B------:R-:W-:Y:S02]  /*d4f0*/  @!P1 IMAD.IADD R76, R76, 0x1, -R3 ;  /* 0x000000014c4c9824 */ /* 0x000fe400078e0a03 */
[----:B------:R-:W-:Y:S02]  /*d500*/  IMAD.MOV.U32 R8, RZ, RZ, R83 ;  /* 0x000000ffff087224 */ /* 0x000fe400078e0053 */
[----:B------:R-:W-:Y:S01]  /*d510*/  IMAD R88, R88, UR9, RZ ;  /* 0x0000000958587c24 */ /* 0x000fe2000f8e02ff */
[----:B------:R-:W-:Y:S01]  /*d520*/  PRMT R42, RZ, 0x7610, R42 ;  /* 0x00007610ff2a7816 */ /* 0x000fe2000000002a */
[----:B------:R-:W-:-:S03]  /*d530*/  @!P3 IMAD.MOV R8, RZ, RZ, -R8 ;  /* 0x000000ffff08b224 */ /* 0x000fc600078e0a08 */
[----:B------:R-:W-:-:S04]  /*d540*/  IADD3 R83, P3, PT, R88, R2, RZ ;  /* 0x0000000258537210 */ /* 0x000fc80007f7e0ff */
[----:B-1----:R-:W-:Y:S02]  /*d550*/  LEA.HI.X.SX32 R47, R88, R0, 0x1, P3 ;  /* 0x00000000582f7211 */ /* 0x002fe400018f0eff */
[----:B----4-:R-:W-:Y:S01]  /*d560*/  PRMT R48, RZ, 0x7610, R48 ;  /* 0x00007610ff307816 */ /* 0x010fe20000000030 */
[----:B--2---:R0:W-:Y:S04]  /*d570*/  STL [R1+0x768], R92 ;  /* 0x0007685c01007387 */ /* 0x0041e80000100800 */
[----:B0-----:R-:W2:Y:S04]  /*d580*/  LDL.LU R92, [R1+0xf88] ;  /* 0x000f8800015c7983 */ /* 0x001ea80000300800 */
[----:B------:R-:W-:Y:S04]  /*d590*/  STL [R1+0x594], R85 ;  /* 0x0005945501007387 */ /* 0x000fe80000100800 */
[----:B------:R-:W4:Y:S04]  /*d5a0*/  LDL.LU R75, [R1+0xf84] ;  /* 0x000f8400014b7983 */ /* 0x000f280000300800 */
[----:B---3--:R0:W-:Y:S04]  /*d5b0*/  STL [R1+0x764], R74 ;  /* 0x0007644a01007387 */ /* 0x0081e80000100800 */
[----:B0-----:R-:W3:Y:S04]  /*d5c0*/  LDL.LU R74, [R1+0xf80] ;  /* 0x000f8000014a7983 */ /* 0x001ee80000300800 */
[----:B------:R-:W2:Y:S04]  /*d5d0*/  LDL R81, [R1+0xdec] ;  /* 0x000dec0001517983 */ /* 0x000ea80000100800 */
[----:B------:R-:W2:Y:S04]  /*d5e0*/  LDL R80, [R1+0xc28] ;  /* 0x000c280001507983 */ /* 0x000ea80000100800 */
[----:B------:R0:W-:Y:S02]  /*d5f0*/  STL [R1+0x750], R14 ;  /* 0x0007500e01007387 */ /* 0x0001e40000100800 */
[----:B0-----:R-:W-:-:S04]  /*d600*/  IADD3 R14, P1, PT, R90, R2, RZ ;  /* 0x000000025a0e7210 */ /* 0x001fc80007f3e0ff */
[----:B------:R-:W-:Y:S01]  /*d610*/  LEA.HI.X.SX32 R15, R90, R0, 0x1, P1 ;  /* 0x000000005a0f7211 */ /* 0x000fe200008f0eff */
[----:B------:R0:W-:Y:S04]  /*d620*/  STL [R1+0x5b8], R14 ;  /* 0x0005b80e01007387 */ /* 0x0001e80000100800 */
[----:B------:R0:W2:Y:S04]  /*d630*/  @P0 LDG.E.U8 R42, desc[UR22][R14.64] ;  /* 0x000000160e2a0981 */ /* 0x0000a8000c1e1100 */
[----:B------:R-:W-:Y:S04]  /*d640*/  STL [R1+0x5d8], R83 ;  /* 0x0005d85301007387 */ /* 0x000fe80000100800 */
[----:B------:R1:W-:Y:S01]  /*d650*/  STL [R1+0x5b4], R15 ;  /* 0x0005b40f01007387 */ /* 0x0003e20000100800 */
[----:B0-----:R-:W-:-:S02]  /*d660*/  @P0 IMAD.MOV.U32 R14, RZ, RZ, R83 ;  /* 0x000000ffff0e0224 */ /* 0x001fc400078e0053 */
        /* <DEDUP_REMOVED lines=8> */
[----:B------:R-:W-:-:S05]  /*d6f0*/  @P0 IMAD.MOV.U32 R15, RZ, RZ, R85 ;  /* 0x000000ffff0f0224 */ /* 0x000fca00078e0055 */
[----:B------:R-:W4:Y:S04]  /*d700*/  @P0 LDG.E.U8 R13, desc[UR22][R14.64] ;  /* 0x000000160e0d0981 */ /* 0x000f28000c1e1100 */
[----:B------:R-:W-:Y:S04]  /*d710*/  STL [R1+0x5f8], R84 ;  /* 0x0005f85401007387 */ /* 0x000fe80000100800 */
[----:B------:R-:W-:Y:S04]  /*d720*/  STL [R1+0x5d4], R47 ;  /* 0x0005d42f01007387 */ /* 0x000fe80000100800 */
[----:B--2---:R0:W-:Y:S04]  /*d730*/  STL [R1+0x74c], R42 ;  /* 0x00074c2a01007387 */ /* 0x0041e80000100800 */
[----:B0-----:R-:W2:Y:S04]  /*d740*/  LDL.LU R42, [R1+0xf7c] ;  /* 0x000f7c00012a7983 */ /* 0x001ea80000300800 */
[----:B------:R-:W-:Y:S04]  /*d750*/  STL [R1+0x5f4], R85 ;  /* 0x0005f45501007387 */ /* 0x000fe80000100800 */
[----:B------:R-:W2:Y:S04]  /*d760*/  LDL.LU R47, [R1+0xf78] ;  /* 0x000f7800012f7983 */ /* 0x000ea80000300800 */
[----:B------:R-:W2:Y:S04]  /*d770*/  LDL.LU R83, [R1+0xf74] ;  /* 0x000f740001537983 */ /* 0x000ea80000300800 */
[----:B---3--:R0:W-:Y:S04]  /*d780*/  STL [R1+0x748], R48 ;  /* 0x0007483001007387 */ /* 0x0081e80000100800 */
[----:B0-----:R-:W3:Y:S01]  /*d790*/  LDL.LU R48, [R1+0xf70] ;  /* 0x000f700001307983 */ /* 0x001ee20000300800 */
[----:B------:R-:W-:Y:S01]  /*d7a0*/  @!P2 IMAD.MOV R7, RZ, RZ, -R7 ;  /* 0x000000ffff07a224 */ /* 0x000fe200078e0a07 */
[----:B------:R-:W-:-:S02]  /*d7b0*/  ISETP.GT.U32.AND P2, PT, R3, R92, PT ;  /* 0x0000005c0300720c */ /* 0x000fc40003f44070 */
[C---:B----4-:R-:W-:Y:S02]  /*d7c0*/  ISETP.GT.U32.AND P3, PT, R3.reuse, R75, PT ;  /* 0x0000004b0300720c */ /* 0x050fe40003f64070 */
[----:B------:R-:W-:Y:S01]  /*d7d0*/  ISETP.GT.U32.AND P1, PT, R3, R74, PT ;  /* 0x0000004a0300720c */ /* 0x000fe20003f24070 */
[----:B------:R0:W-:Y:S01]  /*d7e0*/  STL [R1+0x744], R13 ;  /* 0x0007440d01007387 */ /* 0x0001e20000100800 */
[----:B------:R-:W-:-:S07]  /*d7f0*/  SEL R91, R38, R91, !P6 ;  /* 0x0000005b265b7207 */ /* 0x000fce0007000000 */
[--C-:B------:R-:W-:Y:S01]  /*d800*/  @!P2 IMAD.IADD R92, R92, 0x1, -R3.reuse ;  /* 0x000000015c5ca824 */ /* 0x100fe200078e0a03 */
[----:B------:R-:W-:Y:S01]  /*d810*/  ISETP.GE.AND P2, PT, R81, RZ, PT ;  /* 0x000000ff5100720c */ /* 0x000fe20003f46270 */
[----:B------:R-:W-:Y:S01]  /*d820*/  @!P3 IMAD.IADD R75, R75, 0x1, -R3 ;  /* 0x000000014b4bb824 */ /* 0x000fe200078e0a03 */
[----:B------:R-:W-:Y:S02]  /*d830*/  ISETP.GE.AND P3, PT, R80, RZ, PT ;  /* 0x000000ff5000720c */ /* 0x000fe40003f66270 */
[C---:B0-----:R-:W-:Y:S02]  /*d840*/  SEL R13, R38.reuse, R10, !P6 ;  /* 0x0000000a260d7207 */ /* 0x041fe40007000000 */
[----:B------:R-:W-:Y:S01]  /*d850*/  SEL R10, R38, R9, !P6 ;  /* 0x00000009260a7207 */ /* 0x000fe20007000000 */
[----:B------:R-:W-:Y:S02]  /*d860*/  IMAD R91, R91, UR9, RZ ;  /* 0x000000095b5b7c24 */ /* 0x000fe4000f8e02ff */
[----:B------:R-:W-:-:S02]  /*d870*/  IMAD.MOV.U32 R6, RZ, RZ, R79 ;  /* 0x000000ffff067224 */ /* 0x000fc400078e004f */
[----:B------:R-:W-:Y:S02]  /*d880*/  IMAD R10, R10, UR9, RZ ;  /* 0x000000090a0a7c24 */ /* 0x000fe4000f8e02ff */
[----:B------:R-:W-:Y:S02]  /*d890*/  @!P1 IMAD.IADD R74, R74, 0x1, -R3 ;  /* 0x000000014a4a9824 */ /* 0x000fe400078e0a03 */
[----:B------:R-:W-:Y:S01]  /*d8a0*/  IMAD.MOV.U32 R9, RZ, RZ, R76 ;  /* 0x000000ffff097224 */ /* 0x000fe200078e004c */
[-C--:B------:R-:W-:Y:S01]  /*d8b0*/  IADD3 R76, P1, PT, R91, R2.reuse, RZ ;  /* 0x000000025b4c7210 */ /* 0x080fe20007f3e0ff */
[----:B------:R-:W-:Y:S02]  /*d8c0*/  IMAD R13, R13, UR9, RZ ;  /* 0x000000090d0d7c24 */ /* 0x000fe4000f8e02ff */
[----:B------:R-:W-:Y:S01]  /*d8d0*/  @!P2 IMAD.MOV R6, RZ, RZ, -R6 ;  /* 0x000000ffff06a224 */ /* 0x000fe200078e0a06 */
[----:B------:R-:W-:Y:S01]  /*d8e0*/  IADD3 R84, P2, PT, R10, R2, RZ ;  /* 0x000000020a547210 */ /* 0x000fe20007f5e0ff */
[----:B------:R-:W-:Y:S01]  /*d8f0*/  IMAD.MOV.U32 R81, RZ, RZ, R78 ;  /* 0x000000ffff517224 */ /* 0x000fe200078e004e */
[----:B------:R-:W-:Y:S01]  /*d900*/  LEA.HI.X.SX32 R85, R91, R0, 0x1, P1 ;  /* 0x000000005b557211 */ /* 0x000fe200008f0eff */
[----:B------:R-:W-:Y:S01]  /*d910*/  @!P3 IMAD.MOV R9, RZ, RZ, -R9 ;  /* 0x000000ffff09b224 */ /* 0x000fe200078e0a09 */
[----:B------:R-:W-:-:S02]  /*d920*/  IADD3 R78, P3, PT, R13, R2, RZ ;  /* 0x000000020d4e7210 */ /* 0x000fc40007f7e0ff */
[-C--:B------:R-:W-:Y:S02]  /*d930*/  LEA.HI.X.SX32 R80, R10, R0.reuse, 0x1, P2 ;  /* 0x000000000a507211 */ /* 0x080fe400010f0eff */
[----:B------:R-:W-:Y:S02]  /*d940*/  PRMT R77, RZ, 0x7610, R77 ;  /* 0x00007610ff4d7816 */ /* 0x000fe4000000004d */
[----:B------:R-:W-:Y:S01]  /*d950*/  LEA.HI.X.SX32 R79, R13, R0, 0x1, P3 ;  /* 0x000000000d4f7211 */ /* 0x000fe200018f0eff */
[----:B------:R-:W-:Y:S01]  /*d960*/  @P0 IMAD.MOV.U32 R13, RZ, RZ, R85 ;  /* 0x000000ffff0d0224 */ /* 0x000fe200078e0055 */
[----:B------:R-:W-:Y:S01]  /*d970*/  SEL R10, R38, R12, !P6 ;  /* 0x0000000c260a7207 */ /* 0x000fe20007000000 */
[----:B------:R-:W-:-:S05]  /*d980*/  @P0 IMAD.MOV.U32 R12, RZ, RZ, R76 ;  /* 0x000000ffff0c0224 */ /* 0x000fca00078e004c */
[----:B------:R0:W4:Y:S02]  /*d990*/  @P0 LDG.E.U8 R77, desc[UR22][R12.64] ;  /* 0x000000160c4d0981 */ /* 0x000124000c1e1100 */
[----:B0-----:R-:W-:Y:S02]  /*d9a0*/  @P0 IMAD.MOV.U32 R12, RZ, RZ, R78 ;  /* 0x000000ffff0c0224 */ /* 0x001fe400078e004e */
[----:B------:R-:W-:Y:S01]  /*d9b0*/  @P0 IMAD.MOV.U32 R13, RZ, RZ, R79 ;  /* 0x000000ffff0d0224 */ /* 0x000fe200078e004f */
[----:B--2---:R-:W-:-:S06]  /*d9c0*/  PRMT R83, RZ, 0x7610, R83 ;  /* 0x00007610ff537816 */ /* 0x004fcc0000000053 */
[----:B------:R0:W2:Y:S01]  /*d9d0*/  @P0 LDG.E.U8 R83, desc[UR22][R12.64] ;  /* 0x000000160c530981 */ /* 0x0000a2000c1e1100 */
[----:B---3--:R-:W-:Y:S01]  /*d9e0*/  PRMT R48, RZ, 0x7610, R48 ;  /* 0x00007610ff307816 */ /* 0x008fe20000000030 */
[----:B0-----:R-:W-:Y:S02]  /*d9f0*/  @P0 IMAD.MOV.U32 R12, RZ, RZ, R84 ;  /* 0x000000ffff0c0224 */ /* 0x001fe400078e0054 */
[----:B------:R-:W-:-:S05]  /*da00*/  @P0 IMAD.MOV.U32 R13, RZ, RZ, R80 ;  /* 0x000000ffff0d0224 */ /* 0x000fca00078e0050 */
[----:B------:R0:W3:Y:S01]  /*da10*/  @P0 LDG.E.U8 R48, desc[UR22][R12.64] ;  /* 0x000000160c300981 */ /* 0x0000e2000c1e1100 */
[----:B------:R-:W-:-:S03]  /*da20*/  ISETP.GT.U32.AND P1, PT, R3, R92, PT ;  /* 0x0000005c0300720c */ /* 0x000fc60003f24070 */
[----:B------:R-:W-:Y:S04]  /*da30*/  STL [R1+0x618], R76 ;  /* 0x0006184c01007387 */ /* 0x000fe80000100800 */
[----:B------:R-:W-:Y:S04]  /*da40*/  STL [R1+0x638], R78 ;  /* 0x0006384e01007387 */ /* 0x000fe80000100800 */
[----:B------:R1:W-:Y:S04]  /*da50*/  STL [R1+0x614], R85 ;  /* 0x0006145501007387 */ /* 0x0003e80000100800 */
[----:B------:R0:W-:Y:S01]  /*da60*/  STL [R1+0x658], R84 ;  /* 0x0006585401007387 */ /* 0x0001e20000100800 */
[----:B------:R-:W-:-:S03]  /*da70*/  IMAD R10, R10, UR9, RZ ;  /* 0x000000090a0a7c24 */ /* 0x000fc6000f8e02ff */
[----:B------:R-:W-:Y:S04]  /*da80*/  STL [R1+0x634], R79 ;  /* 0x0006344f01007387 */ /* 0x000fe80000100800 */
[----:B-1----:R-:W3:Y:S04]  /*da90*/  LDL.LU R85, [R1+0xf6c] ;  /* 0x000f6c0001557983 */ /* 0x002ee80000300800 */
[----:B------:R-:W3:Y:S04]  /*daa0*/  LDL.LU R76, [R1+0xf68] ;  /* 0x000f6800014c7983 */ /* 0x000ee80000300800 */
[----:B------:R-:W-:Y:S01]  /*dab0*/  STL [R1+0x654], R80 ;  /* 0x0006545001007387 */ /* 0x000fe20000100800 */
[----:B0-----:R-:W-:-:S02]  /*dac0*/  IMAD.MOV.U32 R84, RZ, RZ, R81 ;  /* 0x000000ffff547224 */ /* 0x001fc400078e0051 */
[----:B------:R-:W-:Y:S01]  /*dad0*/  @!P1 IMAD.IADD R92, R92, 0x1, -R3 ;  /* 0x000000015c5c9824 */ /* 0x000fe200078e0a03 */
[----:B------:R-:W-:Y:S01]  /*dae0*/  IADD3 R81, P1, PT, R10, R2, RZ ;  /* 0x000000020a517210 */ /* 0x000fe20007f3e0ff */
[----:B----4-:R0:W-:Y:S01]  /*daf0*/  STL [R1+0x730], R77 ;  /* 0x0007304d01007387 */ /* 0x0101e20000100800 */
[----:B------:R-:W-:-:S03]  /*db00*/  SEL R12, R38, R11, !P6 ;  /* 0x0000000b260c7207 */ /* 0x000fc60007000000 */
[----:B0-----:R-:W4:Y:S04]  /*db10*/  LDL.LU R77, [R1+0xf64] ;  /* 0x000f6400014d7983 */ /* 0x001f280000300800 */
[----:B------:R-:W4:Y:S04]  /*db20*/  LDL.LU R79, [R1+0xf60] ;  /* 0x000f6000014f7983 */ /* 0x000f280000300800 */
[----:B------:R-:W4:Y:S04]  /*db30*/  LDL.LU R78, [R1+0xf5c] ;  /* 0x000f5c00014e7983 */ /* 0x000f280000300800 */
[----:B--2---:R0:W-:Y:S04]  /*db40*/  STL [R1+0x72c], R83 ;  /* 0x00072c5301007387 */ /* 0x0041e80000100800 */
[----:B0-----:R-:W2:Y:S04]  /*db50*/  LDL R83, [R1+0xbd4] ;  /* 0x000bd40001537983 */ /* 0x001ea80000100800 */
[----:B------:R-:W2:Y:S04]  /*db60*/  LDL.LU R80, [R1+0xf58] ;  /* 0x000f580001507983 */ /* 0x000ea80000300800 */
[----:B---3--:R0:W-:Y:S04]  /*db70*/  STL [R1+0x728], R48 ;  /* 0x0007283001007387 */ /* 0x0081e80000100800 */
[----:B0-----:R-:W3:Y:S04]  /*db80*/  LDL R48, [R1+0xbcc] ;  /* 0x000bcc0001307983 */ /* 0x001ee80000100800 */
[----:B------:R-:W-:Y:S04]  /*db90*/  STL [R1+0x678], R81 ;  /* 0x0006785101007387 */ /* 0x000fe80000100800 */
[----:B------:R-:W2:Y:S01]  /*dba0*/  LDL R11, [R1+0xbe8] ;  /* 0x000be800010b7983 */ /* 0x000ea20000100800 */
[----:B------:R-:W-:-:S02]  /*dbb0*/  LEA.HI.X.SX32 R10, R10, R0, 0x1, P1 ;  /* 0x000000000a0a7211 */ /* 0x000fc400008f0eff */
[----:B------:R-:W-:-:S03]  /*dbc0*/  PRMT R42, RZ, 0x7610, R42 ;  /* 0x00007610ff2a7816 */ /* 0x000fc6000000002a */
[----:B------:R0:W-:Y:S01]  /*dbd0*/  STL [R1+0x674], R10 ;  /* 0x0006740a01007387 */ /* 0x0001e20000100800 */
[C---:B------:R-:W-:Y:S02]  /*dbe0*/  ISETP.GT.U32.AND P3, PT, R3.reuse, R75, PT ;  /* 0x0000004b0300720c */ /* 0x040fe40003f64070 */
[----:B------:R-:W-:Y:S02]  /*dbf0*/  ISETP.GT.U32.AND P2, PT, R3, R74, PT ;  /* 0x0000004a0300720c */ /* 0x000fe40003f44070 */
[----:B--2---:R-:W-:Y:S01]  /*dc00*/  ISETP.GE.AND P1, PT, R11, RZ, PT ;  /* 0x000000ff0b00720c */ /* 0x004fe20003f26270 */
[----:B------:R-:W-:Y:S02]  /*dc10*/  @P0 IMAD.MOV.U32 R11, RZ, RZ, R10 ;  /* 0x000000ffff0b0224 */ /* 0x000fe400078e000a */
[----:B0-----:R-:W-:-:S06]  /*dc20*/  @P0 IMAD.MOV.U32 R10, RZ, RZ, R81 ;  /* 0x000000ffff0a0224 */ /* 0x001fcc00078e0051 */
[--C-:B------:R-:W-:Y:S01]  /*dc30*/  @!P3 IMAD.IADD R75, R75, 0x1, -R3.reuse ;  /* 0x000000014b4bb824 */ /* 0x100fe200078e0a03 */
[----:B------:R-:W-:Y:S01]  /*dc40*/  SEL R7, R38, R7, !P6 ;  /* 0x0000000726077207 */ /* 0x000fe20007000000 */
[----:B------:R-:W-:Y:S01]  /*dc50*/  @!P2 IMAD.IADD R74, R74, 0x1, -R3 ;  /* 0x000000014a4aa824 */ /* 0x000fe200078e0a03 */
[----:B------:R0:W2:Y:S01]  /*dc60*/  @P0 LDG.E.U8 R42, desc[UR22][R10.64] ;  /* 0x000000160a2a0981 */ /* 0x0000a2000c1e1100 */
[C---:B------:R-:W-:Y:S02]  /*dc70*/  ISETP.GT.U32.AND P3, PT, R3.reuse, R76, PT ;  /* 0x0000004c0300720c */ /* 0x040fe40003f64070 */
[----:B----4-:R-:W-:Y:S01]  /*dc80*/  ISETP.GT.U32.AND P2, PT, R3, R77, PT ;  /* 0x0000004d0300720c */ /* 0x010fe20003f44070 */
[----:B------:R-:W-:Y:S01]  /*dc90*/  IMAD R12, R12, UR9, RZ ;  /* 0x000000090c0c7c24 */ /* 0x000fe2000f8e02ff */
[----:B------:R-:W4:Y:S01]  /*dca0*/  LDL.LU R81, [R1+0xf54] ;  /* 0x000f540001517983 */ /* 0x000f220000300800 */
[----:B------:R-:W-:-:S08]  /*dcb0*/  IMAD R7, R7, UR9, RZ ;  /* 0x0000000907077c24 */ /* 0x000fd0000f8e02ff */
[--C-:B------:R-:W-:Y:S01]  /*dcc0*/  @!P3 IMAD.IADD R76, R76, 0x1, -R3.reuse ;  /* 0x000000014c4cb824 */ /* 0x100fe200078e0a03 */
[----:B0-----:R-:W-:Y:S01]  /*dcd0*/  IADD3 R11, P3, PT, R12, R2, RZ ;  /* 0x000000020c0b7210 */ /* 0x001fe20007f7e0ff */
[----:B------:R-:W-:-:S03]  /*dce0*/  @!P2 IMAD.IADD R77, R77, 0x1, -R3 ;  /* 0x000000014d4da824 */ /* 0x000fc600078e0a03 */
[----:B------:R-:W-:Y:S01]  /*dcf0*/  LEA.HI.X.SX32 R10, R12, R0, 0x1, P3 ;  /* 0x000000000c0a7211 */ /* 0x000fe200018f0eff */
[----:B------:R-:W-:Y:S01]  /*dd00*/  @!P1 IMAD.MOV R92, RZ, RZ, -R92 ;  /* 0x000000ffff5c9224 */ /* 0x000fe200078e0a5c */
[----:B------:R-:W-:Y:S02]  /*dd10*/  ISETP.GE.AND P1, PT, R83, RZ, PT ;  /* 0x000000ff5300720c */ /* 0x000fe40003f26270 */
[----:B------:R-:W-:Y:S02]  /*dd20*/  PRMT R86, RZ, 0x7610, R86 ;  /* 0x00007610ff567816 */ /* 0x000fe40000000056 */
[----:B------:R-:W-:Y:S01]  /*dd30*/  PRMT R39, RZ, 0x7610, R39 ;  /* 0x00007610ff277816 */ /* 0x000fe20000000027 */
[----:B--2---:R0:W-:Y:S04]  /*dd40*/  STL [R1+0x724], R42 ;  /* 0x0007242a01007387 */ /* 0x0041e80000100800 */
[----:B------:R1:W-:Y:S04]  /*dd50*/  STL [R1+0x698], R11 ;  /* 0x0006980b01007387 */ /* 0x0003e80000100800 */
[----:B------:R-:W2:Y:S01]  /*dd60*/  LDL.LU R83, [R1+0xf50] ;  /* 0x000f500001537983 */ /* 0x000ea20000300800 */
[----:B0-----:R-:W-:-:S02]  /*dd70*/  IADD3 R42, P2, PT, R7, R2, RZ ;  /* 0x00000002072a7210 */ /* 0x001fc40007f5e0ff */
[----:B-1----:R-:W-:-:S03]  /*dd80*/  @P0 LOP3.LUT R11, R11, R10, RZ, 0x3c, !PT ;  /* 0x0000000a0b0b0212 */ /* 0x002fc600078e3cff */
[----:B------:R-:W-:Y:S04]  /*dd90*/  STL [R1+0x6b8], R42 ;  /* 0x0006b82a01007387 */ /* 0x000fe80000100800 */
[----:B------:R0:W-:Y:S01]  /*dda0*/  STL [R1+0x694], R10 ;  /* 0x0006940a01007387 */ /* 0x0001e20000100800 */
[----:B------:R-:W-:Y:S02]  /*ddb0*/  LEA.HI.X.SX32 R7, R7, R0, 0x1, P2 ;  /* 0x0000000007077211 */ /* 0x000fe400010f0eff */
[----:B0-----:R-:W-:-:S04]  /*ddc0*/  @P0 LOP3.LUT R10, R11, R10, RZ, 0x3c, !PT ;  /* 0x0000000a0b0a0212 */ /* 0x001fc800078e3cff */
[----:B------:R-:W-:-:S05]  /*ddd0*/  @P0 LOP3.LUT R11, R11, R10, RZ, 0x3c, !PT ;  /* 0x0000000a0b0b0212 */ /* 0x000fca00078e3cff */
[----:B------:R0:W2:Y:S02]  /*dde0*/  @P0 LDG.E.U8 R86, desc[UR22][R10.64] ;  /* 0x000000160a560981 */ /* 0x0000a4000c1e1100 */
[----:B0-----:R-:W-:Y:S02]  /*ddf0*/  @P0 IMAD.MOV.U32 R10, RZ, RZ, R42 ;  /* 0x000000ffff0a0224 */ /* 0x001fe400078e002a */
[----:B------:R-:W-:-:S05]  /*de00*/  @P0 IMAD.MOV.U32 R11, RZ, RZ, R7 ;  /* 0x000000ffff0b0224 */ /* 0x000fca00078e0007 */
[----:B------:R-:W2:Y:S01]  /*de10*/  @P0 LDG.E.U8 R39, desc[UR22][R10.64] ;  /* 0x000000160a270981 */ /* 0x000ea2000c1e1100 */
[----:B------:R-:W-:Y:S02]  /*de20*/  ISETP.GT.U32.AND P3, PT, R3, R79, PT ;  /* 0x0000004f0300720c */ /* 0x000fe40003f64070 */
[C---:B------:R-:W-:Y:S02]  /*de30*/  SEL R8, R38.reuse, R8, !P6 ;  /* 0x0000000826087207 */ /* 0x040fe40007000000 */
[----:B------:R-:W-:-:S03]  /*de40*/  SEL R6, R38, R6, !P6 ;  /* 0x0000000626067207 */ /* 0x000fc60007000000 */
[----:B------:R-:W-:Y:S01]  /*de50*/  IMAD R8, R8, UR9, RZ ;  /* 0x0000000908087c24 */ /* 0x000fe2000f8e02ff */
[----:B------:R0:W-:Y:S01]  /*de60*/  STL [R1+0x6b4], R7 ;  /* 0x0006b40701007387 */ /* 0x0001e20000100800 */
[----:B------:R-:W-:Y:S02]  /*de70*/  IMAD R6, R6, UR9, RZ ;  /* 0x0000000906067c24 */ /* 0x000fe4000f8e02ff */
[----:B------:R-:W-:Y:S02]  /*de80*/  @!P1 IMAD.MOV R75, RZ, RZ, -R75 ;  /* 0x000000ffff4b9224 */ /* 0x000fe400078e0a4b */
[----:B------:R-:W-:Y:S01]  /*de90*/  @!P3 IMAD.IADD R79, R79, 0x1, -R3 ;  /* 0x000000014f4fb824 */ /* 0x000fe200078e0a03 */
[----:B0-----:R-:W-:Y:S02]  /*dea0*/  IADD3 R7, P1, PT, R8, R2, RZ ;  /* 0x0000000208077210 */ /* 0x001fe40007f3e0ff */
[----:B---3--:R-:W-:Y:S02]  /*deb0*/  ISETP.GE.AND P2, PT, R48, RZ, PT ;  /* 0x000000ff3000720c */ /* 0x008fe40003f46270 */
[----:B------:R-:W-:-:S02]  /*dec0*/  PRMT R85, RZ, 0x7610, R85 ;  /* 0x00007610ff557816 */ /* 0x000fc40000000055 */
[----:B------:R-:W-:Y:S01]  /*ded0*/  PRMT R47, RZ, 0x7610, R47 ;  /* 0x00007610ff2f7816 */ /* 0x000fe2000000002f */
[----:B--2---:R0:W-:Y:S04]  /*dee0*/  STL [R1+0x70c], R39 ;  /* 0x00070c2701007387 */ /* 0x0041e80000100800 */
[----:B------:R-:W2:Y:S04]  /*def0*/  LDL R42, [R1+0xbc8] ;  /* 0x000bc800012a7983 */ /* 0x000ea80000100800 */
[----:B------:R1:W-:Y:S01]  /*df00*/  STL [R1+0x710], R86 ;  /* 0x0007105601007387 */ /* 0x0003e20000100800 */
[----:B0-----:R-:W-:Y:S01]  /*df10*/  IMAD.MOV.U32 R39, RZ, RZ, R84 ;  /* 0x000000ffff277224 */ /* 0x001fe200078e0054 */
[----:B------:R-:W-:-:S02]  /*df20*/  LEA.HI.X.SX32 R84, R8, R0, 0x1, P1 ;  /* 0x0000000008547211 */ /* 0x000fc400008f0eff */
[----:B------:R0:W-:Y:S01]  /*df30*/  STL [R1+0x6d8], R7 ;  /* 0x0006d80701007387 */ /* 0x0001e20000100800 */
[----:B-1----:R-:W-:-:S04]  /*df40*/  IADD3 R86, P3, PT, R6, R2, RZ ;  /* 0x0000000206567210 */ /* 0x002fc80007f7e0ff */
[----:B------:R-:W-:Y:S01]  /*df50*/  LEA.HI.X.SX32 R48, R6, R0, 0x1, P3 ;  /* 0x0000000006307211 */ /* 0x000fe200018f0eff */
[----:B------:R-:W-:Y:S02]  /*df60*/  @P0 IMAD.MOV.U32 R6, RZ, RZ, R7 ;  /* 0x000000ffff060224 */ /* 0x000fe400078e0007 */
[----:B0-----:R-:W-:-:S05]  /*df70*/  @P0 IMAD.MOV.U32 R7, RZ, RZ, R84 ;  /* 0x000000ffff070224 */ /* 0x001fca00078e0054 */
[----:B------:R0:W3:Y:S02]  /*df80*/  @P0 LDG.E.U8 R85, desc[UR22][R6.64] ;  /* 0x0000001606550981 */ /* 0x0000e4000c1e1100 */
[----:B0-----:R-:W-:Y:S02]  /*df90*/  @P0 IMAD.MOV.U32 R6, RZ, RZ, R86 ;  /* 0x000000ffff060224 */ /* 0x001fe400078e0056 */
[----:B------:R-:W-:-:S05]  /*dfa0*/  @P0 IMAD.MOV.U32 R7, RZ, RZ, R48 ;  /* 0x000000ffff070224 */ /* 0x000fca00078e0030 */
[----:B------:R0:W4:Y:S01]  /*dfb0*/  @P0 LDG.E.U8 R47, desc[UR22][R6.64] ;  /* 0x00000016062f0981 */ /* 0x000122000c1e1100 */
[----:B------:R-:W-:Y:S02]  /*dfc0*/  ISETP.GT.U32.AND P1, PT, R3, R77, PT ;  /* 0x0000004d0300720c */ /* 0x000fe40003f24070 */
[----:B------:R-:W-:Y:S01]  /*dfd0*/  SEL R9, R38, R9, !P6 ;  /* 0x0000000926097207 */ /* 0x000fe20007000000 */
[----:B------:R-:W-:Y:S04]  /*dfe0*/  STL [R1+0x6f8], R86 ;  /* 0x0006f85601007387 */ /* 0x000fe80000100800 */
[----:B------:R-:W-:Y:S01]  /*dff0*/  IMAD R9, R9, UR9, RZ ;  /* 0x0000000909097c24 */ /* 0x000fe2000f8e02ff */
[----:B------:R1:W-:Y:S04]  /*e000*/  STL [R1+0x6d4], R84 ;  /* 0x0006d45401007387 */ /* 0x0003e80000100800 */
[----:B------:R-:W-:Y:S01]  /*e010*/  STL [R1+0x6f4], R48 ;  /* 0x0006f43001007387 */ /* 0x000fe20000100800 */
[----:B------:R-:W-:Y:S01]  /*e020*/  @!P1 IMAD.IADD R77, R77, 0x1, -R3 ;  /* 0x000000014d4d9824 */ /* 0x000fe200078e0a03 */
[----:B0-----:R-:W-:-:S02]  /*e030*/  IADD3 R7, P1, PT, R9, R2, RZ ;  /* 0x0000000209077210 */ /* 0x001fc40007f3e0ff */
[----:B-1----:R-:W4:Y:S02]  /*e040*/  LDL.LU R84, [R1+0xf4c] ;  /* 0x000f4c0001547983 */ /* 0x002f240000300800 */
[----:B------:R-:W-:Y:S02]  /*e050*/  LEA.HI.X.SX32 R6, R9, R0, 0x1, P1 ;  /* 0x0000000009067211 */ /* 0x000fe400008f0eff */
[----:B------:R-:W-:Y:S02]  /*e060*/  PRMT R89, RZ, 0x7610, R89 ;  /* 0x00007610ff597816 */ /* 0x000fe40000000059 */
[----:B--2---:R-:W-:Y:S01]  /*e070*/  ISETP.GE.AND P1, PT, R42, RZ, PT ;  /* 0x000000ff2a00720c */ /* 0x004fe20003f26270 */
[----:B---3--:R0:W-:Y:S04]  /*e080*/  STL [R1+0x708], R85 ;  /* 0x0007085501007387 */ /* 0x0081e80000100800 */
[----:B0-----:R-:W2:Y:S04]  /*e090*/  LDL.LU R85, [R1+0xf48] ;  /* 0x000f480001557983 */ /* 0x001ea80000300800 */
[----:B------:R-:W3:Y:S04]  /*e0a0*/  LDL.LU R48, [R1+0xf44] ;  /* 0x000f440001307983 */ /* 0x000ee80000300800 */
[----:B------:R-:W2:Y:S04]  /*e0b0*/  LDL R86, [R1+0xbbc] ;  /* 0x000bbc0001567983 */ /* 0x000ea80000100800 */
[----:B----4-:R0:W-:Y:S04]  /*e0c0*/  STL [R1+0x704], R47 ;  /* 0x0007042f01007387 */ /* 0x0101e80000100800 */
[----:B0-----:R-:W4:Y:S04]  /*e0d0*/  LDL.LU R47, [R1+0xf40] ;  /* 0x000f4000012f7983 */ /* 0x001f280000300800 */
[----:B------:R0:W-:Y:S04]  /*e0e0*/  STL [R1+0x718], R7 ;  /* 0x0007180701007387 */ /* 0x0001e80000100800 */
[----:B------:R-:W2:Y:S01]  /*e0f0*/  LDL.LU R42, [R1+0xf3c] ;  /* 0x000f3c00012a7983 */ /* 0x000ea20000300800 */
[----:B0-----:R-:W-:-:S03]  /*e100*/  @P0 LOP3.LUT R7, R7, R6, RZ, 0x3c, !PT ;  /* 0x0000000607070212 */ /* 0x001fc600078e3cff */
[----:B------:R0:W-:Y:S02]  /*e110*/  STL [R1+0x714], R6 ;  /* 0x0007140601007387 */ /* 0x0001e40000100800 */
[----:B0-----:R-:W-:-:S04]  /*e120*/  @P0 LOP3.LUT R6, R7, R6, RZ, 0x3c, !PT ;  /* 0x0000000607060212 */ /* 0x001fc800078e3cff */
[----:B------:R-:W-:-:S05]  /*e130*/  @P0 LOP3.LUT R7, R7, R6, RZ, 0x3c, !PT ;  /* 0x0000000607070212 */ /* 0x000fca00078e3cff */
[----:B------:R0:W2:Y:S01]  /*e140*/  @P0 LDG.E.U8 R89, desc[UR22][R6.64] ;  /* 0x0000001606590981 */ /* 0x0000a2000c1e1100 */
[----:B------:R-:W-:Y:S01]  /*e150*/  @!P2 IMAD.MOV R74, RZ, RZ, -R74 ;  /* 0x000000ffff4aa224 */ /* 0x000fe200078e0a4a */
[----:B------:R-:W-:Y:S02]  /*e160*/  ISETP.GT.U32.AND P2, PT, R3, R76, PT ;  /* 0x0000004c0300720c */ /* 0x000fe40003f44070 */
[----:B------:R-:W-:-:S11]  /*e170*/  SEL R92, R38, R92, !P6 ;  /* 0x0000005c265c7207 */ /* 0x000fd60007000000 */
[--C-:B------:R-:W-:Y:S01]  /*e180*/  @!P2 IMAD.IADD R76, R76, 0x1, -R3.reuse ;  /* 0x000000014c4ca824 */ /* 0x100fe200078e0a03 */
[----:B------:R-:W-:Y:S01]  /*e190*/  ISETP.GT.U32.AND P2, PT, R3, R78, PT ;  /* 0x0000004e0300720c */ /* 0x000fe20003f44070 */
[----:B------:R-:W-:Y:S01]  /*e1a0*/  IMAD R92, R92, UR4, RZ ;  /* 0x000000045c5c7c24 */ /* 0x000fe2000f8e02ff */
[----:B------:R-:W-:Y:S01]  /*e1b0*/  PRMT R82, RZ, 0x7610, R82 ;  /* 0x00007610ff527816 */ /* 0x000fe20000000052 */
[----:B------:R-:W1:Y:S10]  /*e1c0*/  LDCU UR4, c[0x0][0x3b0] ;  /* 0x00007600ff0477ac */ /* 0x000e740008000800 */
[----:B------:R-:W-:Y:S01]  /*e1d0*/  @!P2 IMAD.IADD R78, R78, 0x1, -R3 ;  /* 0x000000014e4ea824 */ /* 0x000fe200078e0a03 */
[----:B0-----:R-:W-:-:S04]  /*e1e0*/  IADD3 R6, P2, PT, R92, R2, RZ ;  /* 0x000000025c067210 */ /* 0x001fc80007f5e0ff */
[----:B------:R-:W-:-:S05]  /*e1f0*/  LEA.HI.X.SX32 R7, R92, R0, 0x1, P2 ;  /* 0x000000005c077211 */ /* 0x000fca00010f0eff */
[----:B------:R0:W3:Y:S01]  /*e200*/  @P0 LDG.E.U8 R82, desc[UR22][R6.64] ;  /* 0x0000001606520981 */ /* 0x0000e2000c1e1100 */
[----:B------:R-:W-:-:S03]  /*e210*/  ISETP.GT.U32.AND P3, PT, R3, R79, PT ;  /* 0x0000004f0300720c */ /* 0x000fc60003f64070 */
[----:B--2---:R2:W-:Y:S02]  /*e220*/  STL [R1+0x6f0], R89 ;  /* 0x0006f05901007387 */ /* 0x0045e40000100800 */
[----:B--2---:R-:W-:Y:S02]  /*e230*/  IMAD.MOV.U32 R89, RZ, RZ, R39 ;  /* 0x000000ffff597224 */ /* 0x004fe400078e0027 */
[----:B------:R-:W2:Y:S04]  /*e240*/  LDL R39, [R1+0xbac] ;  /* 0x000bac0001277983 */ /* 0x000ea80000100800 */
[----:B------:R-:W-:Y:S04]  /*e250*/  STL [R1+0x738], R6 ;  /* 0x0007380601007387 */ /* 0x000fe80000100800 */
[----:B------:R-:W2:Y:S01]  /*e260*/  LDL R92, [R1+0xbb4] ;  /* 0x000bb400015c7983 */ /* 0x000ea20000100800 */
[----:B------:R-:W-:Y:S01]  /*e270*/  @!P3 IMAD.IADD R79, R79, 0x1, -R3 ;  /* 0x000000014f4fb824 */ /* 0x000fe200078e0a03 */
[----:B------:R-:W-:Y:S01]  /*e280*/  ISETP.GT.U32.AND P3, PT, R3, R80, PT ;  /* 0x000000500300720c */ /* 0x000fe20003f64070 */
[----:B------:R-:W-:Y:S01]  /*e290*/  @!P1 IMAD.MOV R76, RZ, RZ, -R76 ;  /* 0x000000ffff4c9224 */ /* 0x000fe200078e0a4c */
[----:B------:R-:W-:-:S02]  /*e2a0*/  SEL R75, R38, R75, !P6 ;  /* 0x0000004b264b7207 */ /* 0x000fc40007000000 */
[----:B------:R-:W-:-:S09]  /*e2b0*/  ISETP.GE.AND P1, PT, R86, RZ, PT ;  /* 0x000000ff5600720c */ /* 0x000fd20003f26270 */
[----:B------:R-:W-:Y:S01]  /*e2c0*/  @!P3 IMAD.IADD R80, R80, 0x1, -R3 ;  /* 0x000000015050b824 */ /* 0x000fe200078e0a03 */
[----:B------:R-:W-:Y:S01]  /*e2d0*/  ISETP.GT.U32.AND P3, PT, R3, R78, PT ;  /* 0x0000004e0300720c */ /* 0x000fe20003f64070 */
[----:B------:R-:W-:Y:S01]  /*e2e0*/  IMAD R75, R75, UR5, RZ ;  /* 0x000000054b4b7c24 */ /* 0x000fe2000f8e02ff */
[----:B------:R-:W-:Y:S01]  /*e2f0*/  SEL R74, R38, R74, !P6 ;  /* 0x0000004a264a7207 */ /* 0x000fe20007000000 */
[----:B------:R0:W-:Y:S01]  /*e300*/  STL [R1+0x734], R7 ;  /* 0x0007340701007387 */ /* 0x0001e20000100800 */
[----:B------:R-:W-:Y:S01]  /*e310*/  ISETP.GT.U32.AND P2, PT, R3, R80, PT ;  /* 0x000000500300720c */ /* 0x000fe20003f44070 */
[----:B------:R-:W-:Y:S01]  /*e320*/  @!P1 IMAD.MOV R77, RZ, RZ, -R77 ;  /* 0x000000ffff4d9224 */ /* 0x000fe200078e0a4d */
[----:B------:R-:W-:Y:S01]  /*e330*/  PRMT R87, RZ, 0x7610, R87 ;  /* 0x00007610ff577816 */ /* 0x000fe20000000057 */
[----:B-1----:R-:W-:Y:S01]  /*e340*/  IMAD R74, R74, UR4, RZ ;  /* 0x000000044a4a7c24 */ /* 0x002fe2000f8e02ff */
[----:B------:R-:W4:Y:S01]  /*e350*/  LDL R86, [R1+0xba4] ;  /* 0x000ba40001567983 */ /* 0x000f220000100800 */
[----:B------:R-:W-:Y:S01]  /*e360*/  PRMT R73, RZ, 0x7610, R73 ;  /* 0x00007610ff497816 */ /* 0x000fe20000000049 */
[----:B------:R-:W1:Y:S03]  /*e370*/  LDCU UR4, c[0x0][0x3b0] ;  /* 0x00007600ff0477ac */ /* 0x000e660008000800 */
[----:B------:R-:W-:Y:S01]  /*e380*/  @!P3 IMAD.IADD R78, R78, 0x1, -R3 ;  /* 0x000000014e4eb824 */ /* 0x000fe200078e0a03 */
[C---:B0-----:R-:W-:Y:S01]  /*e390*/  IADD3 R7, P3, PT, R75.reuse, R2, RZ ;  /* 0x000000024b077210 */ /* 0x041fe20007f7e0ff */
[----:B---3--:R0:W-:Y:S01]  /*e3a0*/  STL [R1+0x6ec], R82 ;  /* 0x0006ec5201007387 */ /* 0x0081e20000100800 */
[----:B------:R-:W-:Y:S01]  /*e3b0*/  SEL R76, R38, R76, !P6 ;  /* 0x0000004c264c7207 */ /* 0x000fe20007000000 */
[----:B------:R-:W3:Y:S01]  /*e3c0*/  LDCU UR5, c[0x0][0x3b0] ;  /* 0x00007600ff0577ac */ /* 0x000ee20008000800 */
[----:B------:R-:W-:Y:S01]  /*e3d0*/  LEA.HI.X.SX32 R6, R75, R0, 0x1, P3 ;  /* 0x000000004b067211 */ /* 0x000fe200018f0eff */
[----:B------:R1:W-:Y:S01]  /*e3e0*/  STL [R1+0x758], R7 ;  /* 0x0007580701007387 */ /* 0x0003e20000100800 */
[----:B0-----:R-:W-:-:S02]  /*e3f0*/  IADD3 R82, P1, PT, R74, R2, RZ ;  /* 0x000000024a527210 */ /* 0x001fc40007f3e0ff */
[----:B-1----:R-:W-:-:S03]  /*e400*/  @P0 LOP3.LUT R7, R7, R6, RZ, 0x3c, !PT ;  /* 0x0000000607070212 */ /* 0x002fc600078e3cff */
[----:B------:R-:W-:Y:S04]  /*e410*/  STL [R1+0x778], R82 ;  /* 0x0007785201007387 */ /* 0x000fe80000100800 */
[----:B------:R0:W-:Y:S01]  /*e420*/  STL [R1+0x754], R6 ;  /* 0x0007540601007387 */ /* 0x0001e20000100800 */
[----:B------:R-:W-:Y:S01]  /*e430*/  @!P2 IMAD.IADD R80, R80, 0x1, -R3 ;  /* 0x000000015050a824 */ /* 0x000fe200078e0a03 */
[----:B0-----:R-:W-:-:S04]  /*e440*/  @P0 LOP3.LUT R6, R7, R6, RZ, 0x3c, !PT ;  /* 0x0000000607060212 */ /* 0x001fc800078e3cff */
[----:B------:R-:W-:-:S05]  /*e450*/  @P0 LOP3.LUT R7, R7, R6, RZ, 0x3c, !PT ;  /* 0x0000000607070212 */ /* 0x000fca00078e3cff */
[----:B------:R0:W3:Y:S02]  /*e460*/  @P0 LDG.E.U8 R87, desc[UR22][R6.64] ;  /* 0x0000001606570981 */ /* 0x0000e4000c1e1100 */
[----:B0-----:R-:W-:Y:S01]  /*e470*/  @P0 IMAD.MOV.U32 R6, RZ, RZ, R82 ;  /* 0x000000ffff060224 */ /* 0x001fe200078e0052 */
[----:B--2---:R-:W-:Y:S02]  /*e480*/  ISETP.GE.AND P2, PT, R92, RZ, PT ;  /* 0x000000ff5c00720c */ /* 0x004fe40003f46270 */
[----:B------:R-:W-:-:S05]  /*e490*/  LEA.HI.X.SX32 R92, R74, R0, 0x1, P1 ;  /* 0x000000004a5c7211 */ /* 0x000fca00008f0eff */
[----:B------:R-:W-:-:S05]  /*e4a0*/  @P0 IMAD.MOV.U32 R7, RZ, RZ, R92 ;  /* 0x000000ffff070224 */ /* 0x000fca00078e005c */
[----:B------:R-:W2:Y:S01]  /*e4b0*/  @P0 LDG.E.U8 R73, desc[UR22][R6.64] ;  /* 0x0000001606490981 */ /* 0x000ea2000c1e1100 */
[----:B------:R-:W-:Y:S01]  /*e4c0*/  ISETP.GE.AND P1, PT, R39, RZ, PT ;  /* 0x000000ff2700720c */ /* 0x000fe20003f26270 */
[----:B------:R-:W-:Y:S01]  /*e4d0*/  IMAD R76, R76, UR16, RZ ;  /* 0x000000104c4c7c24 */ /* 0x000fe2000f8e02ff */
[----:B------:R-:W-:Y:S01]  /*e4e0*/  PRMT R17, RZ, 0x7610, R17 ;  /* 0x00007610ff117816 */ /* 0x000fe20000000011 */
[----:B------:R-:W4:Y:S01]  /*e4f0*/  LDL.LU R39, [R1+0xf38] ;  /* 0x000f380001277983 */ /* 0x000f220000300800 */
[----:B------:R-:W-:Y:S01]  /*e500*/  @!P2 IMAD.MOV R79, RZ, RZ, -R79 ;  /* 0x000000ffff4fa224 */ /* 0x000fe200078e0a4f */
[----:B------:R-:W-:Y:S01]  /*e510*/  ISETP.GT.U32.AND P3, PT, R3, R81, PT ;  /* 0x000000510300720c */ /* 0x000fe20003f64070 */
[----:B------:R-:W0:Y:S01]  /*e520*/  LDCU UR16, c[0x0][0x3b0] ;  /* 0x00007600ff1077ac */ /* 0x000e220008000800 */
[----:B------:R-:W-:Y:S04]  /*e530*/  STL [R1+0x774], R92 ;  /* 0x0007745c01007387 */ /* 0x000fe80000100800 */
[----:B---3--:R1:W-:Y:S04]  /*e540*/  STL [R1+0x6e8], R87 ;  /* 0x0006e85701007387 */ /* 0x0083e80000100800 */
[----:B-1----:R-:W3:Y:S04]  /*e550*/  LDL R87, [R1+0xb9c] ;  /* 0x000b9c0001577983 */ /* 0x002ee80000100800 */
[----:B--2---:R1:W-:Y:S02]  /*e560*/  STL [R1+0x6e4], R73 ;  /* 0x0006e44901007387 */ /* 0x0043e40000100800 */
[----:B-1----:R-:W-:-:S04]  /*e570*/  IADD3 R73, P2, PT, R76, R2, RZ ;  /* 0x000000024c497210 */ /* 0x002fc80007f5e0ff */
[----:B------:R-:W-:Y:S01]  /*e580*/  LEA.HI.X.SX32 R6, R76, R0, 0x1, P2 ;  /* 0x000000004c067211 */ /* 0x000fe200010f0eff */
[----:B------:R-:W-:Y:S04]  /*e590*/  STL [R1+0x798], R73 ;  /* 0x0007984901007387 */ /* 0x000fe80000100800 */
[----:B------:R1:W-:Y:S01]  /*e5a0*/  STL [R1+0x794], R6 ;  /* 0x0007940601007387 */ /* 0x0003e20000100800 */
[----:B------:R-:W-:Y:S02]  /*e5b0*/  @P0 IMAD.MOV.U32 R7, RZ, RZ, R6 ;  /* 0x000000ffff070224 */ /* 0x000fe400078e0006 */
[----:B------:R-:W-:Y:S01]  /*e5c0*/  @!P3 IMAD.IADD R81, R81, 0x1, -R3 ;  /* 0x000000015151b824 */ /* 0x000fe200078e0a03 */
[----:B------:R-:W-:Y:S01]  /*e5d0*/  SEL R77, R38, R77, !P6 ;  /* 0x0000004d264d7207 */ /* 0x000fe20007000000 */
[----:B------:R-:W2:Y:S01]  /*e5e0*/  LDL R92, [R1+0xc14] ;  /* 0x000c1400015c7983 */ /* 0x000ea20000100800 */
[----:B-1----:R-:W-:-:S05]  /*e5f0*/  @P0 IMAD.MOV.U32 R6, RZ, RZ, R73 ;  /* 0x000000ffff060224 */ /* 0x002fca00078e0049 */
[----:B------:R-:W2:Y:S01]  /*e600*/  @P0 LDG.E.U8 R17, desc[UR22][R6.64] ;  /* 0x0000001606110981 */ /* 0x000ea2000c1e1100 */
[----:B----4-:R-:W-:Y:S01]  /*e610*/  ISETP.GE.AND P3, PT, R86, RZ, PT ;  /* 0x000000ff5600720c */ /* 0x010fe20003f66270 */
[----:B------:R-:W-:Y:S01]  /*e620*/  IMAD R77, R77, UR4, RZ ;  /* 0x000000044d4d7c24 */ /* 0x000fe2000f8e02ff */
[----:B------:R-:W-:Y:S01]  /*e630*/  PRMT R11, RZ, 0x7610, R11 ;  /* 0x00007610ff0b7816 */ /* 0x000fe2000000000b */
[----:B------:R-:W-:-:S10]  /*e640*/  @!P1 IMAD.MOV R78, RZ, RZ, -R78 ;  /* 0x000000ffff4e9224 */ /* 0x000fd400078e0a4e */
[----:B------:R-:W-:Y:S01]  /*e650*/  @!P3 IMAD.MOV R80, RZ, RZ, -R80 ;  /* 0x000000ffff50b224 */ /* 0x000fe200078e0a50 */
[----:B------:R-:W-:Y:S01]  /*e660*/  ISETP.GT.U32.AND P2, PT, R3, R83, PT ;  /* 0x000000530300720c */ /* 0x000fe20003f44070 */
[----:B------:R-:W1:Y:S01]  /*e670*/  LDCU UR4, c[0x0][0x3b0] ;  /* 0x00007600ff0477ac */ /* 0x000e620008000800 */
[----:B--2---:R2:W-:Y:S02]  /*e680*/  STL [R1+0x6d0], R17 ;  /* 0x0006d01101007387 */ /* 0x0045e40000100800 */
[----:B--2---:R-:W-:-:S04]  /*e690*/  IADD3 R17, P3, PT, R77, R2, RZ ;  /* 0x000000024d117210 */ /* 0x004fc80007f7e0ff */
[----:B------:R-:W-:Y:S01]  /*e6a0*/  LEA.HI.X.SX32 R73, R77, R0, 0x1, P3 ;  /* 0x000000004d497211 */ /* 0x000fe200018f0eff */
[----:B------:R-:W-:-:S04]  /*e6b0*/  @P0 IMAD.MOV.U32 R6, RZ, RZ, R17 ;  /* 0x000000ffff060224 */ /* 0x000fc800078e0011 */
[----:B------:R-:W-:-:S05]  /*e6c0*/  @P0 IMAD.MOV.U32 R7, RZ, RZ, R73 ;  /* 0x000000ffff070224 */ /* 0x000fca00078e0049 */
[----:B------:R2:W4:Y:S04]  /*e6d0*/  @P0 LDG.E.U8 R11, desc[UR22][R6.64] ;  /* 0x00000016060b0981 */ /* 0x000528000c1e1100 */
[----:B------:R-:W-:Y:S04]  /*e6e0*/  STL [R1+0x7b8], R17 ;  /* 0x0007b81101007387 */ /* 0x000fe80000100800 */
[----:B------:R-:W4:Y:S01]  /*e6f0*/  LDL R86, [R1+0xb94] ;  /* 0x000b940001567983 */ /* 0x000f220000100800 */
[----:B------:R-:W-:Y:S01]  /*e700*/  ISETP.GT.U32.AND P1, PT, R3, R81, PT ;  /* 0x000000510300720c */ /* 0x000fe20003f24070 */
[----:B------:R-:W-:Y:S01]  /*e710*/  @!P2 IMAD.IADD R83, R83, 0x1, -R3 ;  /* 0x000000015353a824 */ /* 0x000fe200078e0a03 */
[----:B---3--:R-:W-:-:S02]  /*e720*/  ISETP.GE.AND P2, PT, R87, RZ, PT ;  /* 0x000000ff5700720c */ /* 0x008fc40003f46270 */
[C---:B------:R-:W-:Y:S02]  /*e730*/  SEL R79, R38.reuse, R79, !P6 ;  /* 0x0000004f264f7207 */ /* 0x040fe40007000000 */
[----:B------:R-:W-:Y:S02]  /*e740*/  ISETP.GT.U32.AND P3, PT, R3, R83, PT ;  /* 0x000000530300720c */ /* 0x000fe40003f64070 */
[----:B------:R-:W-:Y:S01]  /*e750*/  SEL R78, R38, R78, !P6 ;  /* 0x0000004e264e7207 */ /* 0x000fe20007000000 */
[----:B------:R-:W-:Y:S01]  /*e760*/  IMAD R79, R79, UR5, RZ ;  /* 0x000000054f4f7c24 */ /* 0x000fe2000f8e02ff */
[----:B------:R3:W-:Y:S01]  /*e770*/  STL [R1+0x7b4], R73 ;  /* 0x0007b44901007387 */ /* 0x0007e20000100800 */
[----:B------:R-:W-:Y:S01]  /*e780*/  PRMT R72, RZ, 0x7610, R72 ;  /* 0x00007610ff487816 */ /* 0x000fe20000000048 */
[----:B------:R-:W0:Y:S01]  /*e790*/  LDCU UR5, c[0x0][0x3b0] ;  /* 0x00007600ff0577ac */ /* 0x000e220008000800 */
[----:B------:R-:W-:Y:S01]  /*e7a0*/  @!P1 IMAD.IADD R81, R81, 0x1, -R3 ;  /* 0x0000000151519824 */ /* 0x000fe200078e0a03 */
[----:B------:R-:W-:Y:S01]  /*e7b0*/  ISETP.GT.U32.AND P1, PT, R3, R84, PT ;  /* 0x000000540300720c */ /* 0x000fe20003f24070 */
[----:B-1----:R-:W-:Y:S01]  /*e7c0*/  IMAD R78, R78, UR4, RZ ;  /* 0x000000044e4e7c24 */ /* 0x002fe2000f8e02ff */
[----:B------:R-:W4:Y:S01]  /*e7d0*/  LDL R87, [R1+0xb8c] ;  /* 0x000b8c0001577983 */ /* 0x000f220000100800 */
[----:B------:R-:W-:Y:S01]  /*e7e0*/  @!P2 IMAD.MOV R81, RZ, RZ, -R81 ;  /* 0x000000ffff51a224 */ /* 0x000fe200078e0a51 */
[----:B------:R-:W-:Y:S01]  /*e7f0*/  SEL R80, R38, R80, !P6 ;  /* 0x0000005026507207 */ /* 0x000fe20007000000 */
[----:B------:R-:W-:Y:S01]  /*e800*/  @!P3 IMAD.IADD R83, R83, 0x1, -R3 ;  /* 0x000000015353b824 */ /* 0x000fe200078e0a03 */
[C---:B---3--:R-:W-:Y:S01]  /*e810*/  IADD3 R73, P2, PT, R79.reuse, R2, RZ ;  /* 0x000000024f497210 */ /* 0x048fe20007f5e0ff */
[----:B------:R-:W1:Y:S03]  /*e820*/  LDCU UR4, c[0x0][0x3b0] ;  /* 0x00007600ff0477ac */ /* 0x000e660008000800 */
[----:B------:R-:W-:-:S02]  /*e830*/  LEA.HI.X.SX32 R82, R79, R0, 0x1, P2 ;  /* 0x000000004f527211 */ /* 0x000fc400010f0eff */
[C---:B------:R-:W-:Y:S01]  /*e840*/  ISETP.GT.U32.AND P2, PT, R3.reuse, R85, PT ;  /* 0x000000550300720c */ /* 0x040fe20003f44070 */
[----:B------:R-:W-:Y:S02]  /*e850*/  @!P1 IMAD.IADD R84, R84, 0x1, -R3 ;  /* 0x0000000154549824 */ /* 0x000fe400078e0a03 */
[----:B--2---:R-:W-:Y:S02]  /*e860*/  @P0 IMAD.MOV.U32 R6, RZ, RZ, R73 ;  /* 0x000000ffff060224 */ /* 0x004fe400078e0049 */
[----:B------:R-:W-:Y:S01]  /*e870*/  @P0 IMAD.MOV.U32 R7, RZ, RZ, R82 ;  /* 0x000000ffff070224 */ /* 0x000fe200078e0052 */
[----:B------:R-:W-:Y:S02]  /*e880*/  ISETP.GT.U32.AND P1, PT, R3, R84, PT ;  /* 0x000000540300720c */ /* 0x000fe40003f24070 */
[----:B------:R-:W-:Y:S02]  /*e890*/  PRMT R10, RZ, 0x7610, R10 ;  /* 0x00007610ff0a7816 */ /* 0x000fe4000000000a */
[----:B------:R2:W3:Y:S01]  /*e8a0*/  @P0 LDG.E.U8 R72, desc[UR22][R6.64] ;  /* 0x0000001606480981 */ /* 0x0004e2000c1e1100 */
[----:B0-----:R-:W-:Y:S01]  /*e8b0*/  IMAD R80, R80, UR16, RZ ;  /* 0x0000001050507c24 */ /* 0x001fe2000f8e02ff */
[----:B------:R-:W-:Y:S01]  /*e8c0*/  PRMT R15, RZ, 0x7610, R15 ;  /* 0x00007610ff0f7816 */ /* 0x000fe2000000000f */
[--C-:B------:R-:W-:Y:S01]  /*e8d0*/  @!P2 IMAD.IADD R85, R85, 0x1, -R3.reuse ;  /* 0x000000015555a824 */ /* 0x100fe200078e0a03 */
[----:B----4-:R0:W-:Y:S05]  /*e8e0*/  STL [R1+0x6cc], R11 ;  /* 0x0006cc0b01007387 */ /* 0x0101ea0000100800 */
[----:B------:R-:W-:Y:S01]  /*e8f0*/  @!P1 IMAD.IADD R84, R84, 0x1, -R3 ;  /* 0x0000000154549824 */ /* 0x000fe200078e0a03 */
[----:B------:R-:W-:Y:S01]  /*e900*/  SEL R81, R38, R81, !P6 ;  /* 0x0000005126517207 */ /* 0x000fe20007000000 */
[----:B------:R-:W4:Y:S01]  /*e910*/  LDCU UR16, c[0x0][0x3b0] ;  /* 0x00007600ff1077ac */ /* 0x000f220008000800 */
[----:B0-----:R-:W-:-:S04]  /*e920*/  IADD3 R11, P3, PT, R78, R2, RZ ;  /* 0x000000024e0b7210 */ /* 0x001fc80007f7e0ff */
[----:B------:R-:W-:Y:S01]  /*e930*/  LEA.HI.X.SX32 R17, R78, R0, 0x1, P3 ;  /* 0x000000004e117211 */ /* 0x000fe200018f0eff */
[----:B--2---:R-:W-:-:S04]  /*e940*/  @P0 IMAD.MOV.U32 R6, RZ, RZ, R11 ;  /* 0x000000ffff060224 */ /* 0x004fc800078e000b */
[----:B------:R-:W-:Y:S01]  /*e950*/  @P0 IMAD.MOV.U32 R7, RZ, RZ, R17 ;  /* 0x000000ffff070224 */ /* 0x000fe200078e0011 */
[----:B------:R-:W-:Y:S04]  /*e960*/  STL [R1+0x7d8], R73 ;  /* 0x0007d84901007387 */ /* 0x000fe80000100800 */
[----:B------:R0:W2:Y:S01]  /*e970*/  @P0 LDG.E.U8 R10, desc[UR22][R6.64] ;  /* 0x00000016060a0981 */ /* 0x0000a2000c1e1100 */
[----:B------:R-:W-:-:S03]  /*e980*/  ISETP.GE.AND P1, PT, R86, RZ, PT ;  /* 0x000000ff5600720c */ /* 0x000fc60003f26270 */
[----:B------:R1:W-:Y:S01]  /*e990*/  STL [R1+0x7f8], R11 ;  /* 0x0007f80b01007387 */ /* 0x0003e20000100800 */
[----:B0-----:R-:W-:-:S03]  /*e9a0*/  IADD3 R6, P2, PT, R80, R2, RZ ;  /* 0x0000000250067210 */ /* 0x001fc60007f5e0ff */
[----:B------:R0:W-:Y:S01]  /*e9b0*/  STL [R1+0x7d4], R82 ;  /* 0x0007d45201007387 */ /* 0x0001e20000100800 */
[----:B------:R-:W-:-:S03]  /*e9c0*/  LEA.HI.X.SX32 R7, R80, R0, 0x1, P2 ;  /* 0x0000000050077211 */ /* 0x000fc600010f0eff */
[----:B------:R0:W-:Y:S04]  /*e9d0*/  STL [R1+0x7f4], R17 ;  /* 0x0007f41101007387 */ /* 0x0001e80000100800 */
[----:B------:R-:W4:Y:S04]  /*e9e0*/  LDL R86, [R1+0xb84] ;  /* 0x000b840001567983 */ /* 0x000f280000100800 */
[----:B-1----:R-:W4:Y:S04]  /*e9f0*/  LDL.LU R11, [R1+0x68] ;  /* 0x00006800010b7983 */ /* 0x002f280000300800 */
[----:B------:R-:W4:Y:S01]  /*ea00*/  @P0 LDG.E.U8 R15, desc[UR22][R6.64] ;  /* 0x00000016060f0981 */ /* 0x000f22000c1e1100 */
[----:B------:R-:W-:Y:S01]  /*ea10*/  ISETP.GE.AND P3, PT, R92, RZ, PT ;  /* 0x000000ff5c00720c */ /* 0x000fe20003f66270 */
[----:B------:R-:W-:-:S02]  /*ea20*/  IMAD R81, R81, UR17, RZ ;  /* 0x0000001151517c24 */ /* 0x000fc4000f8e02ff */
[----:B0-----:R-:W4:Y:S01]  /*ea30*/  LDL.LU R82, [R1+0x1ec] ;  /* 0x0001ec0001527983 */ /* 0x001f220000300800 */
[----:B------:R-:W-:-:S03]  /*ea40*/  @!P1 IMAD.MOV R83, RZ, RZ, -R83 ;  /* 0x000000ffff539224 */ /* 0x000fc600078e0a53 */
[----:B------:R-:W-:Y:S04]  /*ea50*/  STL [R1+0x818], R6 ;  /* 0x0008180601007387 */ /* 0x000fe80000100800 */
[----:B------:R-:W-:Y:S01]  /*ea60*/  STL [R1+0x814], R7 ;  /* 0x0008140701007387 */ /* 0x000fe20000100800 */
[----:B------:R-:W-:-:S03]  /*ea70*/  PRMT R9, RZ, 0x7610, R9 ;  /* 0x00007610ff097816 */ /* 0x000fc60000000009 */
[----:B--2---:R0:W-:Y:S04]  /*ea80*/  STL [R1+0x6c4], R10 ;  /* 0x0006c40a01007387 */ /* 0x0041e80000100800 */
[----:B------:R-:W2:Y:S01]  /*ea90*/  LDL R17, [R1+0xce4] ;  /* 0x000ce40001117983 */ /* 0x000ea20000100800 */
[----:B0-----:R-:W-:-:S03]  /*eaa0*/  IADD3 R10, P1, PT, R81, R2, RZ ;  /* 0x00000002510a7210 */ /* 0x001fc60007f3e0ff */
[----:B---3--:R-:W-:Y:S04]  /*eab0*/  STL [R1+0x6c8], R72 ;  /* 0x0006c84801007387 */ /* 0x008fe80000100800 */
[----:B------:R-:W-:Y:S01]  /*eac0*/  STL [R1+0x838], R10 ;  /* 0x0008380a01007387 */ /* 0x000fe20000100800 */
[----:B----4-:R-:W-:Y:S01]  /*ead0*/  @!P3 IMAD.MOV R11, RZ, RZ, -R11 ;  /* 0x000000ffff0bb224 */ /* 0x010fe200078e0a0b */
[----:B------:R-:W-:Y:S02]  /*eae0*/  ISETP.GE.AND P3, PT, R87, RZ, PT ;  /* 0x000000ff5700720c */ /* 0x000fe40003f66270 */
[----:B------:R-:W3:Y:S04]  /*eaf0*/  LDL R87, [R1+0xc20] ;  /* 0x000c200001577983 */ /* 0x000ee80000100800 */
[----:B------:R0:W-:Y:S01]  /*eb00*/  STL [R1+0x6b0], R15 ;  /* 0x0006b00f01007387 */ /* 0x0001e20000100800 */
[----:B------:R-:W-:Y:S01]  /*eb10*/  @P0 IMAD.MOV.U32 R6, RZ, RZ, R10 ;  /* 0x000000ffff060224 */ /* 0x000fe200078e000a */
[----:B0-----:R-:W-:-:S05]  /*eb20*/  LEA.HI.X.SX32 R15, R81, R0, 0x1, P1 ;  /* 0x00000000510f7211 */ /* 0x001fca00008f0eff */
[----:B------:R-:W-:-:S05]  /*eb30*/  @P0 IMAD.MOV.U32 R7, RZ, RZ, R15 ;  /* 0x000000ffff070224 */ /* 0x000fca00078e000f */
[----:B------:R0:W4:Y:S01]  /*eb40*/  @P0 LDG.E.U8 R9, desc[UR22][R6.64] ;  /* 0x0000001606090981 */ /* 0x000122000c1e1100 */
[C---:B------:R-:W-:Y:S01]  /*eb50*/  ISETP.GT.U32.AND P2, PT, R3.reuse, R85, PT ;  /* 0x000000550300720c */ /* 0x040fe20003f44070 */
[----:B------:R-:W-:Y:S01]  /*eb60*/  @!P3 IMAD.MOV R84, RZ, RZ, -R84 ;  /* 0x000000ffff54b224 */ /* 0x000fe200078e0a54 */
[----:B------:R-:W-:Y:S02]  /*eb70*/  ISETP.GT.U32.AND P3, PT, R3, R61, PT ;  /* 0x0000003d0300720c */ /* 0x000fe40003f64070 */
[C---:B------:R-:W-:Y:S02]  /*eb80*/  SEL R83, R38.reuse, R83, !P6 ;  /* 0x0000005326537207 */ /* 0x040fe40007000000 */
[----:B------:R-:W-:Y:S01]  /*eb90*/  SEL R84, R38, R84, !P6 ;  /* 0x0000005426547207 */ /* 0x000fe20007000000 */
[----:B------:R-:W-:Y:S02]  /*eba0*/  STL [R1+0x834], R15 ;  /* 0x0008340f01007387 */ /* 0x000fe40000100800 */
[----:B------:R-:W-:Y:S01]  /*ebb0*/  IMAD R83, R83, UR4, RZ ;  /* 0x0000000453537c24 */ /* 0x000fe2000f8e02ff */
[----:B------:R-:W-:Y:S01]  /*ebc0*/  ISETP.GE.AND P1, PT, R86, RZ, PT ;  /* 0x000000ff5600720c */ /* 0x000fe20003f26270 */
[----:B------:R-:W-:Y:S01]  /*ebd0*/  IMAD R84, R84, UR5, RZ ;  /* 0x0000000554547c24 */ /* 0x000fe2000f8e02ff */
[----:B------:R-:W2:Y:S01]  /*ebe0*/  LDL R72, [R1+0xd44] ;  /* 0x000d440001487983 */ /* 0x000ea20000100800 */
[--C-:B------:R-:W-:Y:S01]  /*ebf0*/  @!P2 IMAD.IADD R85, R85, 0x1, -R3.reuse ;  /* 0x000000015555a824 */ /* 0x100fe200078e0a03 */
[----:B0-----:R-:W-:Y:S01]  /*ec00*/  IADD3 R6, P2, PT, R83, R2, RZ ;  /* 0x0000000253067210 */ /* 0x001fe20007f5e0ff */
[----:B------:R-:W-:Y:S01]  /*ec10*/  @!P3 IMAD.IADD R61, R61, 0x1, -R3 ;  /* 0x000000013d3db824 */ /* 0x000fe200078e0a03 */
[----:B------:R-:W2:Y:S01]  /*ec20*/  LDL R73, [R1+0xd60] ;  /* 0x000d600001497983 */ /* 0x000ea20000100800 */
[----:B------:R-:W-:Y:S01]  /*ec30*/  PRMT R13, RZ, 0x7610, R13 ;  /* 0x00007610ff0d7816 */ /* 0x000fe2000000000d */
[----:B------:R-:W0:Y:S02]  /*ec40*/  LDCU UR4, c[0x0][0x3b0] ;  /* 0x00007600ff0477ac */ /* 0x000e240008000800 */
[----:B------:R-:W2:Y:S01]  /*ec50*/  LDL.LU R86, [R1+0x1e4] ;  /* 0x0001e40001567983 */ /* 0x000ea20000300800 */
[----:B------:R-:W-:Y:S01]  /*ec60*/  LEA.HI.X.SX32 R7, R83, R0, 0x1, P2 ;  /* 0x0000000053077211 */ /* 0x000fe200010f0eff */
[----:B------:R-:W1:Y:S01]  /*ec70*/  LDCU UR5, c[0x0][0x3b0] ;  /* 0x00007600ff0577ac */ /* 0x000e620008000800 */
[----:B------:R-:W-:-:S03]  /*ec80*/  PRMT R8, RZ, 0x7610, R8 ;  /* 0x00007610ff087816 */ /* 0x000fc60000000008 */
[----:B------:R0:W2:Y:S04]  /*ec90*/  @P0 LDG.E.U8 R13, desc[UR22][R6.64] ;  /* 0x00000016060d0981 */ /* 0x0000a8000c1e1100 */
[----:B----4-:R4:W-:Y:S04]  /*eca0*/  STL [R1+0x6ac], R9 ;  /* 0x0006ac0901007387 */ /* 0x0109e80000100800 */
[----:B------:R0:W-:Y:S01]  /*ecb0*/  STL [R1+0x850], R6 ;  /* 0x0008500601007387 */ /* 0x0001e20000100800 */
[----:B----4-:R-:W-:-:S04]  /*ecc0*/  IADD3 R9, P3, PT, R84, R2, RZ ;  /* 0x0000000254097210 */ /* 0x010fc80007f7e0ff */
[----:B------:R-:W-:Y:S01]  /*ecd0*/  LEA.HI.X.SX32 R10, R84, R0, 0x1, P3 ;  /* 0x00000000540a7211 */ /* 0x000fe200018f0eff */
[----:B------:R-:W-:Y:S01]  /*ece0*/  STL [R1+0x868], R9 ;  /* 0x0008680901007387 */ /* 0x000fe20000100800 */
[----:B0-----:R-:W-:-:S03]  /*ecf0*/  @P0 IMAD.MOV.U32 R6, RZ, RZ, R9 ;  /* 0x000000ffff060224 */ /* 0x001fc600078e0009 */
[----:B------:R0:W-:Y:S04]  /*ed00*/  STL [R1+0x84c], R7 ;  /* 0x00084c0701007387 */ /* 0x0001e80000100800 */
[----:B------:R-:W-:Y:S04]  /*ed10*/  STL [R1+0x864], R10 ;  /* 0x0008640a01007387 */ /* 0x000fe80000100800 */
[----:B------:R-:W4:Y:S01]  /*ed20*/  LDL.LU R15, [R1+0x7c] ;  /* 0x00007c00010f7983 */ /* 0x000f220000300800 */
[----:B0-----:R-:W-:-:S05]  /*ed30*/  @P0 IMAD.MOV.U32 R7, RZ, RZ, R10 ;  /* 0x000000ffff070224 */ /* 0x001fca00078e000a */
[----:B------:R0:W4:Y:S04]  /*ed40*/  @P0 LDG.E.U8 R8, desc[UR22][R6.64] ;  /* 0x0000001606080981 */ /* 0x000128000c1e1100 */
[----:B------:R-:W4:Y:S01]  /*ed50*/  LDL.LU R7, [R1+0x70] ;  /* 0x0000700001077983 */ /* 0x000f220000300800 */
[----:B------:R-:W-:Y:S01]  /*ed60*/  @!P1 IMAD.MOV R85, RZ, RZ, -R85 ;  /* 0x000000ffff559224 */ /* 0x000fe200078e0a55 */
[----:B--2---:R-:W-:Y:S02]  /*ed70*/  ISETP.GE.AND P1, PT, R17, RZ, PT ;  /* 0x000000ff1100720c */ /* 0x004fe40003f26270 */
[----:B---3--:R-:W-:Y:S02]  /*ed80*/  ISETP.GE.AND P3, PT, R87, RZ, PT ;  /* 0x000000ff5700720c */ /* 0x008fe40003f66270 */
[C---:B------:R-:W-:Y:S01]  /*ed90*/  SEL R85, R38.reuse, R85, !P6 ;  /* 0x0000005526557207 */ /* 0x040fe20007000000 */
[----:B------:R-:W2:Y:S01]  /*eda0*/  LDL R87, [R1+0xc80] ;  /* 0x000c800001577983 */ /* 0x000ea20000100800 */
[----:B0-----:R-:W-:-:S03]  /*edb0*/  SEL R6, R38, R48, !P6 ;  /* 0x0000003026067207 */ /* 0x001fc60007000000 */
[----:B------:R-:W-:Y:S01]  /*edc0*/  IMAD R85, R85, UR16, RZ ;  /* 0x0000001055557c24 */ /* 0x000fe2000f8e02ff */
[----:B------:R-:W-:Y:S01]  /*edd0*/  PRMT R70, RZ, 0x7610, R70 ;  /* 0x00007610ff467816 */ /* 0x000fe20000000046 */
[----:B------:R-:W-:Y:S01]  /*ede0*/  IMAD R6, R6, UR9, RZ ;  /* 0x0000000906067c24 */ /* 0x000fe2000f8e02ff */
[----:B------:R-:W-:Y:S01]  /*edf0*/  PRMT R12, RZ, 0x7610, R12 ;  /* 0x00007610ff0c7816 */ /* 0x000fe2000000000c */
[----:B------:R-:W0:Y:S01]  /*ee00*/  LDCU UR16, c[0x0][0x3b0] ;  /* 0x00007600ff1077ac */ /* 0x000e220008000800 */
[----:B----4-:R-:W-:Y:S01]  /*ee10*/  @!P1 IMAD.MOV R15, RZ, RZ, -R15 ;  /* 0x000000ffff0f9224 */ /* 0x010fe200078e0a0f */
[----:B------:R3:W-:Y:S04]  /*ee20*/  STL [R1+0x6a4], R8 ;  /* 0x0006a40801007387 */ /* 0x0007e80000100800 */
[----:B------:R4:W-:Y:S01]  /*ee30*/  STL [R1+0x6a8], R13 ;  /* 0x0006a80d01007387 */ /* 0x0009e20000100800 */
[-C--:B---3--:R-:W-:Y:S01]  /*ee40*/  IADD3 R8, P1, PT, R85, R2.reuse, RZ ;  /* 0x0000000255087210 */ /* 0x088fe20007f3e0ff */
[----:B------:R-:W-:Y:S01]  /*ee50*/  @!P3 IMAD.MOV R7, RZ, RZ, -R7 ;  /* 0x000000ffff07b224 */ /* 0x000fe200078e0a07 */
[----:B----4-:R-:W-:-:S02]  /*ee60*/  IADD3 R13, P3, PT, R6, R2, RZ ;  /* 0x00000002060d7210 */ /* 0x010fc40007f7e0ff */
[-C--:B------:R-:W-:Y:S02]  /*ee70*/  LEA.HI.X.SX32 R9, R85, R0.reuse, 0x1, P1 ;  /* 0x0000000055097211 */ /* 0x080fe400008f0eff */
[----:B------:R-:W-:Y:S01]  /*ee80*/  LEA.HI.X.SX32 R17, R6, R0, 0x1, P3 ;  /* 0x0000000006117211 */ /* 0x000fe200018f0eff */
[----:B------:R3:W-:Y:S04]  /*ee90*/  STL [R1+0x880], R8 ;  /* 0x0008800801007387 */ /* 0x0007e80000100800 */
[----:B------:R-:W-:Y:S04]  /*eea0*/  STL [R1+0x1fc], R13 ;  /* 0x0001fc0d01007387 */ /* 0x000fe80000100800 */
[----:B------:R4:W-:Y:S04]  /*eeb0*/  STL [R1+0x87c], R9 ;  /* 0x00087c0901007387 */ /* 0x0009e80000100800 */
[----:B------:R3:W2:Y:S04]  /*eec0*/  @P0 LDG.E.U8 R70, desc[UR22][R8.64] ;  /* 0x0000001608460981 */ /* 0x0006a8000c1e1100 */
[----:B------:R-:W-:Y:S04]  /*eed0*/  STL [R1+0x1f8], R17 ;  /* 0x0001f81101007387 */ /* 0x000fe80000100800 */
[----:B------:R-:W2:Y:S01]  /*eee0*/  LDL.LU R6, [R1+0x80] ;  /* 0x0000800001067983 */ /* 0x000ea20000300800 */
[----:B---3--:R-:W-:-:S02]  /*eef0*/  @P0 IMAD.MOV.U32 R8, RZ, RZ, R13 ;  /* 0x000000ffff080224 */ /* 0x008fc400078e000d */
[----:B----4-:R-:W-:Y:S01]  /*ef00*/  @P0 IMAD.MOV.U32 R9, RZ, RZ, R17 ;  /* 0x000000ffff090224 */ /* 0x010fe200078e0011 */
[----:B------:R-:W-:Y:S01]  /*ef10*/  ISETP.GE.AND P1, PT, R72, RZ, PT ;  /* 0x000000ff4800720c */ /* 0x000fe20003f26270 */
[----:B------:R-:W3:Y:S04]  /*ef20*/  LDL.LU R92, [R1+0x1e0] ;  /* 0x0001e000015c7983 */ /* 0x000ee80000300800 */
[----:B------:R-:W4:Y:S01]  /*ef30*/  @P0 LDG.E.U8 R12, desc[UR22][R8.64] ;  /* 0x00000016080c0981 */ /* 0x000f22000c1e1100 */
[----:B------:R-:W-:-:S05]  /*ef40*/  SEL R10, R38, R47, !P6 ;  /* 0x0000002f260a7207 */ /* 0x000fca0007000000 */
[----:B------:R-:W-:Y:S01]  /*ef50*/  IMAD R10, R10, UR9, RZ ;  /* 0x000000090a0a7c24 */ /* 0x000fe2000f8e02ff */
[----:B------:R-:W3:Y:S01]  /*ef60*/  LDL.LU R9, [R1+0x84] ;  /* 0x0000840001097983 */ /* 0x000ee20000300800 */
[----:B------:R-:W-:-:S03]  /*ef70*/  PRMT R5, RZ, 0x7610, R5 ;  /* 0x00007610ff057816 */ /* 0x000fc60000000005 */
[----:B--2---:R2:W-:Y:S01]  /*ef80*/  STL [R1+0x690], R70 ;  /* 0x0006904601007387 */ /* 0x0045e20000100800 */
[----:B------:R-:W-:-:S03]  /*ef90*/  @!P1 IMAD.MOV R6, RZ, RZ, -R6 ;  /* 0x000000ffff069224 */ /* 0x000fc600078e0a06 */
[----:B--2---:R-:W2:Y:S04]  /*efa0*/  LDL R70, [R1+0xbf4] ;  /* 0x000bf40001467983 */ /* 0x004ea80000100800 */
[----:B----4-:R4:W-:Y:S02]  /*efb0*/  STL [R1+0x68c], R12 ;  /* 0x00068c0c01007387 */ /* 0x0109e40000100800 */
[----:B----4-:R-:W-:-:S04]  /*efc0*/  IADD3 R12, P1, PT, R10, R2, RZ ;  /* 0x000000020a0c7210 */ /* 0x010fc80007f3e0ff */
[----:B------:R-:W-:-:S05]  /*efd0*/  LEA.HI.X.SX32 R13, R10, R0, 0x1, P1 ;  /* 0x000000000a0d7211 */ /* 0x000fca00008f0eff */
[----:B------:R4:W2:Y:S01]  /*efe0*/  @P0 LDG.E.U8 R5, desc[UR22][R12.64] ;  /* 0x000000160c050981 */ /* 0x0008a2000c1e1100 */
[C---:B------:R-:W-:Y:S02]  /*eff0*/  SEL R10, R38.reuse, R42, !P6 ;  /* 0x0000002a260a7207 */ /* 0x040fe40007000000 */
[----:B------:R-:W-:Y:S01]  /*f000*/  SEL R8, R38, R39, !P6 ;  /* 0x0000002726087207 */ /* 0x000fe20007000000 */
[----:B------:R4:W-:Y:S04]  /*f010*/  STL [R1+0x21c], R12 ;  /* 0x00021c0c01007387 */ /* 0x0009e80000100800 */
[----:B------:R0:W-:Y:S01]  /*f020*/  STL [R1+0x218], R13 ;  /* 0x0002180d01007387 */ /* 0x0001e20000100800 */
[----:B----4-:R-:W-:Y:S02]  /*f030*/  IMAD R12, R10, UR9, RZ ;  /* 0x000000090a0c7c24 */ /* 0x010fe4000f8e02ff */
[----:B------:R-:W-:Y:S01]  /*f040*/  IMAD R10, R8, UR9, RZ ;  /* 0x00000009080a7c24 */ /* 0x000fe2000f8e02ff */
[----:B0-----:R-:W4:Y:S01]  /*f050*/  LDL R13, [R1+0xc6c] ;  /* 0x000c6c00010d7983 */ /* 0x001f220000100800 */
[----:B------:R-:W-:-:S02]  /*f060*/  ISETP.GT.U32.AND P2, PT, R3, R82, PT ;  /* 0x000000520300720c */ /* 0x000fc40003f44070 */
[----:B------:R-:W-:-:S11]  /*f070*/  ISETP.GE.AND P3, PT, R73, RZ, PT ;  /* 0x000000ff4900720c */ /* 0x000fd60003f66270 */
[--C-:B------:R-:W-:Y:S01]  /*f080*/  @!P2 IMAD.IADD R82, R82, 0x1, -R3.reuse ;  /* 0x000000015252a824 */ /* 0x100fe200078e0a03 */
[C---:B------:R-:W-:Y:S01]  /*f090*/  ISETP.GT.U32.AND P2, PT, R3.reuse, R86, PT ;  /* 0x000000560300720c */ /* 0x040fe20003f44070 */
[----:B--2---:R0:W-:Y:S04]  /*f0a0*/  STL [R1+0x688], R5 ;  /* 0x0006880501007387 */ /* 0x0041e80000100800 */
[----:B0-----:R-:W2:Y:S04]  /*f0b0*/  LDL.LU R5, [R1+0x1d8] ;  /* 0x0001d80001057983 */ /* 0x001ea80000300800 */
[----:B------:R-:W2:Y:S04]  /*f0c0*/  LDL.LU R8, [R1+0xe8] ;  /* 0x0000e80001087983 */ /* 0x000ea80000300800 */
[----:B------:R-:W-:Y:S01]  /*f0d0*/  @!P2 IMAD.IADD R86, R86, 0x1, -R3 ;  /* 0x000000015656a824 */ /* 0x000fe200078e0a03 */
[----:B------:R-:W-:Y:S01]  /*f0e0*/  ISETP.GT.U32.AND P2, PT, R3, R82, PT ;  /* 0x000000520300720c */ /* 0x000fe20003f44070 */
[----:B---3--:R-:W-:Y:S01]  /*f0f0*/  @!P3 IMAD.MOV R9, RZ, RZ, -R9 ;  /* 0x000000ffff09b224 */ /* 0x008fe200078e0a09 */
[----:B------:R-:W-:Y:S01]  /*f100*/  ISETP.GE.AND P1, PT, R87, RZ, PT ;  /* 0x000000ff5700720c */ /* 0x000fe20003f26270 */
[----:B------:R-:W3:Y:S01]  /*f110*/  LDL R73, [R1+0xd80] ;  /* 0x000d800001497983 */ /* 0x000ee20000100800 */
[----:B------:R-:W-:-:S03]  /*f120*/  ISETP.GT.U32.AND P3, PT, R3, R86, PT ;  /* 0x000000560300720c */ /* 0x000fc60003f64070 */
[----:B------:R-:W3:Y:S06]  /*f130*/  LDL R87, [R1+0xcc8] ;  /* 0x000cc80001577983 */ /* 0x000eec0000100800 */
[----:B------:R-:W-:Y:S01]  /*f140*/  @!P2 IMAD.IADD R82, R82, 0x1, -R3 ;  /* 0x000000015252a824 */ /* 0x000fe200078e0a03 */
[----:B------:R-:W-:-:S03]  /*f150*/  IADD3 R72, P2, PT, R12, R2, RZ ;  /* 0x000000020c487210 */ /* 0x000fc60007f5e0ff */
[----:B------:R-:W-:Y:S01]  /*f160*/  @!P3 IMAD.IADD R86, R86, 0x1, -R3 ;  /* 0x000000015656b824 */ /* 0x000fe200078e0a03 */
[----:B------:R-:W-:Y:S02]  /*f170*/  IADD3 R17, P3, PT, R10, R2, RZ ;  /* 0x000000020a117210 */ /* 0x000fe40007f7e0ff */
[----:B------:R-:W-:Y:S01]  /*f180*/  LEA.HI.X.SX32 R12, R12, R0, 0x1, P2 ;  /* 0x000000000c0c7211 */ /* 0x000fe200010f0eff */
[----:B------:R-:W-:Y:S01]  /*f190*/  STL [R1+0x23c], R72 ;  /* 0x00023c4801007387 */ /* 0x000fe20000100800 */
[----:B------:R-:W-:-:S03]  /*f1a0*/  PRMT R14, RZ, 0x7610, R14 ;  /* 0x00007610ff0e7816 */ /* 0x000fc6000000000e */
[----:B------:R-:W-:Y:S04]  /*f1b0*/  STL [R1+0x25c], R17 ;  /* 0x00025c1101007387 */ /* 0x000fe80000100800 */
[----:B------:R0:W-:Y:S01]  /*f1c0*/  STL [R1+0x238], R12 ;  /* 0x0002380c01007387 */ /* 0x0001e20000100800 */
[----:B--2---:R-:W-:Y:S01]  /*f1d0*/  @!P1 IMAD.MOV R8, RZ, RZ, -R8 ;  /* 0x000000ffff089224 */ /* 0x004fe200078e0a08 */
[----:B----4-:R-:W-:Y:S01]  /*f1e0*/  ISETP.GE.AND P1, PT, R13, RZ, PT ;  /* 0x000000ff0d00720c */ /* 0x010fe20003f26270 */
[----:B------:R-:W-:Y:S02]  /*f1f0*/  @P0 IMAD.MOV.U32 R13, RZ, RZ, R12 ;  /* 0x000000ffff0d0224 */ /* 0x000fe400078e000c */
[----:B0-----:R-:W-:-:S05]  /*f200*/  @P0 IMAD.MOV.U32 R12, RZ, RZ, R72 ;  /* 0x000000ffff0c0224 */ /* 0x001fca00078e0048 */
[----:B------:R0:W2:Y:S01]  /*f210*/  @P0 LDG.E.U8 R14, desc[UR22][R12.64] ;  /* 0x000000160c0e0981 */ /* 0x0000a2000c1e1100 */
[----:B------:R-:W-:Y:S02]  /*f220*/  LEA.HI.X.SX32 R10, R10, R0, 0x1, P3 ;  /* 0x000000000a0a7211 */ /* 0x000fe400018f0eff */
[----:B------:R-:W-:-:S03]  /*f230*/  PRMT R16, RZ, 0x7610, R16 ;  /* 0x00007610ff107816 */ /* 0x000fc60000000010 */
[----:B------:R4:W-:Y:S01]  /*f240*/  STL [R1+0x258], R10 ;  /* 0x0002580a01007387 */ /* 0x0009e20000100800 */
[----:B0-----:R-:W-:Y:S02]  /*f250*/  @P0 IMAD.MOV.U32 R12, RZ, RZ, R17 ;  /* 0x000000ffff0c0224 */ /* 0x001fe400078e0011 */
[----:B------:R-:W-:-:S05]  /*f260*/  @P0 IMAD.MOV.U32 R13, RZ, RZ, R10 ;  /* 0x000000ffff0d0224 */ /* 0x000fca00078e000a */
[----:B------:R0:W3:Y:S04]  /*f270*/  @P0 LDG.E.U8 R16, desc[UR22][R12.64] ;  /* 0x000000160c100981 */ /* 0x0000e8000c1e1100 */
[----:B--2---:R2:W-:Y:S04]  /*f280*/  STL [R1+0x684], R14 ;  /* 0x0006840e01007387 */ /* 0x0045e80000100800 */
[----:B----4-:R-:W4:Y:S04]  /*f290*/  LDL.LU R10, [R1+0x108] ;  /* 0x00010800010a7983 */ /* 0x010f280000300800 */
[----:B------:R-:W4:Y:S01]  /*f2a0*/  LDL.LU R12, [R1+0x12c] ;  /* 0x00012c00010c7983 */ /* 0x000f220000300800 */
[----:B------:R-:W-:-:S02]  /*f2b0*/  ISETP.GE.AND P3, PT, R70, RZ, PT ;  /* 0x000000ff4600720c */ /* 0x000fc40003f66270 */
[C---:B--2---:R-:W-:Y:S01]  /*f2c0*/  SEL R14, R38.reuse, R36, !P6 ;  /* 0x00000024260e7207 */ /* 0x044fe20007000000 */
[----:B------:R-:W2:Y:S01]  /*f2d0*/  LDL R72, [R1+0xcc4] ;  /* 0x000cc40001487983 */ /* 0x000ea20000100800 */
[----:B0-----:R-:W-:-:S03]  /*f2e0*/  SEL R13, R38, R35, !P6 ;  /* 0x00000023260d7207 */ /* 0x001fc60007000000 */
[----:B------:R-:W-:Y:S02]  /*f2f0*/  IMAD R14, R14, UR9, RZ ;  /* 0x000000090e0e7c24 */ /* 0x000fe4000f8e02ff */
[----:B------:R-:W-:Y:S01]  /*f300*/  IMAD R13, R13, UR9, RZ ;  /* 0x000000090d0d7c24 */ /* 0x000fe2000f8e02ff */
[----:B---3--:R0:W-:Y:S01]  /*f310*/  STL [R1+0x670], R16 ;  /* 0x0006701001007387 */ /* 0x0081e20000100800 */
[----:B------:R-:W-:Y:S02]  /*f320*/  PRMT R45, RZ, 0x7610, R45 ;  /* 0x00007610ff2d7816 */ /* 0x000fe4000000002d */
[----:B------:R-:W-:Y:S01]  /*f330*/  PRMT R58, RZ, 0x7610, R58 ;  /* 0x00007610ff3a7816 */ /* 0x000fe2000000003a */
[----:B----4-:R-:W-:Y:S01]  /*f340*/  @!P1 IMAD.MOV R10, RZ, RZ, -R10 ;  /* 0x000000ffff0a9224 */ /* 0x010fe200078e0a0a */
[-C--:B0-----:R-:W-:Y:S01]  /*f350*/  IADD3 R16, P1, PT, R14, R2.reuse, RZ ;  /* 0x000000020e107210 */ /* 0x081fe20007f3e0ff */
[----:B------:R-:W-:Y:S01]  /*f360*/  @!P3 IMAD.MOV R12, RZ, RZ, -R12 ;  /* 0x000000ffff0cb224 */ /* 0x000fe200078e0a0c */
[----:B------:R-:W-:-:S02]  /*f370*/  IADD3 R70, P3, PT, R13, R2, RZ ;  /* 0x000000020d467210 */ /* 0x000fc40007f7e0ff */
[-C--:B------:R-:W-:Y:S02]  /*f380*/  LEA.HI.X.SX32 R17, R14, R0.reuse, 0x1, P1 ;  /* 0x000000000e117211 */ /* 0x080fe400008f0eff */
[----:B------:R-:W-:Y:S02]  /*f390*/  ISETP.GE.AND P1, PT, R73, RZ, PT ;  /* 0x000000ff4900720c */ /* 0x000fe40003f26270 */
[----:B------:R-:W-:Y:S01]  /*f3a0*/  LEA.HI.X.SX32 R73, R13, R0, 0x1, P3 ;  /* 0x000000000d497211 */ /* 0x000fe200018f0eff */
[----:B------:R0:W-:Y:S04]  /*f3b0*/  STL [R1+0x27c], R16 ;  /* 0x00027c1001007387 */ /* 0x0001e80000100800 */
[----:B------:R-:W-:Y:S04]  /*f3c0*/  STL [R1+0x29c], R70 ;  /* 0x00029c4601007387 */ /* 0x000fe80000100800 */
[----:B------:R3:W-:Y:S04]  /*f3d0*/  STL [R1+0x278], R17 ;  /* 0x0002781101007387 */ /* 0x0007e80000100800 */
[----:B------:R0:W4:Y:S01]  /*f3e0*/  @P0 LDG.E.U8 R45, desc[UR22][R16.64] ;  /* 0x00000016102d0981 */ /* 0x000122000c1e1100 */
[----:B------:R-:W-:-:S03]  /*f3f0*/  SEL R13, R38, R11, !P6 ;  /* 0x0000000b260d7207 */ /* 0x000fc60007000000 */
[----:B------:R-:W-:Y:S04]  /*f400*/  STL [R1+0x298], R73 ;  /* 0x0002984901007387 */ /* 0x000fe80000100800 */
[----:B------:R-:W2:Y:S01]  /*f410*/  LDL.LU R11, [R1+0x16c] ;  /* 0x00016c00010b7983 */ /* 0x000ea20000300800 */
[----:B0-----:R-:W-:Y:S02]  /*f420*/  @P0 IMAD.MOV.U32 R16, RZ, RZ, R70 ;  /* 0x000000ffff100224 */ /* 0x001fe400078e0046 */
[----:B---3--:R-:W-:-:S05]  /*f430*/  @P0 IMAD.MOV.U32 R17, RZ, RZ, R73 ;  /* 0x000000ffff110224 */ /* 0x008fca00078e0049 */
[----:B------:R0:W3:Y:S01]  /*f440*/  @P0 LDG.E.U8 R58, desc[UR22][R16.64] ;  /* 0x00000016103a0981 */ /* 0x0000e2000c1e1100 */
[----:B------:R-:W-:Y:S01]  /*f450*/  IMAD R14, R13, UR9, RZ ;  /* 0x000000090d0e7c24 */ /* 0x000fe2000f8e02ff */
[----:B------:R-:W-:Y:S02]  /*f460*/  ISETP.GE.AND P3, PT, R87, RZ, PT ;  /* 0x000000ff5700720c */ /* 0x000fe40003f66270 */
[----:B0-----:R-:W-:Y:S02]  /*f470*/  PRMT R17, RZ, 0x7610, R17 ;  /* 0x00007610ff117816 */ /* 0x001fe40000000011 */
[----:B------:R-:W-:Y:S01]  /*f480*/  SEL R16, R38, R7, !P6 ;  /* 0x0000000726107207 */ /* 0x000fe20007000000 */
[----:B----4-:R0:W-:Y:S04]  /*f490*/  STL [R1+0x66c], R45 ;  /* 0x00066c2d01007387 */ /* 0x0101e80000100800 */
[----:B0-----:R-:W4:Y:S01]  /*f4a0*/  LDL.LU R45, [R1+0x1cc] ;  /* 0x0001cc00012d7983 */ /* 0x001f220000300800 */
[----:B--2---:R-:W-:-:S03]  /*f4b0*/  @!P1 IMAD.MOV R11, RZ, RZ, -R11 ;  /* 0x000000ffff0b9224 */ /* 0x004fc600078e0a0b */
[----:B------:R-:W2:Y:S04]  /*f4c0*/  LDL.LU R13, [R1+0x188] ;  /* 0x00018800010d7983 */ /* 0x000ea80000300800 */
[----:B------:R-:W2:Y:S04]  /*f4d0*/  LDL R73, [R1+0xc1c] ;  /* 0x000c1c0001497983 */ /* 0x000ea80000100800 */
[----:B------:R-:W2:Y:S04]  /*f4e0*/  LDL R87, [R1+0xc34] ;  /* 0x000c340001577983 */ /* 0x000ea80000100800 */
[----:B---3--:R0:W-:Y:S02]  /*f4f0*/  STL [R1+0x668], R58 ;  /* 0x0006683a01007387 */ /* 0x0081e40000100800 */
[----:B0-----:R-:W-:-:S04]  /*f500*/  IADD3 R58, P1, PT, R14, R2, RZ ;  /* 0x000000020e3a7210 */ /* 0x001fc80007f3e0ff */
[----:B------:R-:W-:Y:S02]  /*f510*/  LEA.HI.X.SX32 R70, R14, R0, 0x1, P1 ;  /* 0x000000000e467211 */ /* 0x000fe400008f0eff */
[----:B------:R-:W-:Y:S01]  /*f520*/  SEL R14, R38, R6, !P6 ;  /* 0x00000006260e7207 */ /* 0x000fe20007000000 */
[----:B------:R-:W-:Y:S02]  /*f530*/  @P0 IMAD.MOV.U32 R6, RZ, RZ, R58 ;  /* 0x000000ffff060224 */ /* 0x000fe400078e003a */
[----:B------:R-:W-:-:S05]  /*f540*/  @P0 IMAD.MOV.U32 R7, RZ, RZ, R70 ;  /* 0x000000ffff070224 */ /* 0x000fca00078e0046 */
[----:B------:R-:W3:Y:S04]  /*f550*/  @P0 LDG.E.U8 R17, desc[UR22][R6.64] ;  /* 0x0000001606110981 */ /* 0x000ee8000c1e1100 */
[----:B------:R-:W-:Y:S04]  /*f560*/  STL [R1+0x2b8], R58 ;  /* 0x0002b83a01007387 */ /* 0x000fe80000100800 */
[----:B------:R0:W-:Y:S04]  /*f570*/  STL [R1+0x2b4], R70 ;  /* 0x0002b44601007387 */ /* 0x0001e80000100800 */
[----:B0-----:R-:W4:Y:S01]  /*f580*/  LDL.LU R70, [R1+0x1ac] ;  /* 0x0001ac0001467983 */ /* 0x001f220000300800 */
[----:B------:R-:W-:-:S13]  /*f590*/  ISETP.GT.U32.AND P2, PT, R3, R92, PT ;  /* 0x0000005c0300720c */ /* 0x000fda0003f44070 */
[--C-:B------:R-:W-:Y:S01]  /*f5a0*/  @!P2 IMAD.IADD R92, R92, 0x1, -R3.reuse ;  /* 0x000000015c5ca824 */ /* 0x100fe200078e0a03 */
[----:B------:R-:W-:Y:S01]  /*f5b0*/  ISETP.GT.U32.AND P2, PT, R3, R5, PT ;  /* 0x000000050300720c */ /* 0x000fe20003f44070 */
[----:B---3--:R0:W-:Y:S04]  /*f5c0*/  STL [R1+0x664], R17 ;  /* 0x0006641101007387 */ /* 0x0081e80000100800 */
[----:B------:R-:W3:Y:S08]  /*f5d0*/  LDL.LU R6, [R1+0x1c8] ;  /* 0x0001c80001067983 */ /* 0x000ef00000300800 */
[----:B------:R-:W-:Y:S01]  /*f5e0*/  @!P2 IMAD.IADD R5, R5, 0x1, -R3 ;  /* 0x000000010505a824 */ /* 0x000fe200078e0a03 */
[C---:B------:R-:W-:Y:S01]  /*f5f0*/  ISETP.GT.U32.AND P2, PT, R3.reuse, R92, PT ;  /* 0x0000005c0300720c */ /* 0x040fe20003f44070 */
[----:B--2---:R-:W-:Y:S01]  /*f600*/  @!P3 IMAD.MOV R13, RZ, RZ, -R13 ;  /* 0x000000ffff0db224 */ /* 0x004fe200078e0a0d */
[----:B------:R-:W-:Y:S01]  /*f610*/  ISETP.GE.AND P1, PT, R72, RZ, PT ;  /* 0x000000ff4800720c */ /* 0x000fe20003f26270 */
[----:B------:R-:W-:Y:S01]  /*f620*/  IMAD R16, R16, UR9, RZ ;  /* 0x0000000910107c24 */ /* 0x000fe2000f8e02ff */
[----:B------:R-:W-:Y:S01]  /*f630*/  ISETP.GT.U32.AND P3, PT, R3, R5, PT ;  /* 0x000000050300720c */ /* 0x000fe20003f64070 */
[----:B------:R-:W-:Y:S01]  /*f640*/  IMAD R14, R14, UR9, RZ ;  /* 0x000000090e0e7c24 */ /* 0x000fe2000f8e02ff */
[----:B------:R-:W2:Y:S04]  /*f650*/  LDL R58, [R1+0xd3c] ;  /* 0x000d3c00013a7983 */ /* 0x000ea80000100800 */
[----:B------:R-:W2:Y:S03]  /*f660*/  LDL R72, [R1+0xd20] ;  /* 0x000d200001487983 */ /* 0x000ea60000100800 */
[----:B------:R-:W-:Y:S01]  /*f670*/  @!P2 IMAD.IADD R92, R92, 0x1, -R3 ;  /* 0x000000015c5ca824 */ /* 0x000fe200078e0a03 */
[----:B0-----:R-:W-:-:S03]  /*f680*/  IADD3 R17, P2, PT, R16, R2, RZ ;  /* 0x0000000210117210 */ /* 0x001fc60007f5e0ff */
[----:B------:R-:W-:Y:S01]  /*f690*/  @!P3 IMAD.IADD R5, R5, 0x1, -R3 ;  /* 0x000000010505b824 */ /* 0x000fe200078e0a03 */
[----:B------:R-:W-:Y:S02]  /*f6a0*/  LEA.HI.X.SX32 R16, R16, R0, 0x1, P2 ;  /* 0x0000000010107211 */ /* 0x000fe400010f0eff */
[----:B------:R-:W-:Y:S01]  /*f6b0*/  IADD3 R7, P3, PT, R14, R2, RZ ;  /* 0x000000020e077210 */ /* 0x000fe20007f7e0ff */
[----:B------:R0:W-:Y:S01]  /*f6c0*/  STL [R1+0x2d0], R17 ;  /* 0x0002d01101007387 */ /* 0x0001e20000100800 */
[----:B------:R-:W-:Y:S02]  /*f6d0*/  PRMT R4, RZ, 0x7610, R4 ;  /* 0x00007610ff047816 */ /* 0x000fe40000000004 */
[-C--:B0-----:R-:W-:Y:S01]  /*f6e0*/  @P0 LOP3.LUT R17, R17, R16.reuse, RZ, 0x3c, !PT ;  /* 0x0000001011110212 */ /* 0x081fe200078e3cff */
[----:B---3--:R-:W-:Y:S01]  /*f6f0*/  @!P1 IMAD.MOV R6, RZ, RZ, -R6 ;  /* 0x000000ffff069224 */ /* 0x008fe200078e0a06 */
[----:B------:R-:W-:Y:S02]  /*f700*/  ISETP.GE.AND P1, PT, R73, RZ, PT ;  /* 0x000000ff4900720c */ /* 0x000fe40003f26270 */
[----:B------:R-:W3:Y:S04]  /*f710*/  LDL.LU R73, [R1+0xf34] ;  /* 0x000f340001497983 */ /* 0x000ee80000300800 */
[----:B------:R-:W-:Y:S04]  /*f720*/  STL [R1+0x2f0], R7 ;  /* 0x0002f00701007387 */ /* 0x000fe80000100800 */
[----:B------:R0:W-:Y:S02]  /*f730*/  STL [R1+0x2cc], R16 ;  /* 0x0002cc1001007387 */ /* 0x0001e40000100800 */
[----:B0-----:R-:W-:-:S04]  /*f740*/  @P0 LOP3.LUT R16, R17, R16, RZ, 0x3c, !PT ;  /* 0x0000001011100212 */ /* 0x001fc800078e3cff */
[----:B------:R-:W-:-:S05]  /*f750*/  @P0 LOP3.LUT R17, R17, R16, RZ, 0x3c, !PT ;  /* 0x0000001011110212 */ /* 0x000fca00078e3cff */
[----:B------:R0:W2:Y:S01]  /*f760*/  @P0 LDG.E.U8 R4, desc[UR22][R16.64] ;  /* 0x0000001610040981 */ /* 0x0000a2000c1e1100 */
[----:B------:R-:W-:Y:S02]  /*f770*/  LEA.HI.X.SX32 R14, R14, R0, 0x1, P3 ;  /* 0x000000000e0e7211 */ /* 0x000fe400018f0eff */
[----:B------:R-:W-:Y:S02]  /*f780*/  PRMT R52, RZ, 0x7610, R52 ;  /* 0x00007610ff347816 */ /* 0x000fe40000000034 */
[----:B------:R-:W-:Y:S01]  /*f790*/  SEL R9, R38, R9, !P6 ;  /* 0x0000000926097207 */ /* 0x000fe20007000000 */
[----:B0-----:R-:W-:Y:S02]  /*f7a0*/  @P0 IMAD.MOV.U32 R16, RZ, RZ, R7 ;  /* 0x000000ffff100224 */ /* 0x001fe400078e0007 */
[----:B------:R-:W-:-:S05]  /*f7b0*/  @P0 IMAD.MOV.U32 R17, RZ, RZ, R14 ;  /* 0x000000ffff110224 */ /* 0x000fca00078e000e */
[----:B------:R-:W3:Y:S04]  /*f7c0*/  @P0 LDG.E.U8 R52, desc[UR22][R16.64] ;  /* 0x0000001610340981 */ /* 0x000ee8000c1e1100 */
[----:B--2---:R0:W-:Y:S04]  /*f7d0*/  STL [R1+0x650], R4 ;  /* 0x0006500401007387 */ /* 0x0041e80000100800 */
[----:B0-----:R-:W2:Y:S04]  /*f7e0*/  LDL.LU R4, [R1+0xf30] ;  /* 0x000f300001047983 */ /* 0x001ea80000300800 */
[----:B------:R0:W-:Y:S04]  /*f7f0*/  STL [R1+0x2ec], R14 ;  /* 0x0002ec0e01007387 */ /* 0x0001e80000100800 */
[----:B------:R-:W2:Y:S01]  /*f800*/  LDL.LU R7, [R1+0x1dc] ;  /* 0x0001dc0001077983 */ /* 0x000ea20000300800 */
[----:B0-----:R-:W-:-:S03]  /*f810*/  IMAD R14, R9, UR9, RZ ;  /* 0x00000009090e7c24 */ /* 0x001fc6000f8e02ff */
[----:B------:R-:W4:Y:S01]  /*f820*/  LDL.LU R9, [R1+0x1e8] ;  /* 0x0001e80001097983 */ /* 0x000f220000300800 */
[----:B------:R-:W-:Y:S02]  /*f830*/  ISETP.GE.AND P3, PT, R87, RZ, PT ;  /* 0x000000ff5700720c */ /* 0x000fe40003f66270 */
[----:B------:R-:W-:Y:S01]  /*f840*/  SEL R8, R38, R8, !P6 ;  /* 0x0000000826087207 */ /* 0x000fe20007000000 */
[----:B------:R-:W4:Y:S04]  /*f850*/  LDL R87, [R1+0xcb8] ;  /* 0x000cb80001577983 */ /* 0x000f280000100800 */
[----:B------:R-:W-:Y:S01]  /*f860*/  IMAD R8, R8, UR9, RZ ;  /* 0x0000000908087c24 */ /* 0x000fe2000f8e02ff */
[----:B---3--:R0:W-:Y:S01]  /*f870*/  STL [R1+0x64c], R52 ;  /* 0x00064c3401007387 */ /* 0x0081e20000100800 */
[----:B--2---:R-:W-:Y:S01]  /*f880*/  @!P1 IMAD.MOV R7, RZ, RZ, -R7 ;  /* 0x000000ffff079224 */ /* 0x004fe200078e0a07 */
[----:B------:R-:W-:-:S04]  /*f890*/  IADD3 R16, P1, PT, R14, R2, RZ ;  /* 0x000000020e107210 */ /* 0x000fc80007f3e0ff */
[----:B------:R-:W-:Y:S01]  /*f8a0*/  LEA.HI.X.SX32 R17, R14, R0, 0x1, P1 ;  /* 0x000000000e117211 */ /* 0x000fe200008f0eff */
[----:B----4-:R-:W-:Y:S01]  /*f8b0*/  @!P3 IMAD.MOV R9, RZ, RZ, -R9 ;  /* 0x000000ffff09b224 */ /* 0x010fe200078e0a09 */
[----:B0-----:R-:W-:Y:S02]  /*f8c0*/  IADD3 R52, P3, PT, R8, R2, RZ ;  /* 0x0000000208347210 */ /* 0x001fe40007f7e0ff */
[----:B------:R-:W-:Y:S02]  /*f8d0*/  ISETP.GE.AND P1, PT, R58, RZ, PT ;  /* 0x000000ff3a00720c */ /* 0x000fe40003f26270 */
[----:B------:R-:W-:Y:S01]  /*f8e0*/  LEA.HI.X.SX32 R58, R8, R0, 0x1, P3 ;  /* 0x00000000083a7211 */ /* 0x000fe200018f0eff */
[----:B------:R0:W-:Y:S04]  /*f8f0*/  STL [R1+0x308], R16 ;  /* 0x0003081001007387 */ /* 0x0001e80000100800 */
[----:B------:R-:W-:Y:S04]  /*f900*/  STL [R1+0x320], R52 ;  /* 0x0003203401007387 */ /* 0x000fe80000100800 */
[----:B------:R2:W-:Y:S04]  /*f910*/  STL [R1+0x304], R17 ;  /* 0x0003041101007387 */ /* 0x0005e80000100800 */
[----:B------:R-:W-:Y:S04]  /*f920*/  STL [R1+0x31c], R58 ;  /* 0x00031c3a01007387 */ /* 0x000fe80000100800 */
[----:B------:R-:W3:Y:S01]  /*f930*/  LDL.LU R8, [R1+0x1f0] ;  /* 0x0001f00001087983 */ /* 0x000ee20000300800 */
[----:B------:R-:W-:-:S02]  /*f940*/  PRMT R4, RZ, 0x7610, R4 ;  /* 0x00007610ff047816 */ /* 0x000fc40000000004 */
[----:B------:R-:W-:Y:S02]  /*f950*/  SEL R10, R38, R10, !P6 ;  /* 0x0000000a260a7207 */ /* 0x000fe40007000000 */
[----:B------:R-:W-:Y:S02]  /*f960*/  PRMT R14, RZ, 0x7610, R14 ;  /* 0x00007610ff0e7816 */ /* 0x000fe4000000000e */
[----:B------:R0:W4:Y:S01]  /*f970*/  @P0 LDG.E.U8 R4, desc[UR22][R16.64] ;  /* 0x0000001610040981 */ /* 0x000122000c1e1100 */
[----:B------:R-:W-:Y:S02]  /*f980*/  IMAD R10, R10, UR9, RZ ;  /* 0x000000090a0a7c24 */ /* 0x000fe4000f8e02ff */
[----:B0-----:R-:W-:Y:S02]  /*f990*/  @P0 IMAD.MOV.U32 R16, RZ, RZ, R52 ;  /* 0x000000ffff100224 */ /* 0x001fe400078e0034 */
[----:B--2---:R-:W-:-:S05]  /*f9a0*/  @P0 IMAD.MOV.U32 R17, RZ, RZ, R58 ;  /* 0x000000ffff110224 */ /* 0x004fca00078e003a */
[----:B------:R0:W2:Y:S01]  /*f9b0*/  @P0 LDG.E.U8 R14, desc[UR22][R16.64] ;  /* 0x00000016100e0981 */ /* 0x0000a2000c1e1100 */
[----:B------:R-:W-:Y:S02]  /*f9c0*/  ISETP.GE.AND P3, PT, R72, RZ, PT ;  /* 0x000000ff4800720c */ /* 0x000fe40003f66270 */
[C---:B0-----:R-:W-:Y:S02]  /*f9d0*/  SEL R16, R38.reuse, R12, !P6 ;  /* 0x0000000c26107207 */ /* 0x041fe40007000000 */
[----:B------:R-:W-:Y:S02]  /*f9e0*/  PRMT R17, RZ, 0x7610, R17 ;  /* 0x00007610ff117816 */ /* 0x000fe40000000011 */
[----:B------:R-:W-:Y:S01]  /*f9f0*/  SEL R12, R38, R11, !P6 ;  /* 0x0000000b260c7207 */ /* 0x000fe20007000000 */
[----:B---3--:R-:W-:Y:S01]  /*fa00*/  @!P1 IMAD.MOV R8, RZ, RZ, -R8 ;  /* 0x000000ffff089224 */ /* 0x008fe200078e0a08 */
[----:B------:R-:W-:-:S04]  /*fa10*/  IADD3 R52, P1, PT, R10, R2, RZ ;  /* 0x000000020a347210 */ /* 0x000fc80007f3e0ff */
[----:B------:R-:W-:Y:S01]  /*fa20*/  LEA.HI.X.SX32 R72, R10, R0, 0x1, P1 ;  /* 0x000000000a487211 */ /* 0x000fe200008f0eff */
[----:B------:R-:W-:-:S04]  /*fa30*/  @P0 IMAD.MOV.U32 R10, RZ, RZ, R52 ;  /* 0x000000ffff0a0224 */ /* 0x000fc800078e0034 */
[----:B------:R-:W-:-:S05]  /*fa40*/  @P0 IMAD.MOV.U32 R11, RZ, RZ, R72 ;  /* 0x000000ffff0b0224 */ /* 0x000fca00078e0048 */
[----:B------:R-:W3:Y:S04]  /*fa50*/  @P0 LDG.E.U8 R17, desc[UR22][R10.64] ;  /* 0x000000160a110981 */ /* 0x000ee8000c1e1100 */
[----:B----4-:R0:W-:Y:S04]  /*fa60*/  STL [R1+0x648], R4 ;  /* 0x0006480401007387 */ /* 0x0101e80000100800 */
[----:B0-----:R-:W4:Y:S04]  /*fa70*/  LDL.LU R4, [R1+0x1a8] ;  /* 0x0001a80001047983 */ /* 0x001f280000300800 */
[----:B------:R-:W4:Y:S04]  /*fa80*/  LDL R58, [R1+0xcb4] ;  /* 0x000cb400013a7983 */ /* 0x000f280000100800 */
[----:B--2---:R0:W-:Y:S04]  /*fa90*/  STL [R1+0x644], R14 ;  /* 0x0006440e01007387 */ /* 0x0041e80000100800 */
[----:B0-----:R-:W2:Y:S01]  /*faa0*/  LDL.LU R14, [R1+0x1f4] ;  /* 0x0001f400010e7983 */ /* 0x001ea20000300800 */
[----:B------:R-:W-:Y:S01]  /*fab0*/  ISETP.GE.AND P1, PT, R87, RZ, PT ;  /* 0x000000ff5700720c */ /* 0x000fe20003f26270 */
[----:B------:R-:W-:-:S02]  /*fac0*/  IMAD.MOV.U32 R87, RZ, RZ, R89 ;  /* 0x000000ffff577224 */ /* 0x000fc400078e0059 */
[----:B------:R0:W-:Y:S04]  /*fad0*/  STL [R1+0x340], R52 ;  /* 0x0003403401007387 */ /* 0x0001e80000100800 */
[----:B------:R-:W-:Y:S04]  /*fae0*/  STL [R1+0x33c], R72 ;  /* 0x00033c4801007387 */ /* 0x000fe80000100800 */
[----:B------:R-:W4:Y:S04]  /*faf0*/  LDL R11, [R1+0xc18] ;  /* 0x000c1800010b7983 */ /* 0x000f280000100800 */
[----:B0-----:R-:W4:Y:S04]  /*fb00*/  LDL R52, [R1+0xdc8] ;  /* 0x000dc80001347983 */ /* 0x001f280000100800 */
[----:B------:R-:W4:Y:S04]  /*fb10*/  LDL.LU R89, [R1+0x18c] ;  /* 0x00018c0001597983 */ /* 0x000f280000300800 */
[----:B---3--:R0:W-:Y:S04]  /*fb20*/  STL [R1+0x630], R17 ;  /* 0x0006301101007387 */ /* 0x0081e80000100800 */
[----:B------:R-:W3:Y:S01]  /*fb30*/  LDL.LU R10, [R1+0x204] ;  /* 0x00020400010a7983 */ /* 0x000ee20000300800 */
[----:B------:R-:W-:-:S13]  /*fb40*/  ISETP.GT.U32.AND P2, PT, R3, R45, PT ;  /* 0x0000002d0300720c */ /* 0x000fda0003f44070 */
[----:B------:R-:W-:Y:S01]  /*fb50*/  @!P2 IMAD.IADD R45, R45, 0x1, -R3 ;  /* 0x000000012d2da824 */ /* 0x000fe200078e0a03 */
[----:B------:R-:W-:Y:S01]  /*fb60*/  ISETP.GT.U32.AND P2, PT, R3, R70, PT ;  /* 0x000000460300720c */ /* 0x000fe20003f44070 */
[----:B------:R-:W-:-:S12]  /*fb70*/  IMAD R16, R16, UR9, RZ ;  /* 0x0000000910107c24 */ /* 0x000fd8000f8e02ff */
[----:B------:R-:W-:Y:S01]  /*fb80*/  @!P2 IMAD.IADD R70, R70, 0x1, -R3 ;  /* 0x000000014646a824 */ /* 0x000fe200078e0a03 */
[----:B------:R-:W-:Y:S01]  /*fb90*/  ISETP.GT.U32.AND P2, PT, R3, R45, PT ;  /* 0x0000002d0300720c */ /* 0x000fe20003f44070 */
[----:B--2---:R-:W-:-:S03]  /*fba0*/  @!P3 IMAD.MOV R14, RZ, RZ, -R14 ;  /* 0x000000ffff0eb224 */ /* 0x004fc600078e0a0e */
[----:B------:R-:W-:Y:S01]  /*fbb0*/  ISETP.GT.U32.AND P3, PT, R3, R70, PT ;  /* 0x000000460300720c */ /* 0x000fe20003f64070 */
[----:B------:R-:W-:-:S08]  /*fbc0*/  IMAD R12, R12, UR9, RZ ;  /* 0x000000090c0c7c24 */ /* 0x000fd0000f8e02ff */
        /* <DEDUP_REMOVED lines=9> */
[----:B----4-:R-:W-:Y:S02]  /*fc60*/  ISETP.GE.AND P1, PT, R58, RZ, PT ;  /* 0x000000ff3a00720c */ /* 0x010fe40003f26270 */
[----:B------:R-:W2:Y:S04]  /*fc70*/  LDL.LU R58, [R1+0xf2c] ;  /* 0x000f2c00013a7983 */ /* 0x000ea80000300800 */
[----:B------:R-:W-:Y:S04]  /*fc80*/  STL [R1+0x370], R72 ;  /* 0x0003704801007387 */ /* 0x000fe80000100800 */
[----:B------:R0:W-:Y:S02]  /*fc90*/  STL [R1+0x354], R16 ;  /* 0x0003541001007387 */ /* 0x0001e40000100800 */
[----:B0-----:R-:W-:-:S04]  /*fca0*/  @P0 LOP3.LUT R16, R17, R16, RZ, 0x3c, !PT ;  /* 0x0000001011100212 */ /* 0x001fc800078e3cff */
[----:B------:R-:W-:-:S05]  /*fcb0*/  @P0 LOP3.LUT R17, R17, R16, RZ, 0x3c, !PT ;  /* 0x0000001011110212 */ /* 0x000fca00078e3cff */
[----:B------:R-:W3:Y:S01]  /*fcc0*/  @P0 LDG.E.U8 R73, desc[UR22][R16.64] ;  /* 0x0000001610490981 */ /* 0x000ee2000c1e1100 */
[----:B------:R-:W-:Y:S02]  /*fcd0*/  LEA.HI.X.SX32 R12, R12, R0, 0x1, P3 ;  /* 0x000000000c0c7211 */ /* 0x000fe400018f0eff */
[----:B------:R-:W-:Y:S02]  /*fce0*/  ISETP.GE.AND P3, PT, R11, RZ, PT ;  /* 0x000000ff0b00720c */ /* 0x000fe40003f66270 */
[----:B------:R-:W-:Y:S01]  /*fcf0*/  SEL R11, R38, R13, !P6 ;  /* 0x0000000d260b7207 */ /* 0x000fe20007000000 */
[----:B------:R-:W-:Y:S01]  /*fd00*/  @P0 IMAD.MOV.U32 R13, RZ, RZ, R12 ;  /* 0x000000ffff0d0224 */ /* 0x000fe200078e000c */
[----:B------:R-:W-:Y:S01]  /*fd10*/  PRMT R41, RZ, 0x7610, R41 ;  /* 0x00007610ff297816 */ /* 0x000fe20000000029 */
[----:B---3--:R0:W-:Y:S04]  /*fd20*/  STL [R1+0x62c], R73 ;  /* 0x00062c4901007387 */ /* 0x0081e80000100800 */
[----:B0-----:R-:W3:Y:S04]  /*fd30*/  LDL.LU R73, [R1+0xf28] ;  /* 0x000f280001497983 */ /* 0x001ee80000300800 */
[----:B------:R-:W4:Y:S04]  /*fd40*/  LDL R16, [R1+0xd18] ;  /* 0x000d180001107983 */ /* 0x000f280000100800 */
[----:B------:R0:W-:Y:S02]  /*fd50*/  STL [R1+0x36c], R12 ;  /* 0x00036c0c01007387 */ /* 0x0001e40000100800 */
[----:B0-----:R-:W-:-:S05]  /*fd60*/  @P0 IMAD.MOV.U32 R12, RZ, RZ, R72 ;  /* 0x000000ffff0c0224 */ /* 0x001fca00078e0048 */
[----:B------:R0:W2:Y:S02]  /*fd70*/  @P0 LDG.E.U8 R41, desc[UR22][R12.64] ;  /* 0x000000160c290981 */ /* 0x0000a4000c1e1100 */
[----:B0-----:R-:W-:Y:S01]  /*fd80*/  SEL R12, R38, R6, !P6 ;  /* 0x00000006260c7207 */ /* 0x001fe20007000000 */
[----:B------:R-:W-:Y:S01]  /*fd90*/  IMAD R13, R11, UR9, RZ ;  /* 0x000000090b0d7c24 */ /* 0x000fe2000f8e02ff */
[----:B------:R-:W3:Y:S04]  /*fda0*/  LDL.LU R6, [R1+0x224] ;  /* 0x0002240001067983 */ /* 0x000ee80000300800 */
[----:B------:R-:W4:Y:S01]  /*fdb0*/  LDL.LU R11, [R1+0x244] ;  /* 0x00024400010b7983 */ /* 0x000f220000300800 */
[----:B------:R-:W-:Y:S01]  /*fdc0*/  IMAD R12, R12, UR9, RZ ;  /* 0x000000090c0c7c24 */ /* 0x000fe2000f8e02ff */
[----:B------:R-:W-:-:S02]  /*fdd0*/  PRMT R69, RZ, 0x7610, R69 ;  /* 0x00007610ff457816 */ /* 0x000fc40000000045 */
[----:B--2---:R0:W-:Y:S01]  /*fde0*/  STL [R1+0x628], R41 ;  /* 0x0006282901007387 */ /* 0x0041e20000100800 */
[----:B---3--:R-:W-:Y:S01]  /*fdf0*/  @!P1 IMAD.MOV R6, RZ, RZ, -R6 ;  /* 0x000000ffff069224 */ /* 0x008fe200078e0a06 */
[CC--:B0-----:R-:W-:Y:S01]  /*fe00*/  IADD3 R41, P1, PT, R13.reuse, R2.reuse, RZ ;  /* 0x000000020d297210 */ /* 0x0c1fe20007f3e0ff */
[----:B----4-:R-:W-:Y:S01]  /*fe10*/  @!P3 IMAD.MOV R11, RZ, RZ, -R11 ;  /* 0x000000ffff0bb224 */ /* 0x010fe200078e0a0b */
[----:B------:R-:W-:Y:S02]  /*fe20*/  IADD3 R72, P3, PT, R12, R2, RZ ;  /* 0x000000020c487210 */ /* 0x000fe40007f7e0ff */
[-C--:B------:R-:W-:Y:S02]  /*fe30*/  LEA.HI.X.SX32 R13, R13, R0.reuse, 0x1, P1 ;  /* 0x000000000d0d7211 */ /* 0x080fe400008f0eff */
[----:B------:R-:W-:Y:S02]  /*fe40*/  ISETP.GE.AND P1, PT, R52, RZ, PT ;  /* 0x000000ff3400720c */ /* 0x000fe40003f26270 */
[----:B------:R-:W-:Y:S01]  /*fe50*/  LEA.HI.X.SX32 R52, R12, R0, 0x1, P3 ;  /* 0x000000000c347211 */ /* 0x000fe200018f0eff */
[----:B------:R-:W-:-:S05]  /*fe60*/  @P0 IMAD.MOV.U32 R12, RZ, RZ, R41 ;  /* 0x000000ffff0c0224 */ /* 0x000fca00078e0029 */
[----:B------:R0:W2:Y:S04]  /*fe70*/  @P0 LDG.E.U8 R69, desc[UR22][R12.64] ;  /* 0x000000160c450981 */ /* 0x0000a8000c1e1100 */
[----:B------:R3:W-:Y:S04]  /*fe80*/  STL [R1+0x390], R41 ;  /* 0x0003902901007387 */ /* 0x0007e80000100800 */
[----:B------:R-:W-:Y:S01]  /*fe90*/  STL [R1+0x3a8], R72 ;  /* 0x0003a84801007387 */ /* 0x000fe20000100800 */
[----:B------:R-:W-:-:S03]  /*fea0*/  PRMT R58, RZ, 0x7610, R58 ;  /* 0x00007610ff3a7816 */ /* 0x000fc6000000003a */
[----:B------:R4:W-:Y:S01]  /*feb0*/  STL [R1+0x38c], R13 ;  /* 0x00038c0d01007387 */ /* 0x0009e20000100800 */
[----:B0-----:R-:W-:-:S03]  /*fec0*/  @P0 IMAD.MOV.U32 R12, RZ, RZ, R72 ;  /* 0x000000ffff0c0224 */ /* 0x001fc600078e0048 */
[----:B------:R-:W-:Y:S04]  /*fed0*/  STL [R1+0x3a4], R52 ;  /* 0x0003a43401007387 */ /* 0x000fe80000100800 */
[----:B---3--:R-:W3:Y:S01]  /*fee0*/  LDL.LU R41, [R1+0xf24] ;  /* 0x000f240001297983 */ /* 0x008ee20000300800 */
[----:B----4-:R-:W-:Y:S01]  /*fef0*/  @P0 IMAD.MOV.U32 R13, RZ, RZ, R52 ;  /* 0x000000ffff0d0224 */ /* 0x010fe200078e0034 */
[----:B------:R-:W-:Y:S02]  /*ff00*/  ISETP.GE.AND P3, PT, R16, RZ, PT ;  /* 0x000000ff1000720c */ /* 0x000fe40003f66270 */
[----:B------:R-:W-:Y:S01]  /*ff10*/  SEL R16, R38, R7, !P6 ;  /* 0x0000000726107207 */ /* 0x000fe20007000000 */
[----:B------:R-:W-:Y:S01]  /*ff20*/  IMAD.MOV.U32 R7, RZ, RZ, R73 ;  /* 0x000000ffff077224 */ /* 0x000fe200078e0049 */
[----:B------:R3:W4:Y:S04]  /*ff30*/  @P0 LDG.E.U8 R58, desc[UR22][R12.64] ;  /* 0x000000160c3a0981 */ /* 0x000728000c1e1100 */
[----:B--2---:R0:W-:Y:S04]  /*ff40*/  STL [R1+0x624], R69 ;  /* 0x0006244501007387 */ /* 0x0041e80000100800 */
[----:B0-----:R-:W2:Y:S04]  /*ff50*/  LDL.LU R69, [R1+0xf20] ;  /* 0x000f200001457983 */ /* 0x001ea80000300800 */
[----:B------:R-:W2:Y:S04]  /*ff60*/  LDL.LU R73, [R1+0x168] ;  /* 0x0001680001497983 */ /* 0x000ea80000300800 */
[----:B------:R-:W2:Y:S04]  /*ff70*/  LDL.LU R52, [R1+0xf1c] ;  /* 0x000f1c0001347983 */ /* 0x000ea80000300800 */
[----:B------:R-:W2:Y:S01]  /*ff80*/  LDL R13, [R1+0xd14] ;  /* 0x000d1400010d7983 */ /* 0x000ea20000100800 */
[----:B------:R-:W-:-:S02]  /*ff90*/  IMAD R16, R16, UR9, RZ ;  /* 0x0000000910107c24 */ /* 0x000fc4000f8e02ff */
[----:B---3--:R-:W-:Y:S01]  /*ffa0*/  IMAD.MOV.U32 R12, RZ, RZ, R41 ;  /* 0x000000ffff0c7224 */ /* 0x008fe200078e0029 */
[----:B------:R-:W3:Y:S01]  /*ffb0*/  LDL R72, [R1+0xc78] ;  /* 0x000c780001487983 */ /* 0x000ee20000100800 */
[----:B------:R-:W-:Y:S01]  /*ffc0*/  @!P1 IMAD.MOV R7, RZ, RZ, -R7 ;  /* 0x000000ffff079224 */ /* 0x000fe200078e0a07 */
[----:B------:R-:W-:-:S05]  /*ffd0*/  IADD3 R41, P1, PT, R16, R2, RZ ;  /* 0x0000000210297210 */ /* 0x000fca0007f3e0ff */
[----:B------:R-:W-:Y:S04]  /*ffe0*/  STL [R1+0x3c0], R41 ;  /* 0x0003c02901007387 */ /* 0x000fe80000100800 */
[----:B----4-:R0:W-:Y:S01]  /*fff0*/  STL [R1+0x610], R58 ;  /* 0x0006103a01007387 */ /* 0x0101e20000100800 */
[----:B------:R-:W-:Y:S02]  /*10000*/  PRMT R17, RZ, 0x7610, R17 ;  /* 0x00007610ff117816 */ /* 0x000fe40000000011 */
[----:B0-----:R-:W-:Y:S02]  /*10010*/  LEA.HI.X.SX32 R58, R16, R0, 0x1, P1 ;  /* 0x00000000103a7211 */ /* 0x001fe400008f0eff */
[----:B------:R-:W-:-:S03]  /*10020*/  SEL R16, R38, R9, !P6 ;  /* 0x0000000926107207 */ /* 0x000fc60007000000 */
[----:B------:R-:W-:Y:S01]  /*10030*/  @P0 IMAD.MOV.U32 R9, RZ, RZ, R58 ;  /* 0x000000ffff090224 */ /* 0x000fe200078e003a */
[----:B------:R-:W-:Y:S02]  /*10040*/  ISETP.GT.U32.AND P2, PT, R3, R4, PT ;  /* 0x000000040300720c */ /* 0x000fe40003f44070 */
[----:B--2---:R-:W-:Y:S02]  /*10050*/  ISETP.GE.AND P1, PT, R13, RZ, PT ;  /* 0x000000ff0d00720c */ /* 0x004fe40003f26270 */
[----:B------:R-:W-:Y:S01]  /*10060*/  SEL R13, R38, R8, !P6 ;  /* 0x00000008260d7207 */ /* 0x000fe20007000000 */
[----:B------:R-:W-:-:S05]  /*10070*/  @P0 IMAD.MOV.U32 R8, RZ, RZ, R41 ;  /* 0x000000ffff080224 */ /* 0x000fca00078e0029 */
[----:B------:R0:W2:Y:S03]  /*10080*/  @P0 LDG.E.U8 R17, desc[UR22][R8.64] ;  /* 0x0000001608110981 */ /* 0x0000a6000c1e1100 */
[----:B------:R-:W-:Y:S01]  /*10090*/  @!P2 IMAD.IADD R4, R4, 0x1, -R3 ;  /* 0x000000010404a824 */ /* 0x000fe200078e0a03 */
[----:B------:R-:W-:Y:S01]  /*100a0*/  ISETP.GT.U32.AND P2, PT, R3, R89, PT ;  /* 0x000000590300720c */ /* 0x000fe20003f44070 */
[----:B------:R-:W-:Y:S02]  /*100b0*/  @!P3 IMAD.MOV R12, RZ, RZ, -R12 ;  /* 0x000000ffff0cb224 */ /* 0x000fe400078e0a0c */
[----:B------:R-:W-:-:S10]  /*100c0*/  IMAD R16, R16, UR9, RZ ;  /* 0x0000000910107c24 */ /* 0x000fd4000f8e02ff */
[----:B------:R-:W-:Y:S01]  /*100d0*/  @!P2 IMAD.IADD R89, R89, 0x1, -R3 ;  /* 0x000000015959a824 */ /* 0x000fe200078e0a03 */
[----:B------:R-:W-:-:S04]  /*100e0*/  ISETP.GT.U32.AND P2, PT, R3, R4, PT ;  /* 0x000000040300720c */ /* 0x000fc80003f44070 */
[----:B------:R-:W-:Y:S01]  /*100f0*/  ISETP.GT.U32.AND P3, PT, R3, R89, PT ;  /* 0x000000590300720c */ /* 0x000fe20003f64070 */
[----:B------:R4:W-:Y:S01]  /*10100*/  STL [R1+0x3bc], R58 ;  /* 0x0003bc3a01007387 */ /* 0x0009e20000100800 */
[----:B------:R-:W-:-:S03]  /*10110*/  IMAD R13, R13, UR9, RZ ;  /* 0x000000090d0d7c24 */ /* 0x000fc6000f8e02ff */
[----:B------:R-:W2:Y:S04]  /*10120*/  LDL.LU R41, [R1+0x14c] ;  /* 0x00014c0001297983 */ /* 0x000ea80000300800 */
[--C-:B------:R-:W-:Y:S02]  /*10130*/  @!P2 IMAD.IADD R4, R4, 0x1, -R3.reuse ;  /* 0x000000010404a824 */ /* 0x100fe400078e0a03 */
[----:B0-----:R-:W-:Y:S02]  /*10140*/  IMAD.MOV.U32 R8, RZ, RZ, R64 ;  /* 0x000000ffff087224 */ /* 0x001fe400078e0040 */
[----:B------:R-:W-:Y:S01]  /*10150*/  @!P3 IMAD.IADD R89, R89, 0x1, -R3 ;  /* 0x000000015959b824 */ /* 0x000fe200078e0a03 */
[----:B----4-:R-:W-:Y:S01]  /*10160*/  IADD3 R58, P3, PT, R13, R2, RZ ;  /* 0x000000020d3a7210 */ /* 0x010fe20007f7e0ff */
[----:B------:R-:W-:Y:S01]  /*10170*/  @!P1 IMAD.MOV R8, RZ, RZ, -R8 ;  /* 0x000000ffff089224 */ /* 0x000fe200078e0a08 */
[----:B---3--:R-:W-:-:S02]  /*10180*/  ISETP.GE.AND P1, PT, R72, RZ, PT ;  /* 0x000000ff4800720c */ /* 0x008fc40003f26270 */
[----:B------:R-:W-:Y:S01]  /*10190*/  PRMT R52, RZ, 0x7610, R52 ;  /* 0x00007610ff347816 */ /* 0x000fe20000000034 */
[----:B--2---:R0:W-:Y:S04]  /*101a0*/  STL [R1+0x60c], R17 ;  /* 0x00060c1101007387 */ /* 0x0041e80000100800 */
[----:B------:R-:W2:Y:S01]  /*101b0*/  LDL R64, [R1+0xd70] ;  /* 0x000d700001407983 */ /* 0x000ea20000100800 */
[----:B0-----:R-:W-:-:S04]  /*101c0*/  IADD3 R17, P2, PT, R16, R2, RZ ;  /* 0x0000000210117210 */ /* 0x001fc80007f5e0ff */
[----:B------:R-:W-:Y:S01]  /*101d0*/  LEA.HI.X.SX32 R16, R16, R0, 0x1, P2 ;  /* 0x0000000010107211 */ /* 0x000fe200010f0eff */
[----:B------:R0:W-:Y:S04]  /*101e0*/  STL [R1+0x3e0], R17 ;  /* 0x0003e01101007387 */ /* 0x0001e80000100800 */
[----:B------:R-:W3:Y:S04]  /*101f0*/  LDL.LU R72, [R1+0xf18] ;  /* 0x000f180001487983 */ /* 0x000ee80000300800 */
[----:B------:R-:W-:Y:S01]  /*10200*/  STL [R1+0x400], R58 ;  /* 0x0004003a01007387 */ /* 0x000fe20000100800 */
[----:B0-----:R-:W-:-:S03]  /*10210*/  @P0 LOP3.LUT R17, R17, R16, RZ, 0x3c, !PT ;  /* 0x0000001011110212 */ /* 0x001fc600078e3cff */
[----:B------:R0:W-:Y:S02]  /*10220*/  STL [R1+0x3dc], R16 ;  /* 0x0003dc1001007387 */ /* 0x0001e40000100800 */
[----:B0-----:R-:W-:-:S04]  /*10230*/  @P0 LOP3.LUT R16, R17, R16, RZ, 0x3c, !PT ;  /* 0x0000001011100212 */ /* 0x001fc800078e3cff */
[----:B------:R-:W-:-:S05]  /*10240*/  @P0 LOP3.LUT R17, R17, R16, RZ, 0x3c, !PT ;  /* 0x0000001011110212 */ /* 0x000fca00078e3cff */
[----:B------:R-:W4:Y:S01]  /*10250*/  @P0 LDG.E.U8 R52, desc[UR22][R16.64] ;  /* 0x0000001610340981 */ /* 0x000f22000c1e1100 */
[----:B------:R-:W-:-:S03]  /*10260*/  LEA.HI.X.SX32 R13, R13, R0, 0x1, P3 ;  /* 0x000000000d0d7211 */ /* 0x000fc600018f0eff */
[----:B----4-:R0:W-:Y:S04]  /*10270*/  STL [R1+0x608], R52 ;  /* 0x0006083401007387 */ /* 0x0101e80000100800 */
[----:B0-----:R-:W4:Y:S04]  /*10280*/  LDL.LU R52, [R1+0xf14] ;  /* 0x000f140001347983 */ /* 0x001f280000300800 */
[----:B------:R-:W2:Y:S01]  /*10290*/  LDL R17, [R1+0xc58] ;  /* 0x000c580001117983 */ /* 0x000ea20000100800 */
[----:B------:R-:W-:Y:S01]  /*102a0*/  PRMT R9, RZ, 0x7610, R9 ;  /* 0x00007610ff097816 */ /* 0x000fe20000000009 */
[----:B------:R-:W-:Y:S01]  /*102b0*/  @P0 IMAD.MOV.U32 R16, RZ, RZ, R58 ;  /* 0x000000ffff100224 */ /* 0x000fe200078e003a */
[----:B--2---:R-:W-:Y:S01]  /*102c0*/  ISETP.GE.AND P3, PT, R17, RZ, PT ;  /* 0x000000ff1100720c */ /* 0x004fe20003f66270 */
[----:B------:R-:W-:-:S05]  /*102d0*/  @P0 IMAD.MOV.U32 R17, RZ, RZ, R13 ;  /* 0x000000ffff110224 */ /* 0x000fca00078e000d */
[----:B------:R-:W2:Y:S01]  /*102e0*/  @P0 LDG.E.U8 R9, desc[UR22][R16.64] ;  /* 0x0000001610090981 */ /* 0x000ea2000c1e1100 */
[----:B------:R-:W-:-:S03]  /*102f0*/  SEL R14, R38, R14, !P6 ;  /* 0x0000000e260e7207 */ /* 0x000fc60007000000 */
[----:B------:R-:W-:Y:S02]  /*10300*/  STL [R1+0x3fc], R13 ;  /* 0x0003fc0d01007387 */ /* 0x000fe40000100800 */
[----:B------:R-:W-:Y:S02]  /*10310*/  IMAD R14, R14, UR9, RZ ;  /* 0x000000090e0e7c24 */ /* 0x000fe4000f8e02ff */
[----:B------:R-:W3:Y:S01]  /*10320*/  LDL.LU R58, [R1+0xf10] ;  /* 0x000f1000013a7983 */ /* 0x000ee20000300800 */
[----:B------:R-:W-:-:S03]  /*10330*/  PRMT R32, RZ, 0x7610, R32 ;  /* 0x00007610ff207816 */ /* 0x000fc60000000020 */
[----:B--2---:R0:W-:Y:S02]  /*10340*/  STL [R1+0x248], R9 ;  /* 0x0002480901007387 */ /* 0x0041e40000100800 */
[----:B0-----:R-:W-:-:S04]  /*10350*/  IMAD.MOV.U32 R9, RZ, RZ, R44 ;  /* 0x000000ffff097224 */ /* 0x001fc800078e002c */
[----:B------:R-:W-:Y:S01]  /*10360*/  @!P1 IMAD.MOV R9, RZ, RZ, -R9 ;  /* 0x000000ffff099224 */ /* 0x000fe200078e0a09 */
[----:B------:R-:W-:-:S04]  /*10370*/  IADD3 R16, P1, PT, R14, R2, RZ ;  /* 0x000000020e107210 */ /* 0x000fc80007f3e0ff */
[----:B------:R-:W-:-:S05]  /*10380*/  LEA.HI.X.SX32 R17, R14, R0, 0x1, P1 ;  /* 0x000000000e117211 */ /* 0x000fca00008f0eff */
[----:B------:R0:W2:Y:S01]  /*10390*/  @P0 LDG.E.U8 R32, desc[UR22][R16.64] ;  /* 0x0000001610200981 */ /* 0x0000a2000c1e1100 */
[----:B------:R-:W-:Y:S01]  /*103a0*/  SEL R13, R38, R10, !P6 ;  /* 0x0000000a260d7207 */ /* 0x000fe20007000000 */
[----:B------:R-:W-:Y:S01]  /*103b0*/  IMAD.MOV.U32 R10, RZ, RZ, R93 ;  /* 0x000000ffff0a7224 */ /* 0x000fe200078e005d */
[----:B------:R-:W-:Y:S01]  /*103c0*/  ISETP.GE.AND P1, PT, R64, RZ, PT ;  /* 0x000000ff4000720c */ /* 0x000fe20003f26270 */
[----:B------:R-:W4:Y:S02]  /*103d0*/  LDL R93, [R1+0xcdc] ;  /* 0x000cdc00015d7983 */ /* 0x000f240000100800 */
[----:B------:R-:W-:Y:S02]  /*103e0*/  IMAD R13, R13, UR9, RZ ;  /* 0x000000090d0d7c24 */ /* 0x000fe4000f8e02ff */
[----:B------:R-:W-:-:S03]  /*103f0*/  @!P3 IMAD.MOV R10, RZ, RZ, -R10 ;  /* 0x000000ffff0ab224 */ /* 0x000fc600078e0a0a */
[C---:B------:R-:W-:Y:S01]  /*10400*/  IADD3 R44, P3, PT, R13.reuse, R2, RZ ;  /* 0x000000020d2c7210 */ /* 0x040fe20007f7e0ff */
[----:B------:R0:W-:Y:S03]  /*10410*/  STL [R1+0x420], R16 ;  /* 0x0004201001007387 */ /* 0x0001e60000100800 */
[----:B------:R-:W-:Y:S01]  /*10420*/  LEA.HI.X.SX32 R64, R13, R0, 0x1, P3 ;  /* 0x000000000d407211 */ /* 0x000fe200018f0eff */
[----:B------:R-:W4:Y:S01]  /*10430*/  LDL R14, [R1+0xd6c] ;  /* 0x000d6c00010e7983 */ /* 0x000f220000100800 */
[----:B------:R-:W-:Y:S01]  /*10440*/  SEL R13, R38, R6, !P6 ;  /* 0x00000006260d7207 */ /* 0x000fe20007000000 */
[----:B------:R-:W-:Y:S02]  /*10450*/  IMAD.MOV.U32 R6, RZ, RZ, R55 ;  /* 0x000000ffff067224 */ /* 0x000fe400078e0037 */
[----:B------:R-:W-:Y:S04]  /*10460*/  STL [R1+0x440], R44 ;  /* 0x0004402c01007387 */ /* 0x000fe80000100800 */
[----:B------:R1:W-:Y:S04]  /*10470*/  STL [R1+0x41c], R17 ;  /* 0x00041c1101007387 */ /* 0x0003e80000100800 */
[----:B------:R-:W-:Y:S01]  /*10480*/  STL [R1+0x43c], R64 ;  /* 0x00043c4001007387 */ /* 0x000fe20000100800 */
[----:B0-----:R-:W-:-:S03]  /*10490*/  @P0 IMAD.MOV.U32 R16, RZ, RZ, R44 ;  /* 0x000000ffff100224 */ /* 0x001fc600078e002c */
[----:B------:R-:W4:Y:S01]  /*104a0*/  LDL.LU R55, [R1+0xf0c] ;  /* 0x000f0c0001377983 */ /* 0x000f220000300800 */
[----:B-1----:R-:W-:Y:S01]  /*104b0*/  @P0 IMAD.MOV.U32 R17, RZ, RZ, R64 ;  /* 0x000000ffff110224 */ /* 0x002fe200078e0040 */
[----:B---3--:R-:W-:-:S06]  /*104c0*/  PRMT R58, RZ, 0x7610, R58 ;  /* 0x00007610ff3a7816 */ /* 0x008fcc000000003a */
[----:B------:R0:W3:Y:S04]  /*104d0*/  @P0 LDG.E.U8 R58, desc[UR22][R16.64] ;  /* 0x00000016103a0981 */ /* 0x0000e8000c1e1100 */
[----:B--2---:R1:W-:Y:S04]  /*104e0*/  STL [R1+0x22c], R32 ;  /* 0x00022c2001007387 */ /* 0x0043e80000100800 */
[----:B-1----:R-:W2:Y:S04]  /*104f0*/  LDL.LU R32, [R1+0x148] ;  /* 0x0001480001207983 */ /* 0x002ea80000300800 */
[----:B------:R-:W2:Y:S04]  /*10500*/  LDL.LU R64, [R1+0xf08] ;  /* 0x000f080001407983 */ /* 0x000ea80000300800 */
[----:B------:R-:W2:Y:S01]  /*10510*/  LDL.LU R44, [R1+0xf04] ;  /* 0x000f0400012c7983 */ /* 0x000ea20000300800 */
[----:B----4-:R-:W-:Y:S01]  /*10520*/  ISETP.GE.AND P3, PT, R14, RZ, PT ;  /* 0x000000ff0e00720c */ /* 0x010fe20003f66270 */
[----:B------:R-:W-:-:S02]  /*10530*/  IMAD R14, R13, UR9, RZ ;  /* 0x000000090d0e7c24 */ /* 0x000fc4000f8e02ff */
[----:B------:R-:W-:-:S03]  /*10540*/  @!P1 IMAD.MOV R6, RZ, RZ, -R6 ;  /* 0x000000ffff069224 */ /* 0x000fc600078e0a06 */
[----:B0-----:R-:W-:-:S04]  /*10550*/  IADD3 R16, P1, PT, R14, R2, RZ ;  /* 0x000000020e107210 */ /* 0x001fc80007f3e0ff */
[----:B------:R-:W-:Y:S01]  /*10560*/  LEA.HI.X.SX32 R17, R14, R0, 0x1, P1 ;  /* 0x000000000e117211 */ /* 0x000fe200008f0eff */
[----:B------:R-:W-:Y:S01]  /*10570*/  IMAD.MOV.U32 R13, RZ, RZ, R67 ;  /* 0x000000ffff0d7224 */ /* 0x000fe200078e0043 */
[----:B---3--:R0:W-:Y:S04]  /*10580*/  STL [R1+0x228], R58 ;  /* 0x0002283a01007387 */ /* 0x0081e80000100800 */
[----:B0-----:R-:W3:Y:S04]  /*10590*/  LDL R58, [R1+0xca8] ;  /* 0x000ca800013a7983 */ /* 0x001ee80000100800 */
[----:B------:R-:W4:Y:S01]  /*105a0*/  LDL.LU R67, [R1+0xf00] ;  /* 0x000f000001437983 */ /* 0x000f220000300800 */
[----:B------:R-:W-:-:S02]  /*105b0*/  ISETP.GT.U32.AND P2, PT, R3, R73, PT ;  /* 0x000000490300720c */ /* 0x000fc40003f44070 */
[----:B--2---:R-:W-:-:S06]  /*105c0*/  PRMT R44, RZ, 0x7610, R44 ;  /* 0x00007610ff2c7816 */ /* 0x004fcc000000002c */
[----:B------:R0:W2:Y:S05]  /*105d0*/  @P0 LDG.E.U8 R44, desc[UR22][R16.64] ;  /* 0x00000016102c0981 */ /* 0x0000aa000c1e1100 */
[----:B------:R-:W-:Y:S01]  /*105e0*/  @!P2 IMAD.IADD R73, R73, 0x1, -R3 ;  /* 0x000000014949a824 */ /* 0x000fe200078e0a03 */
[----:B------:R-:W-:Y:S02]  /*105f0*/  ISETP.GT.U32.AND P2, PT, R3, R41, PT ;  /* 0x000000290300720c */ /* 0x000fe40003f44070 */
[----:B------:R-:W-:-:S11]  /*10600*/  SEL R11, R38, R11, !P6 ;  /* 0x0000000b260b7207 */ /* 0x000fd60007000000 */
[----:B------:R-:W-:Y:S01]  /*10610*/  @!P2 IMAD.IADD R41, R41, 0x1, -R3 ;  /* 0x000000012929a824 */ /* 0x000fe200078e0a03 */
[----:B------:R-:W-:Y:S01]  /*10620*/  ISETP.GT.U32.AND P2, PT, R3, R73, PT ;  /* 0x000000490300720c */ /* 0x000fe20003f44070 */
[----:B------:R-:W-:Y:S01]  /*10630*/  IMAD R14, R11, UR9, RZ ;  /* 0x000000090b0e7c24 */ /* 0x000fe2000f8e02ff */
[----:B------:R-:W-:Y:S01]  /*10640*/  ISETP.GE.AND P1, PT, R93, RZ, PT ;  /* 0x000000ff5d00720c */ /* 0x000fe20003f26270 */
[----:B------:R-:W-:Y:S01]  /*10650*/  STL [R1+0x460], R16 ;  /* 0x0004601001007387 */ /* 0x000fe20000100800 */
[----:B------:R-:W-:-:S03]  /*10660*/  SEL R7, R38, R7, !P6 ;  /* 0x0000000726077207 */ /* 0x000fc60007000000 */
[----:B------:R0:W-:Y:S01]  /*10670*/  STL [R1+0x45c], R17 ;  /* 0x00045c1101007387 */ /* 0x0001e20000100800 */
[----:B------:R-:W-:-:S05]  /*10680*/  @!P3 IMAD.MOV R13, RZ, RZ, -R13 ;  /* 0x000000ffff0db224 */ /* 0x000fca00078e0a0d */
[----:B------:R-:W-:Y:S01]  /*10690*/  @!P2 IMAD.IADD R73, R73, 0x1, -R3 ;  /* 0x000000014949a824 */ /* 0x000fe200078e0a03 */
[C---:B0-----:R-:W-:Y:S01]  /*106a0*/  IADD3 R17, P2, PT, R14.reuse, R2, RZ ;  /* 0x000000020e117210 */ /* 0x041fe20007f5e0ff */
[----:B------:R-:W-:Y:S01]  /*106b0*/  IMAD R11, R7, UR9, RZ ;  /* 0x00000009070b7c24 */ /* 0x000fe2000f8e02ff */
[----:B------:R-:W-:Y:S01]  /*106c0*/  ISETP.GT.U32.AND P3, PT, R3, R41, PT ;  /* 0x000000290300720c */ /* 0x000fe20003f64070 */
[----:B------:R-:W-:Y:S01]  /*106d0*/  IMAD.MOV.U32 R7, RZ, RZ, R61 ;  /* 0x000000ffff077224 */ /* 0x000fe200078e003d */
[----:B------:R-:W-:-:S03]  /*106e0*/  LEA.HI.X.SX32 R16, R14, R0, 0x1, P2 ;  /* 0x000000000e107211 */ /* 0x000fc600010f0eff */
[----:B------:R-:W-:Y:S01]  /*106f0*/  @!P1 IMAD.MOV R7, RZ, RZ, -R7 ;  /* 0x000000ffff079224 */ /* 0x000fe200078e0a07 */
[----:B---3--:R-:W-:Y:S02]  /*10700*/  ISETP.GE.AND P1, PT, R58, RZ, PT ;  /* 0x000000ff3a00720c */ /* 0x008fe40003f26270 */
[----:B----4-:R-:W-:-:S05]  /*10710*/  PRMT R67, RZ, 0x7610, R67 ;  /* 0x00007610ff437816 */ /* 0x010fca0000000043 */
[----:B------:R-:W-:Y:S01]  /*10720*/  @!P3 IMAD.IADD R41, R41, 0x1, -R3 ;  /* 0x000000012929b824 */ /* 0x000fe200078e0a03 */
[----:B------:R-:W-:-:S04]  /*10730*/  IADD3 R61, P3, PT, R11, R2, RZ ;  /* 0x000000020b3d7210 */ /* 0x000fc80007f7e0ff */
[----:B------:R-:W-:Y:S02]  /*10740*/  LEA.HI.X.SX32 R11, R11, R0, 0x1, P3 ;  /* 0x000000000b0b7211 */ /* 0x000fe400018f0eff */
[----:B------:R-:W-:Y:S01]  /*10750*/  PRMT R64, RZ, 0x7610, R64 ;  /* 0x00007610ff407816 */ /* 0x000fe20000000040 */
[----:B--2---:R0:W-:Y:S04]  /*10760*/  STL [R1+0x208], R44 ;  /* 0x0002082c01007387 */ /* 0x0041e80000100800 */
[----:B0-----:R-:W2:Y:S04]  /*10770*/  LDL R44, [R1+0xdbc] ;  /* 0x000dbc00012c7983 */ /* 0x001ea80000100800 */
[----:B------:R-:W3:Y:S04]  /*10780*/  LDL.LU R93, [R1+0x128] ;  /* 0x00012800015d7983 */ /* 0x000ee80000300800 */
[----:B------:R0:W-:Y:S04]  /*10790*/  STL [R1+0x480], R17 ;  /* 0x0004801101007387 */ /* 0x0001e80000100800 */
[----:B------:R-:W4:Y:S04]  /*107a0*/  LDL R14, [R1+0xc04] ;  /* 0x000c0400010e7983 */ /* 0x000f280000100800 */
[----:B------:R-:W2:Y:S01]  /*107b0*/  LDL.LU R58, [R1+0xefc] ;  /* 0x000efc00013a7983 */ /* 0x000ea20000300800 */
[----:B0-----:R-:W-:-:S03]  /*107c0*/  @P0 LOP3.LUT R17, R17, R16, RZ, 0x3c, !PT ;  /* 0x0000001011110212 */ /* 0x001fc600078e3cff */
[----:B------:R0:W-:Y:S02]  /*107d0*/  STL [R1+0x47c], R16 ;  /* 0x00047c1001007387 */ /* 0x0001e40000100800 */
[----:B0-----:R-:W-:-:S04]  /*107e0*/  @P0 LOP3.LUT R16, R17, R16, RZ, 0x3c, !PT ;  /* 0x0000001011100212 */ /* 0x001fc800078e3cff */
[----:B------:R-:W-:-:S05]  /*107f0*/  @P0 LOP3.LUT R17, R17, R16, RZ, 0x3c, !PT ;  /* 0x0000001011110212 */ /* 0x000fca00078e3cff */
[----:B------:R0:W2:Y:S02]  /*10800*/  @P0 LDG.E.U8 R67, desc[UR22][R16.64] ;  /* 0x0000001610430981 */ /* 0x0000a4000c1e1100 */
[----:B0-----:R-:W-:Y:S02]  /*10810*/  @P0 IMAD.MOV.U32 R16, RZ, RZ, R61 ;  /* 0x000000ffff100224 */ /* 0x001fe400078e003d */
[----:B------:R-:W-:-:S05]  /*10820*/  @P0 IMAD.MOV.U32 R17, RZ, RZ, R11 ;  /* 0x000000ffff110224 */ /* 0x000fca00078e000b */
[----:B------:R0:W3:Y:S04]  /*10830*/  @P0 LDG.E.U8 R64, desc[UR22][R16.64] ;  /* 0x0000001610400981 */ /* 0x0000e8000c1e1100 */
[----:B------:R-:W-:Y:S01]  /*10840*/  STL [R1+0x4a0], R61 ;  /* 0x0004a03d01007387 */ /* 0x000fe20000100800 */
[----:B----4-:R-:W-:Y:S02]  /*10850*/  ISETP.GE.AND P3, PT, R14, RZ, PT ;  /* 0x000000ff0e00720c */ /* 0x010fe40003f66270 */
[C---:B------:R-:W-:Y:S02]  /*10860*/  SEL R14, R38.reuse, R12, !P6 ;  /* 0x0000000c260e7207 */ /* 0x040fe40007000000 */
[----:B------:R-:W-:Y:S01]  /*10870*/  SEL R12, R38, R8, !P6 ;  /* 0x00000008260c7207 */ /* 0x000fe20007000000 */
[----:B------:R-:W-:-:S02]  /*10880*/  IMAD.MOV.U32 R8, RZ, RZ, R86 ;  /* 0x000000ffff087224 */ /* 0x000fc400078e0056 */
[----:B------:R-:W-:Y:S02]  /*10890*/  IMAD R14, R14, UR9, RZ ;  /* 0x000000090e0e7c24 */ /* 0x000fe4000f8e02ff */
[----:B------:R-:W-:-:S04]  /*108a0*/  IMAD R12, R12, UR9, RZ ;  /* 0x000000090c0c7c24 */ /* 0x000fc8000f8e02ff */
[----:B------:R-:W-:Y:S01]  /*108b0*/  @!P3 IMAD.MOV R8, RZ, RZ, -R8 ;  /* 0x000000ffff08b224 */ /* 0x000fe200078e0a08 */
[----:B--2---:R1:W-:Y:S04]  /*108c0*/  STL [R1+0x1f4], R67 ;  /* 0x0001f44301007387 */ /* 0x0043e80000100800 */
[----:B-1----:R-:W2:Y:S04]  /*108d0*/  LDL.LU R67, [R1+0xef8] ;  /* 0x000ef80001437983 */ /* 0x002ea80000300800 */
[----:B------:R1:W-:Y:S04]  /*108e0*/  STL [R1+0x49c], R11 ;  /* 0x00049c0b01007387 */ /* 0x0003e80000100800 */
[----:B------:R-:W4:Y:S01]  /*108f0*/  LDL.LU R61, [R1+0xef4] ;  /* 0x000ef400013d7983 */ /* 0x000f220000300800 */
[----:B-1----:R-:W-:Y:S01]  /*10900*/  IMAD.MOV.U32 R11, RZ, RZ, R82 ;  /* 0x000000ffff0b7224 */ /* 0x002fe200078e0052 */
[----:B------:R-:W-:-:S03]  /*10910*/  IADD3 R82, P3, PT, R12, R2, RZ ;  /* 0x000000020c527210 */ /* 0x000fc60007f7e0ff */
[----:B------:R-:W-:Y:S01]  /*10920*/  @!P1 IMAD.MOV R11, RZ, RZ, -R11 ;  /* 0x000000ffff0b9224 */ /* 0x000fe200078e0a0b */
[C---:B0-----:R-:W-:Y:S01]  /*10930*/  IADD3 R16, P1, PT, R14.reuse, R2, RZ ;  /* 0x000000020e107210 */ /* 0x041fe20007f3e0ff */
[----:B---3--:R0:W-:Y:S03]  /*10940*/  STL [R1+0x1f0], R64 ;  /* 0x0001f04001007387 */ /* 0x0081e60000100800 */
[-C--:B------:R-:W-:Y:S02]  /*10950*/  LEA.HI.X.SX32 R17, R14, R0.reuse, 0x1, P1 ;  /* 0x000000000e117211 */ /* 0x080fe400008f0eff */
[----:B------:R-:W-:Y:S02]  /*10960*/  ISETP.GE.AND P1, PT, R44, RZ, PT ;  /* 0x000000ff2c00720c */ /* 0x000fe40003f26270 */
[----:B------:R-:W-:Y:S01]  /*10970*/  LEA.HI.X.SX32 R44, R12, R0, 0x1, P3 ;  /* 0x000000000c2c7211 */ /* 0x000fe200018f0eff */
[----:B0-----:R-:W3:Y:S04]  /*10980*/  LDL.LU R64, [R1+0xef0] ;  /* 0x000ef00001407983 */ /* 0x001ee80000300800 */
[----:B------:R-:W3:Y:S04]  /*10990*/  LDL R86, [R1+0xd08] ;  /* 0x000d080001567983 */ /* 0x000ee80000100800 */
[----:B------:R0:W-:Y:S04]  /*109a0*/  STL [R1+0x4c0], R16 ;  /* 0x0004c01001007387 */ /* 0x0001e80000100800 */
[----:B------:R-:W-:Y:S04]  /*109b0*/  STL [R1+0x4e0], R82 ;  /* 0x0004e05201007387 */ /* 0x000fe80000100800 */
[----:B------:R-:W3:Y:S01]  /*109c0*/  LDL R12, [R1+0xd38] ;  /* 0x000d3800010c7983 */ /* 0x000ee20000100800 */
[----:B------:R-:W-:-:S03]  /*109d0*/  PRMT R14, RZ, 0x7610, R14 ;  /* 0x00007610ff0e7816 */ /* 0x000fc6000000000e */
[----:B------:R1:W-:Y:S01]  /*109e0*/  STL [R1+0x4bc], R17 ;  /* 0x0004bc1101007387 */ /* 0x0003e20000100800 */
[----:B------:R-:W-:Y:S02]  /*109f0*/  PRMT R29, RZ, 0x7610, R29 ;  /* 0x00007610ff1d7816 */ /* 0x000fe4000000001d */
[----:B--2---:R-:W-:-:S06]  /*10a00*/  PRMT R67, RZ, 0x7610, R67 ;  /* 0x00007610ff437816 */ /* 0x004fcc0000000043 */
[----:B------:R0:W2:Y:S02]  /*10a10*/  @P0 LDG.E.U8 R67, desc[UR22][R16.64] ;  /* 0x0000001610430981 */ /* 0x0000a4000c1e1100 */
[----:B0-----:R-:W-:Y:S02]  /*10a20*/  @P0 IMAD.MOV.U32 R16, RZ, RZ, R82 ;  /* 0x000000ffff100224 */ /* 0x001fe400078e0052 */
[----:B-1----:R-:W-:-:S05]  /*10a30*/  @P0 IMAD.MOV.U32 R17, RZ, RZ, R44 ;  /* 0x000000ffff110224 */ /* 0x002fca00078e002c */
[----:B------:R0:W4:Y:S01]  /*10a40*/  @P0 LDG.E.U8 R14, desc[UR22][R16.64] ;  /* 0x00000016100e0981 */ /* 0x000122000c1e1100 */
[----:B---3--:R-:W-:Y:S02]  /*10a50*/  ISETP.GE.AND P3, PT, R12, RZ, PT ;  /* 0x000000ff0c00720c */ /* 0x008fe40003f66270 */
[----:B------:R-:W-:Y:S01]  /*10a60*/  SEL R12, R38, R9, !P6 ;  /* 0x00000009260c7207 */ /* 0x000fe20007000000 */
[----:B------:R-:W-:-:S04]  /*10a70*/  IMAD.MOV.U32 R9, RZ, RZ, R92 ;  /* 0x000000ffff097224 */ /* 0x000fc800078e005c */
[----:B------:R-:W-:Y:S02]  /*10a80*/  IMAD R12, R12, UR9, RZ ;  /* 0x000000090c0c7c24 */ /* 0x000fe4000f8e02ff */
[----:B------:R-:W-:-:S03]  /*10a90*/  @!P1 IMAD.MOV R9, RZ, RZ, -R9 ;  /* 0x000000ffff099224 */ /* 0x000fc600078e0a09 */
[----:B0-----:R-:W-:-:S04]  /*10aa0*/  IADD3 R16, P1, PT, R12, R2, RZ ;  /* 0x000000020c107210 */ /* 0x001fc80007f3e0ff */
[----:B------:R-:W-:-:S05]  /*10ab0*/  LEA.HI.X.SX32 R17, R12, R0, 0x1, P1 ;  /* 0x000000000c117211 */ /* 0x000fca00008f0eff */
[----:B------:R0:W3:Y:S01]  /*10ac0*/  @P0 LDG.E.U8 R29, desc[UR22][R16.64] ;  /* 0x00000016101d0981 */ /* 0x0000e2000c1e1100 */
[----:B------:R-:W-:-:S03]  /*10ad0*/  ISETP.GT.U32.AND P2, PT, R3, R32, PT ;  /* 0x000000200300720c */ /* 0x000fc60003f44070 */
[----:B------:R-:W-:Y:S01]  /*10ae0*/  STL [R1+0x4dc], R44 ;  /* 0x0004dc2c01007387 */ /* 0x000fe20000100800 */
[----:B------:R-:W-:-:S09]  /*10af0*/  SEL R10, R38, R10, !P6 ;  /* 0x0000000a260a7207 */ /* 0x000fd20007000000 */
[----:B------:R-:W-:Y:S01]  /*10b00*/  @!P2 IMAD.IADD R32, R32, 0x1, -R3 ;  /* 0x000000012020a824 */ /* 0x000fe200078e0a03 */
[----:B------:R-:W-:Y:S01]  /*10b10*/  ISETP.GT.U32.AND P2, PT, R3, R93, PT ;  /* 0x0000005d0300720c */ /* 0x000fe20003f44070 */
[----:B------:R-:W-:-:S12]  /*10b20*/  IMAD R12, R10, UR9, RZ ;  /* 0x000000090a0c7c24 */ /* 0x000fd8000f8e02ff */
[----:B------:R-:W-:Y:S01]  /*10b30*/  @!P2 IMAD.IADD R93, R93, 0x1, -R3 ;  /* 0x000000015d5da824 */ /* 0x000fe200078e0a03 */
[----:B------:R-:W-:Y:S01]  /*10b40*/  ISETP.GE.AND P2, PT, R86, RZ, PT ;  /* 0x000000ff5600720c */ /* 0x000fe20003f46270 */
[----:B------:R-:W-:Y:S01]  /*10b50*/  IMAD.MOV.U32 R86, RZ, RZ, R87 ;  /* 0x000000ffff567224 */ /* 0x000fe200078e0057 */
[----:B--2---:R1:W-:Y:S04]  /*10b60*/  STL [R1+0x1e8], R67 ;  /* 0x0001e84301007387 */ /* 0x0043e80000100800 */
[----:B-1----:R-:W2:Y:S04]  /*10b70*/  LDL.LU R67, [R1+0xeec] ;  /* 0x000eec0001437983 */ /* 0x002ea80000300800 */
[----:B------:R-:W2:Y:S04]  /*10b80*/  LDL.LU R92, [R1+0x10c] ;  /* 0x00010c00015c7983 */ /* 0x000ea80000300800 */
[----:B------:R-:W2:Y:S04]  /*10b90*/  LDL.LU R44, [R1+0xee8] ;  /* 0x000ee800012c7983 */ /* 0x000ea80000300800 */
[----:B------:R-:W2:Y:S04]  /*10ba0*/  LDL.LU R82, [R1+0xee4] ;  /* 0x000ee40001527983 */ /* 0x000ea80000300800 */
[----:B----4-:R1:W-:Y:S02]  /*10bb0*/  STL [R1+0x1e4], R14 ;  /* 0x0001e40e01007387 */ /* 0x0103e40000100800 */
[----:B-1----:R-:W-:-:S02]  /*10bc0*/  IMAD.MOV.U32 R14, RZ, RZ, R5 ;  /* 0x000000ffff0e7224 */ /* 0x002fc400078e0005 */
[----:B------:R-:W4:Y:S02]  /*10bd0*/  LDL.LU R5, [R1+0xee0] ;  /* 0x000ee00001057983 */ /* 0x000f240000300800 */
[----:B------:R-:W-:Y:S01]  /*10be0*/  @!P3 IMAD.MOV R14, RZ, RZ, -R14 ;  /* 0x000000ffff0eb224 */ /* 0x000fe200078e0a0e */
[C---:B------:R-:W-:Y:S01]  /*10bf0*/  ISETP.GT.U32.AND P3, PT, R3.reuse, R32, PT ;  /* 0x000000200300720c */ /* 0x040fe20003f64070 */
[----:B------:R-:W-:Y:S04]  /*10c00*/  STL [R1+0x500], R16 ;  /* 0x0005001001007387 */ /* 0x000fe80000100800 */
[----:B------:R0:W-:Y:S04]  /*10c10*/  STL [R1+0x4fc], R17 ;  /* 0x0004fc1101007387 */ /* 0x0001e80000100800 */
[----:B------:R-:W4:Y:S04]  /*10c20*/  LDL R87, [R1+0xdf8] ;  /* 0x000df80001577983 */ /* 0x000f280000100800 */
[----:B------:R-:W-:Y:S01]  /*10c30*/  @!P3 IMAD.IADD R32, R32, 0x1, -R3 ;  /* 0x000000012020b824 */ /* 0x000fe200078e0a03 */
[C---:B0-----:R-:W-:Y:S01]  /*10c40*/  IADD3 R17, P3, PT, R12.reuse, R2, RZ ;  /* 0x000000020c117210 */ /* 0x041fe20007f7e0ff */
[----:B---3--:R0:W-:Y:S03]  /*10c50*/  STL [R1+0x1e0], R29 ;  /* 0x0001e01d01007387 */ /* 0x0081e60000100800 */
[----:B------:R-:W-:Y:S01]  /*10c60*/  LEA.HI.X.SX32 R16, R12, R0, 0x1, P3 ;  /* 0x000000000c107211 */ /* 0x000fe200018f0eff */
[----:B0-----:R-:W3:Y:S04]  /*10c70*/  LDL.LU R29, [R1+0xec] ;  /* 0x0000ec00011d7983 */ /* 0x001ee80000300800 */
[----:B------:R0:W-:Y:S04]  /*10c80*/  STL [R1+0x520], R17 ;  /* 0x0005201101007387 */ /* 0x0001e80000100800 */
[----:B------:R-:W3:Y:S01]  /*10c90*/  LDL R12, [R1+0xc4c] ;  /* 0x000c4c00010c7983 */ /* 0x000ee20000100800 */
[----:B------:R-:W-:-:S02]  /*10ca0*/  ISETP.GT.U32.AND P1, PT, R3, R93, PT ;  /* 0x0000005d0300720c */ /* 0x000fc40003f24070 */
[----:B------:R-:W-:Y:S01]  /*10cb0*/  SEL R6, R38, R6, !P6 ;  /* 0x0000000626067207 */ /* 0x000fe20007000000 */
[----:B------:R-:W-:-:S04]  /*10cc0*/  IMAD.MOV.U32 R10, RZ, RZ, R45 ;  /* 0x000000ffff0a7224 */ /* 0x000fc800078e002d */
[----:B------:R-:W-:Y:S01]  /*10cd0*/  IMAD R6, R6, UR9, RZ ;  /* 0x0000000906067c24 */ /* 0x000fe2000f8e02ff */
[----:B0-----:R-:W-:-:S05]  /*10ce0*/  @P0 LOP3.LUT R17, R17, R16, RZ, 0x3c, !PT ;  /* 0x0000001011110212 */ /* 0x001fca00078e3cff */
[----:B------:R-:W-:Y:S01]  /*10cf0*/  @!P1 IMAD.IADD R93, R93, 0x1, -R3 ;  /* 0x000000015d5d9824 */ /* 0x000fe200078e0a03 */
[----:B------:R-:W-:-:S05]  /*10d00*/  IADD3 R45, P1, PT, R6, R2, RZ ;  /* 0x00000002062d7210 */ /* 0x000fca0007f3e0ff */
[----:B------:R-:W-:Y:S04]  /*10d10*/  STL [R1+0x540], R45 ;  /* 0x0005402d01007387 */ /* 0x000fe80000100800 */
[----:B------:R0:W-:Y:S01]  /*10d20*/  STL [R1+0x51c], R16 ;  /* 0x00051c1001007387 */ /* 0x0001e20000100800 */
[----:B------:R-:W-:Y:S01]  /*10d30*/  @!P2 IMAD.MOV R10, RZ, RZ, -R10 ;  /* 0x000000ffff0aa224 */ /* 0x000fe200078e0a0a */
[----:B0-----:R-:W-:-:S04]  /*10d40*/  @P0 LOP3.LUT R16, R17, R16, RZ, 0x3c, !PT ;  /* 0x0000001011100212 */ /* 0x001fc800078e3cff */
[----:B------:R-:W-:Y:S02]  /*10d50*/  @P0 LOP3.LUT R17, R17, R16, RZ, 0x3c, !PT ;  /* 0x0000001011110212 */ /* 0x000fe400078e3cff */
[----:B--2---:R-:W-:-:S06]  /*10d60*/  PRMT R82, RZ, 0x7610, R82 ;  /* 0x00007610ff527816 */ /* 0x004fcc0000000052 */
[----:B------:R-:W2:Y:S01]  /*10d70*/  @P0 LDG.E.U8 R82, desc[UR22][R16.64] ;  /* 0x0000001610520981 */ /* 0x000ea2000c1e1100 */
[----:B---3--:R-:W-:Y:S02]  /*10d80*/  ISETP.GE.AND P2, PT, R12, RZ, PT ;  /* 0x000000ff0c00720c */ /* 0x008fe40003f46270 */
[----:B------:R-:W-:Y:S02]  /*10d90*/  LEA.HI.X.SX32 R12, R6, R0, 0x1, P1 ;  /* 0x00000000060c7211 */ /* 0x000fe400008f0eff */
[----:B------:R-:W3:Y:S01]  /*10da0*/  LDL R6, [R1+0xddc] ;  /* 0x000ddc0001067983 */ /* 0x000ee20000100800 */
[----:B----4-:R-:W-:-:S03]  /*10db0*/  PRMT R5, RZ, 0x7610, R5 ;  /* 0x00007610ff057816 */ /* 0x010fc60000000005 */
[----:B--2---:R0:W-:Y:S04]  /*10dc0*/  STL [R1+0x1dc], R82 ;  /* 0x0001dc5201007387 */ /* 0x0041e80000100800 */
[----:B0-----:R-:W2:Y:S04]  /*10dd0*/  LDL.LU R82, [R1+0xedc] ;  /* 0x000edc0001527983 */ /* 0x001ea80000300800 */
[----:B------:R0:W-:Y:S01]  /*10de0*/  STL [R1+0x53c], R12 ;  /* 0x00053c0c01007387 */ /* 0x0001e20000100800 */
[----:B---3--:R-:W-:Y:S02]  /*10df0*/  ISETP.GE.AND P1, PT, R6, RZ, PT ;  /* 0x000000ff0600720c */ /* 0x008fe40003f26270 */
[----:B------:R-:W-:Y:S01]  /*10e00*/  SEL R6, R38, R13, !P6 ;  /* 0x0000000d26067207 */ /* 0x000fe20007000000 */
[----:B------:R-:W-:-:S02]  /*10e10*/  @P0 IMAD.MOV.U32 R13, RZ, RZ, R12 ;  /* 0x000000ffff0d0224 */ /* 0x000fc400078e000c */
[----:B0-----:R-:W-:Y:S01]  /*10e20*/  @P0 IMAD.MOV.U32 R12, RZ, RZ, R45 ;  /* 0x000000ffff0c0224 */ /* 0x001fe200078e002d */
[----:B------:R-:W-:Y:S02]  /*10e30*/  ISETP.GT.U32.AND P3, PT, R3, R92, PT ;  /* 0x0000005c0300720c */ /* 0x000fe40003f64070 */
[----:B------:R-:W-:Y:S01]  /*10e40*/  SEL R7, R38, R7, !P6 ;  /* 0x0000000726077207 */ /* 0x000fe20007000000 */
[----:B------:R-:W-:Y:S01]  /*10e50*/  IMAD R6, R6, UR9, RZ ;  /* 0x0000000906067c24 */ /* 0x000fe2000f8e02ff */
[----:B------:R0:W3:Y:S03]  /*10e60*/  @P0 LDG.E.U8 R5, desc[UR22][R12.64] ;  /* 0x000000160c050981 */ /* 0x0000e6000c1e1100 */
[----:B------:R-:W-:Y:S01]  /*10e70*/  IMAD R7, R7, UR9, RZ ;  /* 0x0000000907077c24 */ /* 0x000fe2000f8e02ff */
[----:B------:R-:W4:Y:S05]  /*10e80*/  LDL.LU R45, [R1+0xed8] ;  /* 0x000ed800012d7983 */ /* 0x000f2a0000300800 */
[----:B------:R-:W-:-:S02]  /*10e90*/  @!P3 IMAD.IADD R92, R92, 0x1, -R3 ;  /* 0x000000015c5cb824 */ /* 0x000fc400078e0a03 */
[----:B0-----:R-:W-:Y:S02]  /*10ea0*/  IMAD.MOV.U32 R12, RZ, RZ, R4 ;  /* 0x000000ffff0c7224 */ /* 0x001fe400078e0004 */
[----:B------:R-:W-:Y:S01]  /*10eb0*/  IMAD.MOV.U32 R13, RZ, RZ, R70 ;  /* 0x000000ffff0d7224 */ /* 0x000fe200078e0046 */
[CC--:B------:R-:W-:Y:S01]  /*10ec0*/  IADD3 R70, P3, PT, R6.reuse, R2.reuse, RZ ;  /* 0x0000000206467210 */ /* 0x0c0fe20007f7e0ff */
[----:B------:R-:W-:Y:S02]  /*10ed0*/  IMAD.MOV.U32 R4, RZ, RZ, R86 ;  /* 0x000000ffff047224 */ /* 0x000fe400078e0056 */
[----:B------:R-:W-:Y:S01]  /*10ee0*/  @!P1 IMAD.MOV R12, RZ, RZ, -R12 ;  /* 0x000000ffff0c9224 */ /* 0x000fe200078e0a0c */
[----:B------:R-:W-:Y:S02]  /*10ef0*/  IADD3 R86, P1, PT, R7, R2, RZ ;  /* 0x0000000207567210 */ /* 0x000fe40007f3e0ff */
[----:B------:R-:W-:Y:S02]  /*10f00*/  LEA.HI.X.SX32 R6, R6, R0, 0x1, P3 ;  /* 0x0000000006067211 */ /* 0x000fe400018f0eff */
[----:B------:R-:W-:-:S02]  /*10f10*/  ISETP.GE.AND P3, PT, R87, RZ, PT ;  /* 0x000000ff5700720c */ /* 0x000fc40003f66270 */
[----:B------:R-:W-:Y:S01]  /*10f20*/  LEA.HI.X.SX32 R87, R7, R0, 0x1, P1 ;  /* 0x0000000007577211 */ /* 0x000fe200008f0eff */
[----:B------:R-:W-:Y:S01]  /*10f30*/  @P0 IMAD.MOV.U32 R7, RZ, RZ, R6 ;  /* 0x000000ffff070224 */ /* 0x000fe200078e0006 */
[----:B--2---:R-:W-:Y:S01]  /*10f40*/  PRMT R82, RZ, 0x7610, R82 ;  /* 0x00007610ff527816 */ /* 0x004fe20000000052 */
[----:B---3--:R0:W-:Y:S04]  /*10f50*/  STL [R1+0x1d8], R5 ;  /* 0x0001d80501007387 */ /* 0x0081e80000100800 */
[----:B0-----:R-:W2:Y:S04]  /*10f60*/  LDL.LU R5, [R1+0xed4] ;  /* 0x000ed40001057983 */ /* 0x001ea80000300800 */
[----:B------:R-:W-:Y:S04]  /*10f70*/  STL [R1+0x560], R70 ;  /* 0x0005604601007387 */ /* 0x000fe80000100800 */
[----:B------:R-:W-:Y:S04]  /*10f80*/  STL [R1+0x580], R86 ;  /* 0x0005805601007387 */ /* 0x000fe80000100800 */
[----:B------:R0:W-:Y:S02]  /*10f90*/  STL [R1+0x55c], R6 ;  /* 0x00055c0601007387 */ /* 0x0001e40000100800 */
[----:B0-----:R-:W-:-:S02]  /*10fa0*/  @P0 IMAD.MOV.U32 R6, RZ, RZ, R70 ;  /* 0x000000ffff060224 */ /* 0x001fc400078e0046 */
[----:B------:R-:W3:Y:S04]  /*10fb0*/  LDL.LU R70, [R1+0xed0] ;  /* 0x000ed00001467983 */ /* 0x000ee80000300800 */
[----:B------:R0:W3:Y:S01]  /*10fc0*/  @P0 LDG.E.U8 R82, desc[UR22][R6.64] ;  /* 0x0000001606520981 */ /* 0x0000e2000c1e1100 */
[----:B------:R-:W-:Y:S01]  /*10fd0*/  SEL R16, R38, R11, !P6 ;  /* 0x0000000b26107207 */ /* 0x000fe20007000000 */
[----:B------:R-:W-:Y:S02]  /*10fe0*/  IMAD.MOV.U32 R11, RZ, RZ, R89 ;  /* 0x000000ffff0b7224 */ /* 0x000fe400078e0059 */
[----:B------:R-:W-:Y:S01]  /*10ff0*/  STL [R1+0x57c], R87 ;  /* 0x00057c5701007387 */ /* 0x000fe20000100800 */
[----:B0-----:R-:W-:Y:S02]  /*11000*/  @P0 IMAD.MOV.U32 R6, RZ, RZ, R86 ;  /* 0x000000ffff060224 */ /* 0x001fe400078e0056 */
[----:B------:R-:W-:Y:S01]  /*11010*/  @P0 IMAD.MOV.U32 R7, RZ, RZ, R87 ;  /* 0x000000ffff070224 */ /* 0x000fe200078e0057 */
[----:B--2---:R-:W-:-:S06]  /*11020*/  PRMT R5, RZ, 0x7610, R5 ;  /* 0x00007610ff057816 */ /* 0x004fcc0000000005 */
[----:B------:R-:W2:Y:S04]  /*11030*/  @P0 LDG.E.U8 R5, desc[UR22][R6.64] ;  /* 0x0000001606050981 */ /* 0x000ea8000c1e1100 */
[----:B---3--:R0:W-:Y:S04]  /*11040*/  STL [R1+0x1c8], R82 ;  /* 0x0001c85201007387 */ /* 0x0081e80000100800 */
[----:B0-----:R-:W3:Y:S04]  /*11050*/  LDL.LU R82, [R1+0xecc] ;  /* 0x000ecc0001527983 */ /* 0x001ee80000300800 */
[----:B------:R-:W4:Y:S04]  /*11060*/  LDL.LU R89, [R1+0xec8] ;  /* 0x000ec80001597983 */ /* 0x000f280000300800 */
[----:B------:R-:W4:Y:S04]  /*11070*/  LDL.LU R87, [R1+0xec4] ;  /* 0x000ec40001577983 */ /* 0x000f280000300800 */
[----:B------:R-:W4:Y:S01]  /*11080*/  LDL R6, [R1+0xde8] ;  /* 0x000de80001067983 */ /* 0x000f220000100800 */
[----:B------:R-:W-:-:S02]  /*11090*/  IMAD R16, R16, UR9, RZ ;  /* 0x0000000910107c24 */ /* 0x000fc4000f8e02ff */
[----:B------:R-:W-:Y:S01]  /*110a0*/  @!P3 IMAD.MOV R11, RZ, RZ, -R11 ;  /* 0x000000ffff0bb224 */ /* 0x000fe200078e0a0b */
[----:B--2---:R0:W-:Y:S02]  /*110b0*/  STL [R1+0x1a8], R5 ;  /* 0x0001a80501007387 */ /* 0x0041e40000100800 */
[----:B0-----:R-:W-:-:S04]  /*110c0*/  IADD3 R5, P3, PT, R16, R2, RZ ;  /* 0x0000000210057210 */ /* 0x001fc80007f7e0ff */
[----:B------:R-:W-:Y:S02]  /*110d0*/  LEA.HI.X.SX32 R7, R16, R0, 0x1, P3 ;  /* 0x0000000010077211 */ /* 0x000fe400018f0eff */
[----:B---3--:R-:W-:Y:S02]  /*110e0*/  PRMT R82, RZ, 0x7610, R82 ;  /* 0x00007610ff527816 */ /* 0x008fe40000000052 */
[----:B----4-:R-:W-:Y:S01]  /*110f0*/  ISETP.GE.AND P3, PT, R6, RZ, PT ;  /* 0x000000ff0600720c */ /* 0x010fe20003f66270 */
[----:B------:R-:W-:-:S05]  /*11100*/  @P0 IMAD.MOV.U32 R6, RZ, RZ, R5 ;  /* 0x000000ffff060224 */ /* 0x000fca00078e0005 */
[----:B------:R0:W2:Y:S01]  /*11110*/  @P0 LDG.E.U8 R82, desc[UR22][R6.64] ;  /* 0x0000001606520981 */ /* 0x0000a2000c1e1100 */
[----:B------:R-:W-:Y:S02]  /*11120*/  ISETP.GT.U32.AND P1, PT, R3, R29, PT ;  /* 0x0000001d0300720c */ /* 0x000fe40003f24070 */
[----:B------:R-:W-:-:S05]  /*11130*/  SEL R8, R38, R8, !P6 ;  /* 0x0000000826087207 */ /* 0x000fca0007000000 */
[----:B------:R-:W-:Y:S01]  /*11140*/  IMAD R8, R8, UR9, RZ ;  /* 0x0000000908087c24 */ /* 0x000fe2000f8e02ff */
[----:B------:R-:W-:-:S05]  /*11150*/  SEL R9, R38, R9, !P6 ;  /* 0x0000000926097207 */ /* 0x000fca0007000000 */
[----:B------:R-:W-:Y:S01]  /*11160*/  @!P1 IMAD.IADD R29, R29, 0x1, -R3 ;  /* 0x000000011d1d9824 */ /* 0x000fe200078e0a03 */
[C---:B------:R-:W-:Y:S01]  /*11170*/  IADD3 R86, P1, PT, R8.reuse, R2, RZ ;  /* 0x0000000208567210 */ /* 0x040fe20007f3e0ff */
[----:B------:R1:W-:Y:S03]  /*11180*/  STL [R1+0x5a0], R5 ;  /* 0x0005a00501007387 */ /* 0x0003e60000100800 */
[----:B------:R-:W-:Y:S01]  /*11190*/  LEA.HI.X.SX32 R8, R8, R0, 0x1, P1 ;  /* 0x0000000008087211 */ /* 0x000fe200008f0eff */
[----:B------:R-:W-:Y:S01]  /*111a0*/  STL [R1+0x5c0], R86 ;  /* 0x0005c05601007387 */ /* 0x000fe20000100800 */
[----:B------:R-:W-:-:S03]  /*111b0*/  PRMT R87, RZ, 0x7610, R87 ;  /* 0x00007610ff577816 */ /* 0x000fc60000000057 */
[----:B------:R0:W-:Y:S04]  /*111c0*/  STL [R1+0x59c], R7 ;  /* 0x00059c0701007387 */ /* 0x0001e80000100800 */
[----:B------:R3:W-:Y:S04]  /*111d0*/  STL [R1+0x5bc], R8 ;  /* 0x0005bc0801007387 */ /* 0x0007e80000100800 */
[----:B-1----:R-:W4:Y:S01]  /*111e0*/  LDL R5, [R1+0xd50] ;  /* 0x000d500001057983 */ /* 0x002f220000100800 */
[----:B0-----:R-:W-:Y:S02]  /*111f0*/  IMAD R7, R9, UR9, RZ ;  /* 0x0000000909077c24 */ /* 0x001fe4000f8e02ff */
[----:B------:R-:W-:-:S02]  /*11200*/  @P0 IMAD.MOV.U32 R9, RZ, RZ, R8 ;  /* 0x000000ffff090224 */ /* 0x000fc400078e0008 */
[----:B---3--:R-:W-:-:S05]  /*11210*/  @P0 IMAD.MOV.U32 R8, RZ, RZ, R86 ;  /* 0x000000ffff080224 */ /* 0x008fca00078e0056 */
[----:B------:R0:W3:Y:S04]  /*11220*/  @P0 LDG.E.U8 R87, desc[UR22][R8.64] ;  /* 0x0000001608570981 */ /* 0x0000e8000c1e1100 */
[----:B--2---:R1:W-:Y:S04]  /*11230*/  STL [R1+0x188], R82 ;  /* 0x0001885201007387 */ /* 0x0043e80000100800 */
[----:B-1----:R-:W2:Y:S01]  /*11240*/  LDL.LU R82, [R1+0xec0] ;  /* 0x000ec00001527983 */ /* 0x002ea20000300800 */
[----:B------:R-:W-:Y:S01]  /*11250*/  @!P2 IMAD.MOV R13, RZ, RZ, -R13 ;  /* 0x000000ffff0da224 */ /* 0x000fe200078e0a0d */
[----:B------:R-:W-:-:S13]  /*11260*/  ISETP.GT.U32.AND P2, PT, R3, R92, PT ;  /* 0x0000005c0300720c */ /* 0x000fda0003f44070 */
[----:B------:R-:W-:Y:S01]  /*11270*/  @!P2 IMAD.IADD R92, R92, 0x1, -R3 ;  /* 0x000000015c5ca824 */ /* 0x000fe200078e0a03 */
[----:B------:R-:W-:Y:S01]  /*11280*/  ISETP.GT.U32.AND P2, PT, R3, R89, PT ;  /* 0x000000590300720c */ /* 0x000fe20003f44070 */
[----:B------:R-:W-:Y:S02]  /*11290*/  IMAD.MOV.U32 R6, RZ, RZ, R73 ;  /* 0x000000ffff067224 */ /* 0x000fe400078e0049 */
[----:B------:R-:W4:Y:S04]  /*112a0*/  LDL.LU R73, [R1+0xebc] ;  /* 0x000ebc0001497983 */ /* 0x000f280000300800 */
[----:B------:R-:W4:Y:S06]  /*112b0*/  LDL.LU R86, [R1+0xeb8] ;  /* 0x000eb80001567983 */ /* 0x000f2c0000300800 */
[----:B------:R-:W-:Y:S01]  /*112c0*/  @!P2 IMAD.IADD R89, R89, 0x1, -R3 ;  /* 0x000000015959a824 */ /* 0x000fe200078e0a03 */
[C---:B0-----:R-:W-:Y:S01]  /*112d0*/  IADD3 R9, P2, PT, R7.reuse, R2, RZ ;  /* 0x0000000207097210 */ /* 0x041fe20007f5e0ff */
[----:B---3--:R0:W-:Y:S03]  /*112e0*/  STL [R1+0x16c], R87 ;  /* 0x00016c5701007387 */ /* 0x0081e60000100800 */
[----:B------:R-:W-:Y:S01]  /*112f0*/  LEA.HI.X.SX32 R8, R7, R0, 0x1, P2 ;  /* 0x0000000007087211 */ /* 0x000fe200010f0eff */
[----:B0-----:R-:W3:Y:S04]  /*11300*/  LDL.LU R87, [R1+0xeb4] ;  /* 0x000eb40001577983 */ /* 0x001ee80000300800 */
[----:B------:R0:W-:Y:S04]  /*11310*/  STL [R1+0x5e0], R9 ;  /* 0x0005e00901007387 */ /* 0x0001e80000100800 */
[----:B------:R-:W4:Y:S01]  /*11320*/  LDL R7, [R1+0xdfc] ;  /* 0x000dfc0001077983 */ /* 0x000f220000100800 */
[----:B0-----:R-:W-:-:S03]  /*11330*/  @P0 LOP3.LUT R9, R9, R8, RZ, 0x3c, !PT ;  /* 0x0000000809090212 */ /* 0x001fc600078e3cff */
[----:B------:R0:W-:Y:S02]  /*11340*/  STL [R1+0x5dc], R8 ;  /* 0x0005dc0801007387 */ /* 0x0001e40000100800 */
[----:B0-----:R-:W-:-:S04]  /*11350*/  @P0 LOP3.LUT R8, R9, R8, RZ, 0x3c, !PT ;  /* 0x0000000809080212 */ /* 0x001fc800078e3cff */
[----:B------:R-:W-:Y:S02]  /*11360*/  @P0 LOP3.LUT R9, R9, R8, RZ, 0x3c, !PT ;  /* 0x0000000809090212 */ /* 0x000fe400078e3cff */
[----:B--2---:R-:W-:-:S06]  /*11370*/  PRMT R82, RZ, 0x7610, R82 ;  /* 0x00007610ff527816 */ /* 0x004fcc0000000052 */
[----:B------:R0:W2:Y:S01]  /*11380*/  @P0 LDG.E.U8 R82, desc[UR22][R8.64] ;  /* 0x0000001608520981 */ /* 0x0000a2000c1e1100 */
[C---:B------:R-:W-:Y:S01]  /*11390*/  ISETP.GT.U32.AND P1, PT, R3.reuse, R29, PT ;  /* 0x0000001d0300720c */ /* 0x040fe20003f24070 */
[----:B------:R-:W-:Y:S01]  /*113a0*/  @!P3 IMAD.MOV R6, RZ, RZ, -R6 ;  /* 0x000000ffff06b224 */ /* 0x000fe200078e0a06 */
[----:B------:R-:W-:Y:S02]  /*113b0*/  ISETP.GT.U32.AND P3, PT, R3, R89, PT ;  /* 0x000000590300720c */ /* 0x000fe40003f64070 */
[C---:B------:R-:W-:Y:S02]  /*113c0*/  SEL R14, R38.reuse, R14, !P6 ;  /* 0x0000000e260e7207 */ /* 0x040fe40007000000 */
[----:B------:R-:W-:-:S07]  /*113d0*/  SEL R10, R38, R10, !P6 ;  /* 0x0000000a260a7207 */ /* 0x000fce0007000000 */
[--C-:B------:R-:W-:Y:S02]  /*113e0*/  @!P1 IMAD.IADD R29, R29, 0x1, -R3.reuse ;  /* 0x000000011d1d9824 */ /* 0x100fe400078e0a03 */
[----:B------:R-:W-:Y:S02]  /*113f0*/  IMAD R14, R14, UR9, RZ ;  /* 0x000000090e0e7c24 */ /* 0x000fe4000f8e02ff */
[----:B------:R-:W-:Y:S02]  /*11400*/  @!P3 IMAD.IADD R89, R89, 0x1, -R3 ;  /* 0x000000015959b824 */ /* 0x000fe400078e0a03 */
[----:B------:R-:W-:Y:S01]  /*11410*/  IMAD R10, R10, UR9, RZ ;  /* 0x000000090a0a7c24 */ /* 0x000fe2000f8e02ff */
[C---:B0-----:R-:W-:Y:S02]  /*11420*/  IADD3 R9, P3, PT, R14.reuse, R2, RZ ;  /* 0x000000020e097210 */ /* 0x041fe40007f7e0ff */
[----:B---3--:R-:W-:Y:S02]  /*11430*/  ISETP.GT.U32.AND P1, PT, R3, R87, PT ;  /* 0x000000570300720c */ /* 0x008fe40003f24070 */
[----:B----4-:R-:W-:Y:S01]  /*11440*/  ISETP.GE.AND P2, PT, R7, RZ, PT ;  /* 0x000000ff0700720c */ /* 0x010fe20003f46270 */
[----:B------:R-:W-:Y:S01]  /*11450*/  IMAD.MOV.U32 R7, RZ, RZ, R41 ;  /* 0x000000ffff077224 */ /* 0x000fe200078e0029 */
[----:B------:R-:W-:-:S09]  /*11460*/  LEA.HI.X.SX32 R8, R14, R0, 0x1, P3 ;  /* 0x000000000e087211 */ /* 0x000fd200018f0eff */
[----:B------:R-:W-:Y:S01]  /*11470*/  @!P1 IMAD.IADD R87, R87, 0x1, -R3 ;  /* 0x0000000157579824 */ /* 0x000fe200078e0a03 */
[----:B------:R-:W-:Y:S01]  /*11480*/  IADD3 R41, P1, PT, R10, R2, RZ ;  /* 0x000000020a297210 */ /* 0x000fe20007f3e0ff */
[----:B------:R-:W-:Y:S01]  /*11490*/  @!P2 IMAD.MOV R7, RZ, RZ, -R7 ;  /* 0x000000ffff07a224 */ /* 0x000fe200078e0a07 */
[----:B------:R-:W-:Y:S02]  /*114a0*/  ISETP.GE.AND P2, PT, R5, RZ, PT ;  /* 0x000000ff0500720c */ /* 0x000fe40003f46270 */
[----:B------:R-:W-:Y:S01]  /*114b0*/  PRMT R86, RZ, 0x7610, R86 ;  /* 0x00007610ff567816 */ /* 0x000fe20000000056 */
[----:B--2---:R0:W-:Y:S04]  /*114c0*/  STL [R1+0x168], R82 ;  /* 0x0001685201007387 */ /* 0x0041e80000100800 */
[----:B0-----:R-:W2:Y:S04]  /*114d0*/  LDL.LU R82, [R1+0xeb0] ;  /* 0x000eb00001527983 */ /* 0x001ea80000300800 */
        /* <DEDUP_REMOVED lines=14> */
[----:B------:R-:W-:-:S02]  /*115c0*/  SEL R13, R38, R13, !P6 ;  /* 0x0000000d260d7207 */ /* 0x000fc40007000000 */
[----:B--2---:R-:W-:Y:S01]  /*115d0*/  ISETP.GE.AND P1, PT, R9, RZ, PT ;  /* 0x000000ff0900720c */ /* 0x004fe20003f26270 */
[----:B------:R-:W-:-:S05]  /*115e0*/  @P0 IMAD.MOV.U32 R9, RZ, RZ, R10 ;  /* 0x000000ffff090224 */ /* 0x000fca00078e000a */
[----:B------:R0:W2:Y:S01]  /*115f0*/  @P0 LDG.E.U8 R30, desc[UR22][R8.64] ;  /* 0x00000016081e0981 */ /* 0x0000a2000c1e1100 */
[----:B------:R-:W-:-:S03]  /*11600*/  IMAD R13, R13, UR9, RZ ;  /* 0x000000090d0d7c24 */ /* 0x000fc6000f8e02ff */
[----:B------:R1:W-:Y:S04]  /*11610*/  STL [R1+0x61c], R10 ;  /* 0x00061c0a01007387 */ /* 0x0003e80000100800 */
[----:B------:R-:W3:Y:S01]  /*11620*/  LDL R41, [R1+0xbe0] ;  /* 0x000be00001297983 */ /* 0x000ee20000100800 */
[----:B0-----:R-:W-:-:S04]  /*11630*/  IMAD.MOV.U32 R9, RZ, RZ, R32 ;  /* 0x000000ffff097224 */ /* 0x001fc800078e0020 */
[----:B------:R-:W-:Y:S01]  /*11640*/  @!P2 IMAD.MOV R9, RZ, RZ, -R9 ;  /* 0x000000ffff09a224 */ /* 0x000fe200078e0a09 */
[----:B-1----:R-:W-:Y:S01]  /*11650*/  IADD3 R10, P2, PT, R13, R2, RZ ;  /* 0x000000020d0a7210 */ /* 0x002fe20007f5e0ff */
[----:B------:R-:W-:-:S03]  /*11660*/  IMAD.MOV.U32 R8, RZ, RZ, R93 ;  /* 0x000000ffff087224 */ /* 0x000fc600078e005d */
[----:B------:R-:W-:Y:S01]  /*11670*/  LEA.HI.X.SX32 R93, R13, R0, 0x1, P2 ;  /* 0x000000000d5d7211 */ /* 0x000fe200010f0eff */
[----:B--2---:R0:W-:Y:S04]  /*11680*/  STL [R1+0x108], R30 ;  /* 0x0001081e01007387 */ /* 0x0041e80000100800 */
[----:B0-----:R-:W2:Y:S04]  /*11690*/  LDL.LU R30, [R1+0x1c] ;  /* 0x00001c00011e7983 */ /* 0x001ea80000300800 */
[----:B------:R0:W-:Y:S04]  /*116a0*/  STL [R1+0x640], R10 ;  /* 0x0006400a01007387 */ /* 0x0001e80000100800 */
[----:B------:R-:W2:Y:S01]  /*116b0*/  LDL R13, [R1+0xc48] ;  /* 0x000c4800010d7983 */ /* 0x000ea20000100800 */
[----:B------:R-:W-:-:S02]  /*116c0*/  ISETP.GT.U32.AND P3, PT, R3, R4, PT ;  /* 0x000000040300720c */ /* 0x000fc40003f64070 */
[----:B------:R-:W-:-:S05]  /*116d0*/  SEL R12, R38, R12, !P6 ;  /* 0x0000000c260c7207 */ /* 0x000fca0007000000 */
[----:B------:R-:W-:-:S06]  /*116e0*/  IMAD R12, R12, UR9, RZ ;  /* 0x000000090c0c7c24 */ /* 0x000fcc000f8e02ff */
[----:B------:R-:W-:Y:S01]  /*116f0*/  @!P3 IMAD.IADD R4, R4, 0x1, -R3 ;  /* 0x000000010404b824 */ /* 0x000fe200078e0a03 */
[C---:B------:R-:W-:Y:S02]  /*11700*/  IADD3 R32, P3, PT, R12.reuse, R2, RZ ;  /* 0x000000020c207210 */ /* 0x040fe40007f7e0ff */
[----:B----4-:R-:W-:Y:S02]  /*11710*/  PRMT R86, RZ, 0x7610, R86 ;  /* 0x00007610ff567816 */ /* 0x010fe40000000056 */
[----:B------:R-:W-:Y:S02]  /*11720*/  PRMT R31, RZ, 0x7610, R31 ;  /* 0x00007610ff1f7816 */ /* 0x000fe4000000001f */
[----:B--2---:R-:W-:Y:S02]  /*11730*/  ISETP.GE.AND P2, PT, R13, RZ, PT ;  /* 0x000000ff0d00720c */ /* 0x004fe40003f46270 */
[----:B------:R-:W-:Y:S02]  /*11740*/  LEA.HI.X.SX32 R13, R12, R0, 0x1, P3 ;  /* 0x000000000c0d7211 */ /* 0x000fe400018f0eff */
[----:B------:R-:W-:Y:S01]  /*11750*/  SEL R12, R38, R11, !P6 ;  /* 0x0000000b260c7207 */ /* 0x000fe20007000000 */
[----:B------:R-:W-:-:S05]  /*11760*/  @P0 IMAD.MOV.U32 R11, RZ, RZ, R93 ;  /* 0x000000ffff0b0224 */ /* 0x000fca00078e005d */
[----:B------:R1:W2:Y:S02]  /*11770*/  @P0 LDG.E.U8 R86, desc[UR22][R10.64] ;  /* 0x000000160a560981 */ /* 0x0002a4000c1e1100 */
[----:B-1----:R-:W-:Y:S02]  /*11780*/  IMAD R11, R12, UR9, RZ ;  /* 0x000000090c0b7c24 */ /* 0x002fe4000f8e02ff */
[----:B------:R-:W-:-:S05]  /*11790*/  @P0 IMAD.MOV.U32 R12, RZ, RZ, R32 ;  /* 0x000000ffff0c0224 */ /* 0x000fca00078e0020 */
[----:B------:R-:W4:Y:S01]  /*117a0*/  @P0 LDG.E.U8 R31, desc[UR22][R12.64] ;  /* 0x000000160c1f0981 */ /* 0x000f22000c1e1100 */
[----:B------:R-:W-:Y:S01]  /*117b0*/  @!P1 IMAD.MOV R8, RZ, RZ, -R8 ;  /* 0x000000ffff089224 */ /* 0x000fe200078e0a08 */
[----:B------:R-:W-:Y:S01]  /*117c0*/  ISETP.GT.U32.AND P1, PT, R3, R87, PT ;  /* 0x000000570300720c */ /* 0x000fe20003f24070 */
[----:B0-----:R-:W-:Y:S01]  /*117d0*/  IMAD.MOV.U32 R10, RZ, RZ, R92 ;  /* 0x000000ffff0a7224 */ /* 0x001fe200078e005c */
[----:B------:R-:W-:Y:S03]  /*117e0*/  STL [R1+0x660], R32 ;  /* 0x0006602001007387 */ /* 0x000fe60000100800 */
[----:B------:R-:W-:Y:S01]  /*117f0*/  @!P2 IMAD.MOV R10, RZ, RZ, -R10 ;  /* 0x000000ffff0aa224 */ /* 0x000fe200078e0a0a */
[----:B------:R0:W-:Y:S01]  /*11800*/  STL [R1+0x63c], R93 ;  /* 0x00063c5d01007387 */ /* 0x0001e20000100800 */
[----:B------:R-:W-:-:S06]  /*11810*/  IADD3 R92, P2, PT, R11, R2, RZ ;  /* 0x000000020b5c7210 */ /* 0x000fcc0007f5e0ff */
[----:B------:R-:W-:Y:S01]  /*11820*/  @!P1 IMAD.IADD R87, R87, 0x1, -R3 ;  /* 0x0000000157579824 */ /* 0x000fe200078e0a03 */
[----:B---3--:R-:W-:Y:S01]  /*11830*/  ISETP.GE.AND P1, PT, R41, RZ, PT ;  /* 0x000000ff2900720c */ /* 0x008fe20003f26270 */
[----:B0-----:R-:W3:Y:S01]  /*11840*/  LDL.LU R93, [R1+0xea4] ;  /* 0x000ea400015d7983 */ /* 0x001ee20000300800 */
[----:B------:R-:W-:-:S03]  /*11850*/  LEA.HI.X.SX32 R41, R11, R0, 0x1, P2 ;  /* 0x000000000b297211 */ /* 0x000fc600010f0eff */
[----:B------:R-:W-:Y:S01]  /*11860*/  STL [R1+0x65c], R13 ;  /* 0x00065c0d01007387 */ /* 0x000fe20000100800 */
[----:B------:R-:W-:-:S03]  /*11870*/  SEL R11, R38, R7, !P6 ;  /* 0x00000007260b7207 */ /* 0x000fc60007000000 */
[----:B--2---:R0:W-:Y:S04]  /*11880*/  STL [R1+0xe8], R86 ;  /* 0x0000e85601007387 */ /* 0x0041e80000100800 */
[----:B0-----:R-:W2:Y:S04]  /*11890*/  LDL.LU R86, [R1+0xea0] ;  /* 0x000ea00001567983 */ /* 0x001ea80000300800 */
[----:B------:R-:W2:Y:S04]  /*118a0*/  LDL.LU R32, [R1+0x4] ;  /* 0x0000040001207983 */ /* 0x000ea80000300800 */
[----:B----4-:R0:W-:Y:S04]  /*118b0*/  STL [R1+0x84], R31 ;  /* 0x0000841f01007387 */ /* 0x0101e80000100800 */
[----:B0-----:R-:W4:Y:S04]  /*118c0*/  LDL R31, [R1+0xbc4] ;  /* 0x000bc400011f7983 */ /* 0x001f280000100800 */
[----:B------:R-:W-:Y:S04]  /*118d0*/  STL [R1+0x680], R92 ;  /* 0x0006805c01007387 */ /* 0x000fe80000100800 */
[----:B------:R0:W-:Y:S04]  /*118e0*/  STL [R1+0x67c], R41 ;  /* 0x00067c2901007387 */ /* 0x0001e80000100800 */
[----:B------:R-:W2:Y:S01]  /*118f0*/  LDL R7, [R1+0xbd0] ;  /* 0x000bd00001077983 */ /* 0x000ea20000100800 */
[----:B------:R-:W-:-:S05]  /*11900*/  SEL R6, R38, R6, !P6 ;  /* 0x0000000626067207 */ /* 0x000fca0007000000 */
[----:B------:R-:W-:-:S05]  /*11910*/  IMAD R6, R6, UR9, RZ ;  /* 0x0000000906067c24 */ /* 0x000fca000f8e02ff */
[C---:B------:R-:W-:Y:S02]  /*11920*/  IADD3 R12, P2, PT, R6.reuse, R2, RZ ;  /* 0x00000002060c7210 */ /* 0x040fe40007f5e0ff */
[----:B------:R-:W-:Y:S02]  /*11930*/  PRMT R80, RZ, 0x7610, R80 ;  /* 0x00007610ff507816 */ /* 0x000fe40000000050 */
[----:B------:R-:W-:Y:S01]  /*11940*/  LEA.HI.X.SX32 R13, R6, R0, 0x1, P2 ;  /* 0x00000000060d7211 */ /* 0x000fe200010f0eff */
[----:B------:R-:W-:Y:S01]  /*11950*/  @P0 IMAD.MOV.U32 R6, RZ, RZ, R92 ;  /* 0x000000ffff060224 */ /* 0x000fe200078e005c */
[----:B------:R-:W-:-:S06]  /*11960*/  PRMT R28, RZ, 0x7610, R28 ;  /* 0x00007610ff1c7816 */ /* 0x000fcc000000001c */
[----:B------:R-:W3:Y:S01]  /*11970*/  @P0 LDG.E.U8 R28, desc[UR22][R12.64] ;  /* 0x000000160c1c0981 */ /* 0x000ee2000c1e1100 */
[----:B--2---:R-:W-:Y:S01]  /*11980*/  ISETP.GE.AND P2, PT, R7, RZ, PT ;  /* 0x000000ff0700720c */ /* 0x004fe20003f46270 */
[----:B------:R-:W-:-:S05]  /*11990*/  @P0 IMAD.MOV.U32 R7, RZ, RZ, R41 ;  /* 0x000000ffff070224 */ /* 0x000fca00078e0029 */
[----:B------:R1:W2:Y:S01]  /*119a0*/  @P0 LDG.E.U8 R80, desc[UR22][R6.64] ;  /* 0x0000001606500981 */ /* 0x0002a2000c1e1100 */
[----:B------:R-:W-:Y:S01]  /*119b0*/  ISETP.GT.U32.AND P3, PT, R3, R4, PT ;  /* 0x000000040300720c */ /* 0x000fe20003f64070 */
[----:B------:R-:W-:Y:S02]  /*119c0*/  IMAD R11, R11, UR9, RZ ;  /* 0x000000090b0b7c24 */ /* 0x000fe4000f8e02ff */
[----:B------:R-:W-:Y:S04]  /*119d0*/  STL [R1+0x6a0], R12 ;  /* 0x0006a00c01007387 */ /* 0x000fe80000100800 */
[----:B0-----:R-:W3:Y:S06]  /*119e0*/  LDL.LU R41, [R1+0xe9c] ;  /* 0x000e9c0001297983 */ /* 0x001eec0000300800 */
[----:B------:R-:W-:Y:S01]  /*119f0*/  @!P3 IMAD.IADD R4, R4, 0x1, -R3 ;  /* 0x000000010404b824 */ /* 0x000fe200078e0a03 */
[----:B------:R-:W-:Y:S01]  /*11a00*/  ISETP.GT.U32.AND P3, PT, R3, R30, PT ;  /* 0x0000001e0300720c */ /* 0x000fe20003f64070 */
[----:B------:R-:W-:Y:S01]  /*11a10*/  STL [R1+0x69c], R13 ;  /* 0x00069c0d01007387 */ /* 0x000fe20000100800 */
[----:B-1----:R-:W-:Y:S01]  /*11a20*/  IMAD.MOV.U32 R6, RZ, RZ, R29 ;  /* 0x000000ffff067224 */ /* 0x002fe200078e001d */
[----:B------:R-:W-:-:S10]  /*11a30*/  PRMT R7, RZ, 0x7610, R7 ;  /* 0x00007610ff077816 */ /* 0x000fd40000000007 */
[----:B------:R-:W-:Y:S01]  /*11a40*/  @!P3 IMAD.IADD R30, R30, 0x1, -R3 ;  /* 0x000000011e1eb824 */ /* 0x000fe200078e0a03 */
[----:B--2---:R0:W-:Y:S04]  /*11a50*/  STL [R1+0x80], R80 ;  /* 0x0000805001007387 */ /* 0x0041e80000100800 */
[----:B0-----:R-:W2:Y:S04]  /*11a60*/  LDL R80, [R1+0xbc0] ;  /* 0x000bc00001507983 */ /* 0x001ea80000100800 */
[----:B---3--:R0:W-:Y:S02]  /*11a70*/  STL [R1+0x7c], R28 ;  /* 0x00007c1c01007387 */ /* 0x0081e40000100800 */
[----:B0-----:R-:W-:-:S04]  /*11a80*/  IADD3 R28, P3, PT, R11, R2, RZ ;  /* 0x000000020b1c7210 */ /* 0x001fc80007f7e0ff */
[----:B------:R-:W-:Y:S01]  /*11a90*/  LEA.HI.X.SX32 R29, R11, R0, 0x1, P3 ;  /* 0x000000000b1d7211 */ /* 0x000fe200018f0eff */
[----:B------:R-:W-:-:S04]  /*11aa0*/  @P0 IMAD.MOV.U32 R12, RZ, RZ, R28 ;  /* 0x000000ffff0c0224 */ /* 0x000fc800078e001c */
[----:B------:R-:W-:-:S05]  /*11ab0*/  @P0 IMAD.MOV.U32 R13, RZ, RZ, R29 ;  /* 0x000000ffff0d0224 */ /* 0x000fca00078e001d */
[----:B------:R-:W3:Y:S01]  /*11ac0*/  @P0 LDG.E.U8 R7, desc[UR22][R12.64] ;  /* 0x000000160c070981 */ /* 0x000ee2000c1e1100 */
[----:B------:R-:W-:Y:S01]  /*11ad0*/  @!P1 IMAD.MOV R6, RZ, RZ, -R6 ;  /* 0x000000ffff069224 */ /* 0x000fe200078e0a06 */
[----:B------:R-:W-:Y:S01]  /*11ae0*/  ISETP.GT.U32.AND P1, PT, R3, R30, PT ;  /* 0x0000001e0300720c */ /* 0x000fe20003f24070 */
[----:B------:R-:W-:Y:S01]  /*11af0*/  @!P2 IMAD.MOV R89, RZ, RZ, -R89 ;  /* 0x000000ffff59a224 */ /* 0x000fe200078e0a59 */
[----:B----4-:R-:W-:Y:S02]  /*11b00*/  ISETP.GE.AND P2, PT, R31, RZ, PT ;  /* 0x000000ff1f00720c */ /* 0x010fe40003f46270 */
[C---:B------:R-:W-:Y:S02]  /*11b10*/  SEL R9, R38.reuse, R9, !P6 ;  /* 0x0000000926097207 */ /* 0x040fe40007000000 */
[----:B------:R-:W-:Y:S01]  /*11b20*/  SEL R8, R38, R8, !P6 ;  /* 0x0000000826087207 */ /* 0x000fe20007000000 */
[----:B------:R0:W-:Y:S02]  /*11b30*/  STL [R1+0x6c0], R28 ;  /* 0x0006c01c01007387 */ /* 0x0001e40000100800 */
[----:B------:R-:W-:-:S02]  /*11b40*/  IMAD R9, R9, UR9, RZ ;  /* 0x0000000909097c24 */ /* 0x000fc4000f8e02ff */
[----:B------:R-:W-:Y:S01]  /*11b50*/  IMAD R8, R8, UR9, RZ ;  /* 0x0000000908087c24 */ /* 0x000fe2000f8e02ff */
[----:B------:R1:W-:Y:S01]  /*11b60*/  STL [R1+0x6bc], R29 ;  /* 0x0006bc1d01007387 */ /* 0x0003e20000100800 */
[----:B------:R-:W-:Y:S02]  /*11b70*/  @!P1 IMAD.IADD R30, R30, 0x1, -R3 ;  /* 0x000000011e1e9824 */ /* 0x000fe400078e0a03 */
[----:B------:R-:W-:Y:S01]  /*11b80*/  @!P2 IMAD.MOV R87, RZ, RZ, -R87 ;  /* 0x000000ffff57a224 */ /* 0x000fe200078e0a57 */
[C---:B0-----:R-:W-:Y:S02]  /*11b90*/  IADD3 R28, P2, PT, R8.reuse, R2, RZ ;  /* 0x00000002081c7210 */ /* 0x041fe40007f5e0ff */
[----:B------:R-:W-:Y:S02]  /*11ba0*/  PRMT R5, RZ, 0x7610, R5 ;  /* 0x00007610ff057816 */ /* 0x000fe40000000005 */
[----:B------:R-:W-:Y:S02]  /*11bb0*/  LEA.HI.X.SX32 R31, R8, R0, 0x1, P2 ;  /* 0x00000000081f7211 */ /* 0x000fe400010f0eff */
[----:B------:R-:W-:Y:S01]  /*11bc0*/  PRMT R27, RZ, 0x7610, R27 ;  /* 0x00007610ff1b7816 */ /* 0x000fe2000000001b */
[----:B---3--:R0:W-:Y:S04]  /*11bd0*/  STL [R1+0x78], R7 ;  /* 0x0000780701007387 */ /* 0x0081e80000100800 */
[----:B------:R-:W3:Y:S04]  /*11be0*/  LDL R92, [R1+0xbb8] ;  /* 0x000bb800015c7983 */ /* 0x000ee80000100800 */
[----:B-1----:R-:W4:Y:S01]  /*11bf0*/  LDL R29, [R1+0xbb0] ;  /* 0x000bb000011d7983 */ /* 0x002f220000100800 */
[----:B0-----:R-:W-:Y:S01]  /*11c00*/  IMAD.MOV.U32 R7, RZ, RZ, R4 ;  /* 0x000000ffff077224 */ /* 0x001fe200078e0004 */
[----:B------:R-:W-:-:S04]  /*11c10*/  IADD3 R4, P1, PT, R9, R2, RZ ;  /* 0x0000000209047210 */ /* 0x000fc80007f3e0ff */
[----:B------:R-:W-:Y:S01]  /*11c20*/  LEA.HI.X.SX32 R9, R9, R0, 0x1, P1 ;  /* 0x0000000009097211 */ /* 0x000fe200008f0eff */
[----:B------:R-:W-:Y:S01]  /*11c30*/  @P0 IMAD.MOV.U32 R8, RZ, RZ, R4 ;  /* 0x000000ffff080224 */ /* 0x000fe200078e0004 */
[----:B------:R0:W-:Y:S04]  /*11c40*/  STL [R1+0x6e0], R4 ;  /* 0x0006e00401007387 */ /* 0x0001e80000100800 */
[----:B------:R-:W-:Y:S04]  /*11c50*/  STL [R1+0x700], R28 ;  /* 0x0007001c01007387 */ /* 0x000fe80000100800 */
[----:B------:R1:W-:Y:S04]  /*11c60*/  STL [R1+0x6dc], R9 ;  /* 0x0006dc0901007387 */ /* 0x0003e80000100800 */
[----:B------:R1:W3:Y:S01]  /*11c70*/  @P0 LDG.E.U8 R5, desc[UR22][R8.64] ;  /* 0x0000001608050981 */ /* 0x0002e2000c1e1100 */
[----:B------:R-:W-:-:S02]  /*11c80*/  ISETP.GT.U32.AND P3, PT, R3, R32, PT ;  /* 0x000000200300720c */ /* 0x000fc40003f64070 */
[----:B------:R-:W-:Y:S01]  /*11c90*/  SEL R10, R38, R10, !P6 ;  /* 0x0000000a260a7207 */ /* 0x000fe20007000000 */
[----:B0-----:R-:W4:Y:S01]  /*11ca0*/  LDL.LU R4, [R1+0xe98] ;  /* 0x000e980001047983 */ /* 0x001f220000300800 */
[----:B-1----:R-:W-:Y:S02]  /*11cb0*/  @P0 IMAD.MOV.U32 R8, RZ, RZ, R28 ;  /* 0x000000ffff080224 */ /* 0x002fe400078e001c */
[----:B------:R-:W-:-:S05]  /*11cc0*/  @P0 IMAD.MOV.U32 R9, RZ, RZ, R31 ;  /* 0x000000ffff090224 */ /* 0x000fca00078e001f */
[----:B------:R0:W4:Y:S02]  /*11cd0*/  @P0 LDG.E.U8 R27, desc[UR22][R8.64] ;  /* 0x00000016081b0981 */ /* 0x000124000c1e1100 */
[----:B------:R-:W-:-:S05]  /*11ce0*/  @!P3 IMAD.IADD R32, R32, 0x1, -R3 ;  /* 0x000000012020b824 */ /* 0x000fca00078e0a03 */
[----:B------:R-:W-:Y:S01]  /*11cf0*/  ISETP.GT.U32.AND P3, PT, R3, R32, PT ;  /* 0x000000200300720c */ /* 0x000fe20003f64070 */
[----:B------:R-:W-:Y:S01]  /*11d00*/  IMAD R10, R10, UR9, RZ ;  /* 0x000000090a0a7c24 */ /* 0x000fe2000f8e02ff */
[----:B--2---:R-:W-:-:S11]  /*11d10*/  ISETP.GE.AND P2, PT, R80, RZ, PT ;  /* 0x000000ff5000720c */ /* 0x004fd60003f46270 */
[----:B------:R-:W-:Y:S01]  /*11d20*/  @!P3 IMAD.IADD R32, R32, 0x1, -R3 ;  /* 0x000000012020b824 */ /* 0x000fe200078e0a03 */
[----:B------:R-:W-:-:S04]  /*11d30*/  IADD3 R80, P3, PT, R10, R2, RZ ;  /* 0x000000020a507210 */ /* 0x000fc80007f7e0ff */
[----:B0-----:R-:W-:Y:S02]  /*11d40*/  LEA.HI.X.SX32 R8, R10, R0, 0x1, P3 ;  /* 0x000000000a087211 */ /* 0x001fe400018f0eff */
[----:B------:R-:W-:-:S03]  /*11d50*/  PRMT R11, RZ, 0x7610, R11 ;  /* 0x00007610ff0b7816 */ /* 0x000fc6000000000b */
[----:B------:R-:W-:Y:S01]  /*11d60*/  @P0 IMAD.MOV.U32 R9, RZ, RZ, R8 ;  /* 0x000000ffff090224 */ /* 0x000fe200078e0008 */
[----:B---3--:R0:W-:Y:S04]  /*11d70*/  STL [R1+0x74], R5 ;  /* 0x0000740501007387 */ /* 0x0081e80000100800 */
[----:B0-----:R-:W2:Y:S04]  /*11d80*/  LDL.LU R5, [R1+0xe94] ;  /* 0x000e940001057983 */ /* 0x001ea80000300800 */
[----:B------:R0:W-:Y:S04]  /*11d90*/  STL [R1+0x6fc], R31 ;  /* 0x0006fc1f01007387 */ /* 0x0001e80000100800 */
[----:B0-----:R-:W3:Y:S04]  /*11da0*/  LDL R31, [R1+0xba8] ;  /* 0x000ba800011f7983 */ /* 0x001ee80000100800 */
[----:B----4-:R0:W-:Y:S04]  /*11db0*/  STL [R1+0x70], R27 ;  /* 0x0000701b01007387 */ /* 0x0101e80000100800 */
[----:B0-----:R-:W4:Y:S04]  /*11dc0*/  LDL.LU R27, [R1+0x2c] ;  /* 0x00002c00011b7983 */ /* 0x001f280000300800 */
[----:B------:R-:W2:Y:S04]  /*11dd0*/  LDL.LU R28, [R1+0x20] ;  /* 0x00002000011c7983 */ /* 0x000ea80000300800 */
[----:B------:R-:W-:Y:S04]  /*11de0*/  STL [R1+0x720], R80 ;  /* 0x0007205001007387 */ /* 0x000fe80000100800 */
[----:B------:R0:W-:Y:S02]  /*11df0*/  STL [R1+0x71c], R8 ;  /* 0x00071c0801007387 */ /* 0x0001e40000100800 */
[----:B0-----:R-:W-:-:S05]  /*11e00*/  @P0 IMAD.MOV.U32 R8, RZ, RZ, R80 ;  /* 0x000000ffff080224 */ /* 0x001fca00078e0050 */
[----:B------:R-:W2:Y:S01]  /*11e10*/  @P0 LDG.E.U8 R11, desc[UR22][R8.64] ;  /* 0x00000016080b0981 */ /* 0x000ea2000c1e1100 */
[----:B------:R-:W-:Y:S01]  /*11e20*/  SEL R6, R38, R6, !P6 ;  /* 0x0000000626067207 */ /* 0x000fe20007000000 */
[----:B------:R-:W-:-:S04]  /*11e30*/  @!P2 IMAD.MOV R7, RZ, RZ, -R7 ;  /* 0x000000ffff07a224 */ /* 0x000fc800078e0a07 */
[----:B------:R-:W-:Y:S01]  /*11e40*/  IMAD R6, R6, UR4, RZ ;  /* 0x0000000406067c24 */ /* 0x000fe2000f8e02ff */
[----:B------:R-:W-:Y:S01]  /*11e50*/  ISETP.GE.AND P3, PT, R29, RZ, PT ;  /* 0x000000ff1d00720c */ /* 0x000fe20003f66270 */
[----:B------:R-:W0:Y:S01]  /*11e60*/  LDCU UR4, c[0x0][0x3b0] ;  /* 0x00007600ff0477ac */ /* 0x000e220008000800 */
[----:B------:R-:W3:Y:S02]  /*11e70*/  LDL.LU R29, [R1+0x38] ;  /* 0x00003800011d7983 */ /* 0x000ee40000300800 */
[----:B------:R-:W-:Y:S02]  /*11e80*/  IADD3 R10, P2, PT, R6, R2, RZ ;  /* 0x00000002060a7210 */ /* 0x000fe40007f5e0ff */
[----:B------:R-:W-:-:S03]  /*11e90*/  PRMT R25, RZ, 0x7610, R25 ;  /* 0x00007610ff197816 */ /* 0x000fc60000000019 */
[----:B------:R-:W-:Y:S04]  /*11ea0*/  STL [R1+0x740], R10 ;  /* 0x0007400a01007387 */ /* 0x000fe80000100800 */
[----:B--2---:R1:W-:Y:S02]  /*11eb0*/  STL [R1+0x6c], R11 ;  /* 0x00006c0b01007387 */ /* 0x0043e40000100800 */
[----:B-1----:R-:W-:-:S05]  /*11ec0*/  LEA.HI.X.SX32 R11, R6, R0, 0x1, P2 ;  /* 0x00000000060b7211 */ /* 0x002fca00010f0eff */
[----:B------:R-:W2:Y:S01]  /*11ed0*/  @P0 LDG.E.U8 R25, desc[UR22][R10.64] ;  /* 0x000000160a190981 */ /* 0x000ea2000c1e1100 */
[----:B------:R-:W-:Y:S01]  /*11ee0*/  SEL R89, R38, R89, !P6 ;  /* 0x0000005926597207 */ /* 0x000fe20007000000 */
[----:B------:R-:W-:-:S04]  /*11ef0*/  IMAD.MOV.U32 R8, RZ, RZ, R32 ;  /* 0x000000ffff087224 */ /* 0x000fc800078e0020 */
[----:B------:R-:W-:Y:S01]  /*11f00*/  IMAD R89, R89, UR5, RZ ;  /* 0x0000000559597c24 */ /* 0x000fe2000f8e02ff */
[----:B------:R-:W-:Y:S01]  /*11f10*/  STL [R1+0x73c], R11 ;  /* 0x00073c0b01007387 */ /* 0x000fe20000100800 */
[----:B------:R-:W-:Y:S01]  /*11f20*/  @!P3 IMAD.MOV R8, RZ, RZ, -R8 ;  /* 0x000000ffff08b224 */ /* 0x000fe200078e0a08 */
[----:B------:R-:W-:Y:S02]  /*11f30*/  PRMT R9, RZ, 0x7610, R9 ;  /* 0x00007610ff097816 */ /* 0x000fe40000000009 */
[----:B------:R-:W-:Y:S02]  /*11f40*/  ISETP.GT.U32.AND P1, PT, R3, R93, PT ;  /* 0x0000005d0300720c */ /* 0x000fe40003f24070 */
[----:B------:R-:W-:Y:S01]  /*11f50*/  SEL R87, R38, R87, !P6 ;  /* 0x0000005726577207 */ /* 0x000fe20007000000 */
[----:B------:R-:W-:Y:S01]  /*11f60*/  IMAD.MOV.U32 R6, RZ, RZ, R30 ;  /* 0x000000ffff067224 */ /* 0x000fe200078e001e */
[----:B------:R-:W-:Y:S01]  /*11f70*/  PRMT R26, RZ, 0x7610, R26 ;  /* 0x00007610ff1a7816 */ /* 0x000fe2000000001a */
[----:B------:R-:W1:Y:S08]  /*11f80*/  LDCU UR5, c[0x0][0x3b0] ;  /* 0x00007600ff0577ac */ /* 0x000e700008000800 */
[----:B------:R-:W-:Y:S01]  /*11f90*/  @!P1 IMAD.IADD R93, R93, 0x1, -R3 ;  /* 0x000000015d5d9824 */ /* 0x000fe200078e0a03 */
[----:B--2---:R2:W-:Y:S02]  /*11fa0*/  STL [R1+0x68], R25 ;  /* 0x0000681901007387 */ /* 0x0045e40000100800 */
[----:B--2---:R-:W-:-:S04]  /*11fb0*/  IADD3 R25, P3, PT, R89, R2, RZ ;  /* 0x0000000259197210 */ /* 0x004fc80007f7e0ff */
[----:B------:R-:W-:Y:S01]  /*11fc0*/  LEA.HI.X.SX32 R10, R89, R0, 0x1, P3 ;  /* 0x00000000590a7211 */ /* 0x000fe200018f0eff */
[----:B------:R-:W-:Y:S04]  /*11fd0*/  STL [R1+0x760], R25 ;  /* 0x0007601901007387 */ /* 0x000fe80000100800 */
[----:B------:R2:W-:Y:S01]  /*11fe0*/  STL [R1+0x75c], R10 ;  /* 0x00075c0a01007387 */ /* 0x0005e20000100800 */
[----:B------:R-:W-:Y:S01]  /*11ff0*/  @P0 IMAD.MOV.U32 R11, RZ, RZ, R10 ;  /* 0x000000ffff0b0224 */ /* 0x000fe200078e000a */
[----:B------:R-:W-:Y:S02]  /*12000*/  ISETP.GT.U32.AND P2, PT, R3, R93, PT ;  /* 0x0000005d0300720c */ /* 0x000fe40003f44070 */
[----:B------:R-:W-:Y:S01]  /*12010*/  ISETP.GE.AND P1, PT, R92, RZ, PT ;  /* 0x000000ff5c00720c */ /* 0x000fe20003f26270 */
[----:B0-----:R-:W-:Y:S01]  /*12020*/  IMAD R87, R87, UR4, RZ ;  /* 0x0000000457577c24 */ /* 0x001fe2000f8e02ff */
[----:B------:R-:W3:Y:S01]  /*12030*/  LDL R32, [R1+0xba0] ;  /* 0x000ba00001207983 */ /* 0x000ee20000100800 */
[----:B------:R-:W-:Y:S01]  /*12040*/  ISETP.GT.U32.AND P3, PT, R3, R28, PT ;  /* 0x0000001c0300720c */ /* 0x000fe20003f64070 */
[----:B------:R-:W0:Y:S01]  /*12050*/  LDCU UR4, c[0x0][0x3b0] ;  /* 0x00007600ff0477ac */ /* 0x000e220008000800 */
[----:B--2---:R-:W-:-:S02]  /*12060*/  @P0 IMAD.MOV.U32 R10, RZ, RZ, R25 ;  /* 0x000000ffff0a0224 */ /* 0x004fc400078e0019 */
[----:B------:R-:W2:Y:S04]  /*12070*/  LDL R25, [R1+0xb98] ;  /* 0x000b980001197983 */ /* 0x000ea80000100800 */
[----:B------:R0:W2:Y:S01]  /*12080*/  @P0 LDG.E.U8 R9, desc[UR22][R10.64] ;  /* 0x000000160a090981 */ /* 0x0000a2000c1e1100 */
[--C-:B------:R-:W-:Y:S01]  /*12090*/  @!P2 IMAD.IADD R93, R93, 0x1, -R3.reuse ;  /* 0x000000015d5da824 */ /* 0x100fe200078e0a03 */
[----:B----4-:R-:W-:Y:S01]  /*120a0*/  ISETP.GT.U32.AND P2, PT, R3, R27, PT ;  /* 0x0000001b0300720c */ /* 0x010fe20003f44070 */
[----:B------:R-:W-:Y:S01]  /*120b0*/  @!P1 IMAD.MOV R6, RZ, RZ, -R6 ;  /* 0x000000ffff069224 */ /* 0x000fe200078e0a06 */
[----:B---3--:R-:W-:Y:S02]  /*120c0*/  ISETP.GE.AND P1, PT, R31, RZ, PT ;  /* 0x000000ff1f00720c */ /* 0x008fe40003f26270 */
[----:B------:R-:W3:Y:S09]  /*120d0*/  LDL.LU R31, [R1+0x3c] ;  /* 0x00003c00011f7983 */ /* 0x000ef20000300800 */
[----:B------:R-:W-:Y:S01]  /*120e0*/  @!P2 IMAD.IADD R27, R27, 0x1, -R3 ;  /* 0x000000011b1ba824 */ /* 0x000fe200078e0a03 */
[----:B------:R-:W-:-:S04]  /*120f0*/  IADD3 R30, P2, PT, R87, R2, RZ ;  /* 0x00000002571e7210 */ /* 0x000fc80007f5e0ff */
[----:B------:R-:W-:Y:S01]  /*12100*/  LEA.HI.X.SX32 R80, R87, R0, 0x1, P2 ;  /* 0x0000000057507211 */ /* 0x000fe200010f0eff */
[----:B------:R-:W-:Y:S01]  /*12110*/  STL [R1+0x780], R30 ;  /* 0x0007801e01007387 */ /* 0x000fe20000100800 */
[----:B0-----:R-:W-:-:S03]  /*12120*/  SEL R10, R38, R7, !P6 ;  /* 0x00000007260a7207 */ /* 0x001fc60007000000 */
[----:B------:R-:W-:Y:S01]  /*12130*/  STL [R1+0x77c], R80 ;  /* 0x00077c5001007387 */ /* 0x000fe20000100800 */
[----:B------:R-:W-:-:S03]  /*12140*/  @P0 IMAD.MOV.U32 R7, RZ, RZ, R80 ;  /* 0x000000ffff070224 */ /* 0x000fc600078e0050 */
[----:B--2---:R0:W-:Y:S02]  /*12150*/  STL [R1+0x64], R9 ;  /* 0x0000640901007387 */ /* 0x0041e40000100800 */
[----:B0-----:R-:W-:Y:S01]  /*12160*/  SEL R9, R38, R6, !P6 ;  /* 0x0000000626097207 */ /* 0x001fe20007000000 */
[----:B------:R-:W-:-:S05]  /*12170*/  @P0 IMAD.MOV.U32 R6, RZ, RZ, R30 ;  /* 0x000000ffff060224 */ /* 0x000fca00078e001e */
[----:B------:R0:W2:Y:S01]  /*12180*/  @P0 LDG.E.U8 R26, desc[UR22][R6.64] ;  /* 0x00000016061a0981 */ /* 0x0000a2000c1e1100 */
[----:B------:R-:W-:Y:S01]  /*12190*/  @!P3 IMAD.IADD R28, R28, 0x1, -R3 ;  /* 0x000000011c1cb824 */ /* 0x000fe200078e0a03 */
[----:B------:R-:W-:-:S04]  /*121a0*/  ISETP.GT.U32.AND P3, PT, R3, R27, PT ;  /* 0x0000001b0300720c */ /* 0x000fc80003f64070 */
[----:B------:R-:W-:Y:S01]  /*121b0*/  ISETP.GT.U32.AND P2, PT, R3, R28, PT ;  /* 0x0000001c0300720c */ /* 0x000fe20003f44070 */
[----:B-1----:R-:W-:Y:S01]  /*121c0*/  IMAD R10, R10, UR5, RZ ;  /* 0x000000050a0a7c24 */ /* 0x002fe2000f8e02ff */
[----:B------:R-:W-:Y:S01]  /*121d0*/  PRMT R81, RZ, 0x7610, R81 ;  /* 0x00007610ff517816 */ /* 0x000fe20000000051 */
[----:B------:R-:W-:Y:S01]  /*121e0*/  IMAD R9, R9, UR4, RZ ;  /* 0x0000000409097c24 */ /* 0x000fe2000f8e02ff */
[----:B------:R-:W-:Y:S01]  /*121f0*/  PRMT R23, RZ, 0x7610, R23 ;  /* 0x00007610ff177816 */ /* 0x000fe20000000017 */
[----:B------:R-:W-:-:S04]  /*12200*/  @!P1 IMAD.MOV R93, RZ, RZ, -R93 ;  /* 0x000000ffff5d9224 */ /* 0x000fc800078e0a5d */
[--C-:B------:R-:W-:Y:S01]  /*12210*/  @!P3 IMAD.IADD R27, R27, 0x1, -R3.reuse ;  /* 0x000000011b1bb824 */ /* 0x100fe200078e0a03 */
[-C--:B------:R-:W-:Y:S01]  /*12220*/  IADD3 R92, P3, PT, R10, R2.reuse, RZ ;  /* 0x000000020a5c7210 */ /* 0x080fe20007f7e0ff */
[----:B------:R-:W1:Y:S02]  /*12230*/  LDCU UR5, c[0x0][0x3b0] ;  /* 0x00007600ff0577ac */ /* 0x000e640008000800 */
[----:B------:R-:W-:Y:S01]  /*12240*/  @!P2 IMAD.IADD R28, R28, 0x1, -R3 ;  /* 0x000000011c1ca824 */ /* 0x000fe200078e0a03 */
[C---:B------:R-:W-:Y:S01]  /*12250*/  IADD3 R30, P2, PT, R9.reuse, R2, RZ ;  /* 0x00000002091e7210 */ /* 0x040fe20007f5e0ff */
[----:B0-----:R-:W-:Y:S01]  /*12260*/  @P0 IMAD.MOV.U32 R6, RZ, RZ, R92 ;  /* 0x000000ffff060224 */ /* 0x001fe200078e005c */
[-C--:B------:R-:W-:Y:S01]  /*12270*/  LEA.HI.X.SX32 R7, R10, R0.reuse, 0x1, P3 ;  /* 0x000000000a077211 */ /* 0x080fe200018f0eff */
[----:B------:R-:W0:Y:S01]  /*12280*/  LDCU UR4, c[0x0][0x3b0] ;  /* 0x00007600ff0477ac */ /* 0x000e220008000800 */
[----:B------:R-:W-:-:S03]  /*12290*/  LEA.HI.X.SX32 R80, R9, R0, 0x1, P2 ;  /* 0x0000000009507211 */ /* 0x000fc600010f0eff */
[----:B------:R4:W3:Y:S02]  /*122a0*/  @P0 LDG.E.U8 R81, desc[UR22][R6.64] ;  /* 0x0000001606510981 */ /* 0x0008e4000c1e1100 */
[----:B----4-:R-:W-:Y:S02]  /*122b0*/  @P0 IMAD.MOV.U32 R6, RZ, RZ, R30 ;  /* 0x000000ffff060224 */ /* 0x010fe400078e001e */
[----:B--2---:R2:W-:Y:S04]  /*122c0*/  STL [R1+0x60], R26 ;  /* 0x0000601a01007387 */ /* 0x0045e80000100800 */
[----:B--2---:R-:W2:Y:S04]  /*122d0*/  LDL R26, [R1+0xc70] ;  /* 0x000c7000011a7983 */ /* 0x004ea80000100800 */
[----:B------:R-:W-:Y:S04]  /*122e0*/  STL [R1+0x7a0], R92 ;  /* 0x0007a05c01007387 */ /* 0x000fe80000100800 */
[----:B------:R-:W-:Y:S04]  /*122f0*/  STL [R1+0x7c0], R30 ;  /* 0x0007c01e01007387 */ /* 0x000fe80000100800 */
[----:B------:R4:W-:Y:S02]  /*12300*/  STL [R1+0x79c], R7 ;  /* 0x00079c0701007387 */ /* 0x0009e40000100800 */
[----:B----4-:R-:W-:-:S05]  /*12310*/  @P0 IMAD.MOV.U32 R7, RZ, RZ, R80 ;  /* 0x000000ffff070224 */ /* 0x010fca00078e0050 */
[----:B------:R4:W2:Y:S01]  /*12320*/  @P0 LDG.E.U8 R23, desc[UR22][R6.64] ;  /* 0x0000001606170981 */ /* 0x0008a2000c1e1100 */
[C---:B------:R-:W-:Y:S02]  /*12330*/  ISETP.GT.U32.AND P1, PT, R3.reuse, R29, PT ;  /* 0x0000001d0300720c */ /* 0x040fe40003f24070 */
[----:B---3--:R-:W-:Y:S02]  /*12340*/  ISETP.GT.U32.AND P3, PT, R3, R31, PT ;  /* 0x0000001f0300720c */ /* 0x008fe40003f64070 */
[----:B------:R-:W-:-:S05]  /*12350*/  SEL R8, R38, R8, !P6 ;  /* 0x0000000826087207 */ /* 0x000fca0007000000 */
[----:B------:R-:W-:-:S04]  /*12360*/  IMAD R8, R8, UR16, RZ ;  /* 0x0000001008087c24 */ /* 0x000fc8000f8e02ff */
[--C-:B------:R-:W-:Y:S02]  /*12370*/  @!P1 IMAD.IADD R29, R29, 0x1, -R3.reuse ;  /* 0x000000011d1d9824 */ /* 0x100fe400078e0a03 */
[--C-:B------:R-:W-:Y:S01]  /*12380*/  @!P3 IMAD.IADD R31, R31, 0x1, -R3.reuse ;  /* 0x000000011f1fb824 */ /* 0x100fe200078e0a03 */
[----:B------:R-:W-:Y:S02]  /*12390*/  IADD3 R9, P3, PT, R8, R2, RZ ;  /* 0x0000000208097210 */ /* 0x000fe40007f7e0ff */
[----:B------:R-:W-:Y:S02]  /*123a0*/  ISETP.GT.U32.AND P1, PT, R3, R29, PT ;  /* 0x0000001d0300720c */ /* 0x000fe40003f24070 */
[----:B------:R-:W-:Y:S02]  /*123b0*/  ISETP.GE.AND P2, PT, R32, RZ, PT ;  /* 0x000000ff2000720c */ /* 0x000fe40003f46270 */
[----:B------:R-:W-:Y:S01]  /*123c0*/  LEA.HI.X.SX32 R8, R8, R0, 0x1, P3 ;  /* 0x0000000008087211 */ /* 0x000fe200018f0eff */
[----:B------:R-:W3:Y:S04]  /*123d0*/  LDL R32, [R1+0xb90] ;  /* 0x000b900001207983 */ /* 0x000ee80000100800 */
[----:B------:R-:W-:Y:S04]  /*123e0*/  STL [R1+0x7bc], R80 ;  /* 0x0007bc5001007387 */ /* 0x000fe80000100800 */
[----:B------:R0:W-:Y:S01]  /*123f0*/  STL [R1+0x7e0], R9 ;  /* 0x0007e00901007387 */ /* 0x0001e20000100800 */
[----:B------:R-:W-:Y:S01]  /*12400*/  @!P1 IMAD.IADD R29, R29, 0x1, -R3 ;  /* 0x000000011d1d9824 */ /* 0x000fe200078e0a03 */
[----:B------:R-:W-:-:S02]  /*12410*/  ISETP.GE.AND P1, PT, R25, RZ, PT ;  /* 0x000000ff1900720c */ /* 0x000fc40003f26270 */
[----:B0-----:R-:W-:Y:S02]  /*12420*/  @P0 LOP3.LUT R9, R9, R8, RZ, 0x3c, !PT ;  /* 0x0000000809090212 */ /* 0x001fe400078e3cff */
[----:B------:R-:W-:Y:S02]  /*12430*/  PRMT R10, RZ, 0x7610, R10 ;  /* 0x00007610ff0a7816 */ /* 0x000fe4000000000a */
[----:B------:R-:W-:Y:S01]  /*12440*/  SEL R93, R38, R93, !P6 ;  /* 0x0000005d265d7207 */ /* 0x000fe20007000000 */
[----:B----4-:R-:W-:-:S04]  /*12450*/  IMAD.MOV.U32 R6, RZ, RZ, R28 ;  /* 0x000000ffff067224 */ /* 0x010fc800078e001c */
[----:B-1----:R-:W-:Y:S01]  /*12460*/  IMAD R93, R93, UR5, RZ ;  /* 0x000000055d5d7c24 */ /* 0x002fe2000f8e02ff */
[----:B------:R-:W-:Y:S01]  /*12470*/  PRMT R19, RZ, 0x7610, R19 ;  /* 0x00007610ff137816 */ /* 0x000fe20000000013 */
[----:B------:R-:W-:Y:S02]  /*12480*/  @!P1 IMAD.MOV R6, RZ, RZ, -R6 ;  /* 0x000000ffff069224 */ /* 0x000fe400078e0a06 */
[----:B------:R-:W-:Y:S01]  /*12490*/  IMAD.MOV.U32 R7, RZ, RZ, R27 ;  /* 0x000000ffff077224 */ /* 0x000fe200078e001b */
[----:B------:R-:W-:Y:S01]  /*124a0*/  ISETP.GT.U32.AND P3, PT, R3, R86, PT ;  /* 0x000000560300720c */ /* 0x000fe20003f64070 */
[----:B------:R-:W0:Y:S01]  /*124b0*/  LDCU UR5, c[0x0][0x3b0] ;  /* 0x00007600ff0577ac */ /* 0x000e220008000800 */
[----:B--2---:R-:W-:Y:S04]  /*124c0*/  STL [R1+0x58], R23 ;  /* 0x0000581701007387 */ /* 0x004fe80000100800 */
[----:B------:R1:W-:Y:S02]  /*124d0*/  STL [R1+0x7dc], R8 ;  /* 0x0007dc0801007387 */ /* 0x0003e40000100800 */
[----:B-1----:R-:W-:-:S04]  /*124e0*/  @P0 LOP3.LUT R8, R9, R8, RZ, 0x3c, !PT ;  /* 0x0000000809080212 */ /* 0x002fc800078e3cff */
[----:B------:R-:W-:-:S05]  /*124f0*/  @P0 LOP3.LUT R9, R9, R8, RZ, 0x3c, !PT ;  /* 0x0000000809090212 */ /* 0x000fca00078e3cff */
[----:B------:R1:W2:Y:S01]  /*12500*/  @P0 LDG.E.U8 R10, desc[UR22][R8.64] ;  /* 0x00000016080a0981 */ /* 0x0002a2000c1e1100 */
[----:B------:R-:W-:-:S04]  /*12510*/  IADD3 R23, P1, PT, R93, R2, RZ ;  /* 0x000000025d177210 */ /* 0x000fc80007f3e0ff */
[----:B------:R-:W-:Y:S01]  /*12520*/  LEA.HI.X.SX32 R25, R93, R0, 0x1, P1 ;  /* 0x000000005d197211 */ /* 0x000fe200008f0eff */
[----:B-1----:R-:W-:-:S04]  /*12530*/  @P0 IMAD.MOV.U32 R8, RZ, RZ, R23 ;  /* 0x000000ffff080224 */ /* 0x002fc800078e0017 */
[----:B------:R-:W-:-:S05]  /*12540*/  @P0 IMAD.MOV.U32 R9, RZ, RZ, R25 ;  /* 0x000000ffff090224 */ /* 0x000fca00078e0019 */
[----:B------:R1:W4:Y:S01]  /*12550*/  @P0 LDG.E.U8 R19, desc[UR22][R8.64] ;  /* 0x0000001608130981 */ /* 0x000322000c1e1100 */
[----:B------:R-:W-:-:S03]  /*12560*/  @!P2 IMAD.MOV R7, RZ, RZ, -R7 ;  /* 0x000000ffff07a224 */ /* 0x000fc600078e0a07 */
[----:B------:R0:W-:Y:S01]  /*12570*/  STL [R1+0x800], R23 ;  /* 0x0008001701007387 */ /* 0x0001e20000100800 */
[----:B---3--:R-:W-:-:S03]  /*12580*/  ISETP.GE.AND P1, PT, R32, RZ, PT ;  /* 0x000000ff2000720c */ /* 0x008fc60003f26270 */
[----:B------:R-:W3:Y:S01]  /*12590*/  LDL R27, [R1+0xb88] ;  /* 0x000b8800011b7983 */ /* 0x000ee20000100800 */
[----:B------:R-:W-:-:S03]  /*125a0*/  SEL R7, R38, R7, !P6 ;  /* 0x0000000726077207 */ /* 0x000fc60007000000 */
[----:B------:R-:W-:Y:S04]  /*125b0*/  STL [R1+0x5c], R81 ;  /* 0x00005c5101007387 */ /* 0x000fe80000100800 */
[----:B------:R-:W-:Y:S04]  /*125c0*/  STL [R1+0x7fc], R25 ;  /* 0x0007fc1901007387 */ /* 0x000fe80000100800 */
[----:B------:R-:W3:Y:S01]  /*125d0*/  LDL R32, [R1+0xb80] ;  /* 0x000b800001207983 */ /* 0x000ee20000100800 */
[----:B-1----:R-:W-:Y:S02]  /*125e0*/  IMAD R8, R7, UR4, RZ ;  /* 0x0000000407087c24 */ /* 0x002fe4000f8e02ff */
[----:B------:R-:W-:Y:S01]  /*125f0*/  @!P3 IMAD.IADD R86, R86, 0x1, -R3 ;  /* 0x000000015656b824 */ /* 0x000fe200078e0a03 */
[----:B------:R-:W-:Y:S01]  /*12600*/  SEL R7, R38, R6, !P6 ;  /* 0x0000000626077207 */ /* 0x000fe20007000000 */
[----:B------:R-:W1:Y:S01]  /*12610*/  LDCU UR4, c[0x0][0x3b0] ;  /* 0x00007600ff0477ac */ /* 0x000e620008000800 */
[----:B0-----:R-:W-:Y:S01]  /*12620*/  IADD3 R23, P3, PT, R8, R2, RZ ;  /* 0x0000000208177210 */ /* 0x001fe20007f7e0ff */
[----:B------:R-:W-:Y:S01]  /*12630*/  IMAD.MOV.U32 R6, RZ, RZ, R29 ;  /* 0x000000ffff067224 */ /* 0x000fe200078e001d */
[----:B------:R-:W-:-:S02]  /*12640*/  ISETP.GE.AND P2, PT, R26, RZ, PT ;  /* 0x000000ff1a00720c */ /* 0x000fc40003f46270 */
[----:B------:R-:W-:Y:S01]  /*12650*/  LEA.HI.X.SX32 R8, R8, R0, 0x1, P3 ;  /* 0x0000000008087211 */ /* 0x000fe200018f0eff */
[----:B------:R-:W-:Y:S01]  /*12660*/  IMAD R7, R7, UR5, RZ ;  /* 0x0000000507077c24 */ /* 0x000fe2000f8e02ff */
[----:B------:R-:W-:Y:S01]  /*12670*/  PRMT R22, RZ, 0x7610, R22 ;  /* 0x00007610ff167816 */ /* 0x000fe20000000016 */
[----:B------:R-:W-:Y:S01]  /*12680*/  @!P1 IMAD.MOV R6, RZ, RZ, -R6 ;  /* 0x000000ffff069224 */ /* 0x000fe200078e0a06 */
[----:B------:R-:W-:Y:S01]  /*12690*/  PRMT R11, RZ, 0x7610, R11 ;  /* 0x00007610ff0b7816 */ /* 0x000fe2000000000b */
[----:B------:R-:W-:Y:S01]  /*126a0*/  @P0 IMAD.MOV.U32 R9, RZ, RZ, R8 ;  /* 0x000000ffff090224 */ /* 0x000fe200078e0008 */
[----:B--2---:R0:W-:Y:S01]  /*126b0*/  STL [R1+0x54], R10 ;  /* 0x0000540a01007387 */ /* 0x0041e20000100800 */
[----:B------:R-:W-:Y:S01]  /*126c0*/  ISETP.GT.U32.AND P3, PT, R3, R86, PT ;  /* 0x000000560300720c */ /* 0x000fe20003f64070 */
[----:B------:R-:W2:Y:S02]  /*126d0*/  LDCU UR5, c[0x0][0x3b0] ;  /* 0x00007600ff0577ac */ /* 0x000ea40008000800 */
[----:B0-----:R-:W2:Y:S04]  /*126e0*/  LDL.LU R10, [R1+0x24c] ;  /* 0x00024c00010a7983 */ /* 0x001ea80000300800 */
[----:B------:R-:W2:Y:S04]  /*126f0*/  LDL.LU R28, [R1+0x288] ;  /* 0x00028800011c7983 */ /* 0x000ea80000300800 */
[----:B------:R-:W2:Y:S04]  /*12700*/  LDL.LU R26, [R1+0x28c] ;  /* 0x00028c00011a7983 */ /* 0x000ea80000300800 */
[----:B------:R-:W2:Y:S04]  /*12710*/  LDL R29, [R1+0xc3c] ;  /* 0x000c3c00011d7983 */ /* 0x000ea80000100800 */
[----:B------:R-:W-:Y:S04]  /*12720*/  STL [R1+0x820], R23 ;  /* 0x0008201701007387 */ /* 0x000fe80000100800 */
[----:B------:R0:W-:Y:S04]  /*12730*/  STL [R1+0x81c], R8 ;  /* 0x00081c0801007387 */ /* 0x0001e80000100800 */
[----:B----4-:R4:W-:Y:S01]  /*12740*/  STL [R1+0x50], R19 ;  /* 0x0000501301007387 */ /* 0x0109e20000100800 */
[----:B0-----:R-:W-:Y:S01]  /*12750*/  @P0 IMAD.MOV.U32 R8, RZ, RZ, R23 ;  /* 0x000000ffff080224 */ /* 0x001fe200078e0017 */
[----:B----4-:R-:W-:-:S04]  /*12760*/  IADD3 R19, P1, PT, R7, R2, RZ ;  /* 0x0000000207137210 */ /* 0x010fc80007f3e0ff */
[----:B------:R0:W4:Y:S01]  /*12770*/  @P0 LDG.E.U8 R22, desc[UR22][R8.64] ;  /* 0x0000001608160981 */ /* 0x000122000c1e1100 */
[----:B------:R-:W-:Y:S02]  /*12780*/  LEA.HI.X.SX32 R7, R7, R0, 0x1, P1 ;  /* 0x0000000007077211 */ /* 0x000fe400008f0eff */
[----:B0-----:R-:W-:Y:S01]  /*12790*/  SEL R8, R38, R6, !P6 ;  /* 0x0000000626087207 */ /* 0x001fe20007000000 */
[----:B------:R-:W-:-:S05]  /*127a0*/  @P0 IMAD.MOV.U32 R6, RZ, RZ, R19 ;  /* 0x000000ffff060224 */ /* 0x000fca00078e0013 */
[----:B------:R0:W4:Y:S01]  /*127b0*/  @P0 LDG.E.U8 R11, desc[UR22][R6.64] ;  /* 0x00000016060b0981 */ /* 0x000122000c1e1100 */
[----:B-1----:R-:W-:Y:S02]  /*127c0*/  IMAD R8, R8, UR4, RZ ;  /* 0x0000000408087c24 */ /* 0x002fe4000f8e02ff */
[----:B------:R-:W-:Y:S01]  /*127d0*/  @!P3 IMAD.IADD R86, R86, 0x1, -R3 ;  /* 0x000000015656b824 */ /* 0x000fe200078e0a03 */
[----:B------:R-:W-:Y:S01]  /*127e0*/  STL [R1+0x840], R19 ;  /* 0x0008401301007387 */ /* 0x000fe20000100800 */
[----:B---3--:R-:W-:Y:S01]  /*127f0*/  ISETP.GE.AND P1, PT, R32, RZ, PT ;  /* 0x000000ff2000720c */ /* 0x008fe20003f26270 */
[----:B------:R-:W1:Y:S02]  /*12800*/  LDCU UR4, c[0x0][0x3b0] ;  /* 0x00007600ff0477ac */ /* 0x000e640008000800 */
[----:B------:R0:W-:Y:S04]  /*12810*/  STL [R1+0x83c], R7 ;  /* 0x00083c0701007387 */ /* 0x0001e80000100800 */
[----:B------:R-:W3:Y:S01]  /*12820*/  LDL.LU R32, [R1+0x280] ;  /* 0x0002800001207983 */ /* 0x000ee20000300800 */
[----:B0-----:R-:W-:-:S02]  /*12830*/  IADD3 R7, P3, PT, R8, R2, RZ ;  /* 0x0000000208077210 */ /* 0x001fc40007f7e0ff */
[----:B------:R-:W-:Y:S01]  /*12840*/  PRMT R9, RZ, 0x7610, R9 ;  /* 0x00007610ff097816 */ /* 0x000fe20000000009 */
[----:B--2---:R-:W-:Y:S01]  /*12850*/  @!P2 IMAD.MOV R10, RZ, RZ, -R10 ;  /* 0x000000ffff0aa224 */ /* 0x004fe200078e0a0a */
[----:B------:R-:W-:-:S13]  /*12860*/  ISETP.GT.U32.AND P2, PT, R3, R31, PT ;  /* 0x0000001f0300720c */ /* 0x000fda0003f44070 */
[----:B------:R-:W-:Y:S01]  /*12870*/  @!P2 IMAD.IADD R31, R31, 0x1, -R3 ;  /* 0x000000011f1fa824 */ /* 0x000fe200078e0a03 */
[----:B------:R-:W-:Y:S02]  /*12880*/  ISETP.GE.AND P2, PT, R27, RZ, PT ;  /* 0x000000ff1b00720c */ /* 0x000fe40003f46270 */
[----:B------:R-:W2:Y:S01]  /*12890*/  LDL.LU R27, [R1+0x44] ;  /* 0x00004400011b7983 */ /* 0x000ea20000300800 */
[----:B------:R-:W-:-:S03]  /*128a0*/  IMAD.MOV.U32 R6, RZ, RZ, R31 ;  /* 0x000000ffff067224 */ /* 0x000fc600078e001f */
[----:B------:R-:W2:Y:S04]  /*128b0*/  LDL.LU R31, [R1+0x40] ;  /* 0x00004000011f7983 */ /* 0x000ea80000300800 */
[----:B------:R-:W-:Y:S03]  /*128c0*/  STL [R1+0x858], R7 ;  /* 0x0008580701007387 */ /* 0x000fe60000100800 */
[----:B------:R-:W-:Y:S01]  /*128d0*/  @!P2 IMAD.MOV R6, RZ, RZ, -R6 ;  /* 0x000000ffff06a224 */ /* 0x000fe200078e0a06 */
[----:B----4-:R0:W-:Y:S02]  /*128e0*/  STL [R1+0x30], R11 ;  /* 0x0000300b01007387 */ /* 0x0101e40000100800 */
[----:B0-----:R-:W-:-:S02]  /*128f0*/  LEA.HI.X.SX32 R11, R8, R0, 0x1, P3 ;  /* 0x00000000080b7211 */ /* 0x001fc400018f0eff */
[----:B------:R-:W-:Y:S01]  /*12900*/  SEL R8, R38, R6, !P6 ;  /* 0x0000000626087207 */ /* 0x000fe20007000000 */
[----:B------:R-:W-:Y:S02]  /*12910*/  @P0 IMAD.MOV.U32 R6, RZ, RZ, R7 ;  /* 0x000000ffff060224 */ /* 0x000fe400078e0007 */
[----:B------:R-:W-:-:S05]  /*12920*/  @P0 IMAD.MOV.U32 R7, RZ, RZ, R11 ;  /* 0x000000ffff070224 */ /* 0x000fca00078e000b */
[----:B------:R0:W4:Y:S01]  /*12930*/  @P0 LDG.E.U8 R9, desc[UR22][R6.64] ;  /* 0x0000001606090981 */ /* 0x000122000c1e1100 */
[C---:B------:R-:W-:Y:S01]  /*12940*/  ISETP.GT.U32.AND P2, PT, R3.reuse, R28, PT ;  /* 0x0000001c0300720c */ /* 0x040fe20003f44070 */
[----:B------:R-:W-:Y:S01]  /*12950*/  @!P1 IMAD.MOV R86, RZ, RZ, -R86 ;  /* 0x000000ffff569224 */ /* 0x000fe200078e0a56 */
[----:B------:R-:W-:Y:S01]  /*12960*/  ISETP.GT.U32.AND P1, PT, R3, R26, PT ;  /* 0x0000001a0300720c */ /* 0x000fe20003f24070 */
[----:B------:R-:W-:-:S03]  /*12970*/  IMAD R8, R8, UR5, RZ ;  /* 0x0000000508087c24 */ /* 0x000fc6000f8e02ff */
[----:B------:R-:W-:Y:S01]  /*12980*/  SEL R86, R38, R86, !P6 ;  /* 0x0000005626567207 */ /* 0x000fe20007000000 */
[----:B------:R-:W-:Y:S04]  /*12990*/  STL [R1+0x854], R11 ;  /* 0x0008540b01007387 */ /* 0x000fe80000100800 */
[----:B------:R3:W-:Y:S01]  /*129a0*/  STL [R1+0x34], R22 ;  /* 0x0000341601007387 */ /* 0x0007e20000100800 */
[----:B-1----:R-:W-:Y:S02]  /*129b0*/  IMAD R86, R86, UR4, RZ ;  /* 0x0000000456567c24 */ /* 0x002fe4000f8e02ff */
[----:B------:R-:W-:Y:S01]  /*129c0*/  @!P2 IMAD.IADD R28, R28, 0x1, -R3 ;  /* 0x000000011c1ca824 */ /* 0x000fe200078e0a03 */
[----:B------:R-:W2:Y:S01]  /*129d0*/  LDL.LU R23, [R1+0x2a8] ;  /* 0x0002a80001177983 */ /* 0x000ea20000300800 */
[----:B0-----:R-:W-:-:S03]  /*129e0*/  IADD3 R7, P2, PT, R8, R2, RZ ;  /* 0x0000000208077210 */ /* 0x001fc60007f5e0ff */
[----:B------:R-:W2:Y:S01]  /*129f0*/  LDL.LU R6, [R1+0x260] ;  /* 0x0002600001067983 */ /* 0x000ea20000300800 */
[----:B------:R-:W-:Y:S01]  /*12a00*/  ISETP.GE.AND P3, PT, R29, RZ, PT ;  /* 0x000000ff1d00720c */ /* 0x000fe20003f66270 */
[----:B------:R-:W-:Y:S01]  /*12a10*/  @!P1 IMAD.IADD R26, R26, 0x1, -R3 ;  /* 0x000000011a1a9824 */ /* 0x000fe200078e0a03 */
[----:B------:R-:W-:Y:S01]  /*12a20*/  IADD3 R19, P1, PT, R86, R2, RZ ;  /* 0x0000000256137210 */ /* 0x000fe20007f3e0ff */
[----:B------:R-:W2:Y:S01]  /*12a30*/  LDL R29, [R1+0xd84] ;  /* 0x000d8400011d7983 */ /* 0x000ea20000100800 */
[----:B------:R-:W-:-:S03]  /*12a40*/  PRMT R24, RZ, 0x7610, R24 ;  /* 0x00007610ff187816 */ /* 0x000fc60000000018 */
[----:B------:R-:W-:Y:S01]  /*12a50*/  STL [R1+0x870], R7 ;  /* 0x0008700701007387 */ /* 0x000fe20000100800 */
[-C--:B---3--:R-:W-:Y:S02]  /*12a60*/  LEA.HI.X.SX32 R22, R86, R0.reuse, 0x1, P1 ;  /* 0x0000000056167211 */ /* 0x088fe400008f0eff */
[----:B------:R-:W-:Y:S01]  /*12a70*/  PRMT R17, RZ, 0x7610, R17 ;  /* 0x00007610ff117816 */ /* 0x000fe20000000011 */
[----:B----4-:R0:W-:Y:S04]  /*12a80*/  STL [R1+0x2c], R9 ;  /* 0x00002c0901007387 */ /* 0x0101e80000100800 */
[----:B------:R-:W-:Y:S01]  /*12a90*/  STL [R1+0x888], R19 ;  /* 0x0008881301007387 */ /* 0x000fe20000100800 */
[----:B0-----:R-:W-:Y:S01]  /*12aa0*/  LEA.HI.X.SX32 R9, R8, R0, 0x1, P2 ;  /* 0x0000000008097211 */ /* 0x001fe200010f0eff */
[----:B------:R-:W-:-:S04]  /*12ab0*/  @P0 IMAD.MOV.U32 R8, RZ, RZ, R7 ;  /* 0x000000ffff080224 */ /* 0x000fc800078e0007 */
[----:B------:R0:W-:Y:S04]  /*12ac0*/  STL [R1+0x86c], R9 ;  /* 0x00086c0901007387 */ /* 0x0001e80000100800 */
[----:B------:R1:W3:Y:S02]  /*12ad0*/  @P0 LDG.E.U8 R24, desc[UR22][R8.64] ;  /* 0x0000001608180981 */ /* 0x0002e4000c1e1100 */
[----:B-1----:R-:W-:Y:S02]  /*12ae0*/  @P0 IMAD.MOV.U32 R8, RZ, RZ, R19 ;  /* 0x000000ffff080224 */ /* 0x002fe400078e0013 */
[----:B0-----:R-:W-:-:S05]  /*12af0*/  @P0 IMAD.MOV.U32 R9, RZ, RZ, R22 ;  /* 0x000000ffff090224 */ /* 0x001fca00078e0016 */
[----:B------:R0:W4:Y:S01]  /*12b00*/  @P0 LDG.E.U8 R17, desc[UR22][R8.64] ;  /* 0x0000001608110981 */ /* 0x000122000c1e1100 */
[----:B--2---:R-:W-:Y:S01]  /*12b10*/  @!P3 IMAD.MOV R6, RZ, RZ, -R6 ;  /* 0x000000ffff06b224 */ /* 0x004fe200078e0a06 */
[C---:B------:R-:W-:Y:S02]  /*12b20*/  ISETP.GT.U32.AND P3, PT, R3.reuse, R32, PT ;  /* 0x000000200300720c */ /* 0x040fe40003f64070 */
[----:B------:R-:W-:Y:S02]  /*12b30*/  ISETP.GT.U32.AND P2, PT, R3, R28, PT ;  /* 0x0000001c0300720c */ /* 0x000fe40003f44070 */
[C---:B------:R-:W-:Y:S02]  /*12b40*/  SEL R11, R38.reuse, R27, !P6 ;  /* 0x0000001b260b7207 */ /* 0x040fe40007000000 */
[----:B------:R-:W-:Y:S01]  /*12b50*/  SEL R7, R38, R31, !P6 ;  /* 0x0000001f26077207 */ /* 0x000fe20007000000 */
[----:B------:R-:W2:Y:S02]  /*12b60*/  LDL.LU R27, [R1+0x2ac] ;  /* 0x0002ac00011b7983 */ /* 0x000ea40000300800 */
[----:B------:R-:W-:-:S02]  /*12b70*/  IMAD R11, R11, UR9, RZ ;  /* 0x000000090b0b7c24 */ /* 0x000fc4000f8e02ff */
[----:B------:R1:W-:Y:S01]  /*12b80*/  STL [R1+0x884], R22 ;  /* 0x0008841601007387 */ /* 0x0003e20000100800 */
[----:B0-----:R-:W-:Y:S02]  /*12b90*/  IMAD R8, R7, UR9, RZ ;  /* 0x0000000907087c24 */ /* 0x001fe4000f8e02ff */
[--C-:B------:R-:W-:Y:S02]  /*12ba0*/  @!P3 IMAD.IADD R32, R32, 0x1, -R3.reuse ;  /* 0x000000012020b824 */ /* 0x100fe400078e0a03 */
[----:B------:R-:W-:Y:S01]  /*12bb0*/  @!P2 IMAD.IADD R28, R28, 0x1, -R3 ;  /* 0x000000011c1ca824 */ /* 0x000fe200078e0a03 */
[----:B-1----:R-:W-:-:S04]  /*12bc0*/  IADD3 R22, P3, PT, R11, R2, RZ ;  /* 0x000000020b167210 */ /* 0x002fc80007f7e0ff */
[----:B------:R-:W-:Y:S02]  /*12bd0*/  LEA.HI.X.SX32 R30, R11, R0, 0x1, P3 ;  /* 0x000000000b1e7211 */ /* 0x000fe400018f0eff */
[----:B------:R-:W-:-:S03]  /*12be0*/  PRMT R21, RZ, 0x7610, R21 ;  /* 0x00007610ff157816 */ /* 0x000fc60000000015 */
[----:B------:R-:W-:Y:S01]  /*12bf0*/  @P0 IMAD.MOV.U32 R9, RZ, RZ, R30 ;  /* 0x000000ffff090224 */ /* 0x000fe200078e001e */
[----:B------:R-:W-:Y:S01]  /*12c00*/  PRMT R13, RZ, 0x7610, R13 ;  /* 0x00007610ff0d7816 */ /* 0x000fe2000000000d */
[----:B---3--:R0:W-:Y:S04]  /*12c10*/  STL [R1+0x28], R24 ;  /* 0x0000281801007387 */ /* 0x0081e80000100800 */
[----:B------:R-:W3:Y:S04]  /*12c20*/  LDL R25, [R1+0xce0] ;  /* 0x000ce00001197983 */ /* 0x000ee80000100800 */
[----:B0-----:R-:W2:Y:S04]  /*12c30*/  LDL R24, [R1+0xd4c] ;  /* 0x000d4c0001187983 */ /* 0x001ea80000100800 */
[----:B------:R-:W2:Y:S04]  /*12c40*/  LDL.LU R31, [R1+0x4c] ;  /* 0x00004c00011f7983 */ /* 0x000ea80000300800 */
[----:B----4-:R0:W-:Y:S02]  /*12c50*/  STL [R1+0x24], R17 ;  /* 0x0000241101007387 */ /* 0x0101e40000100800 */
[----:B0-----:R-:W-:-:S04]  /*12c60*/  IADD3 R17, P2, PT, R8, R2, RZ ;  /* 0x0000000208117210 */ /* 0x001fc80007f5e0ff */
[----:B------:R-:W-:Y:S01]  /*12c70*/  LEA.HI.X.SX32 R19, R8, R0, 0x1, P2 ;  /* 0x0000000008137211 */ /* 0x000fe200010f0eff */
[----:B------:R-:W-:-:S05]  /*12c80*/  @P0 IMAD.MOV.U32 R8, RZ, RZ, R22 ;  /* 0x000000ffff080224 */ /* 0x000fca00078e0016 */
[----:B------:R0:W4:Y:S02]  /*12c90*/  @P0 LDG.E.U8 R21, desc[UR22][R8.64] ;  /* 0x0000001608150981 */ /* 0x000124000c1e1100 */
[----:B0-----:R-:W-:Y:S02]  /*12ca0*/  @P0 IMAD.MOV.U32 R8, RZ, RZ, R17 ;  /* 0x000000ffff080224 */ /* 0x001fe400078e0011 */
[----:B------:R-:W-:-:S05]  /*12cb0*/  @P0 IMAD.MOV.U32 R9, RZ, RZ, R19 ;  /* 0x000000ffff090224 */ /* 0x000fca00078e0013 */
[----:B------:R-:W2:Y:S01]  /*12cc0*/  @P0 LDG.E.U8 R13, desc[UR22][R8.64] ;  /* 0x00000016080d0981 */ /* 0x000ea2000c1e1100 */
[----:B------:R-:W-:Y:S02]  /*12cd0*/  ISETP.GT.U32.AND P1, PT, R3, R26, PT ;  /* 0x0000001a0300720c */ /* 0x000fe40003f24070 */
[----:B------:R-:W-:Y:S01]  /*12ce0*/  SEL R7, R38, R41, !P6 ;  /* 0x0000002926077207 */ /* 0x000fe20007000000 */
[----:B------:R-:W-:Y:S01]  /*12cf0*/  STL [R1+0x204], R22 ;  /* 0x0002041601007387 */ /* 0x000fe20000100800 */
[----:B------:R-:W-:-:S03]  /*12d00*/  ISETP.GE.AND P2, PT, R29, RZ, PT ;  /* 0x000000ff1d00720c */ /* 0x000fc60003f46270 */
[----:B------:R-:W-:Y:S01]  /*12d10*/  STL [R1+0x224], R17 ;  /* 0x0002241101007387 */ /* 0x000fe20000100800 */
[----:B------:R-:W-:-:S03]  /*12d20*/  IMAD R11, R7, UR9, RZ ;  /* 0x00000009070b7c24 */ /* 0x000fc6000f8e02ff */
[----:B------:R-:W-:Y:S02]  /*12d30*/  STL [R1+0x200], R30 ;  /* 0x0002001e01007387 */ /* 0x000fe40000100800 */
[----:B------:R-:W-:Y:S02]  /*12d40*/  @!P1 IMAD.IADD R26, R26, 0x1, -R3 ;  /* 0x000000011a1a9824 */ /* 0x000fe400078e0a03 */
[----:B------:R-:W3:Y:S04]  /*12d50*/  LDL.LU R29, [R1+0x2c4] ;  /* 0x0002c400011d7983 */ /* 0x000ee80000300800 */
[----:B------:R-:W-:Y:S01]  /*12d60*/  STL [R1+0x220], R19 ;  /* 0x0002201301007387 */ /* 0x000fe20000100800 */
[----:B------:R-:W-:-:S03]  /*12d70*/  PRMT R12, RZ, 0x7610, R12 ;  /* 0x00007610ff0c7816 */ /* 0x000fc6000000000c */
[----:B--2---:R0:W-:Y:S04]  /*12d80*/  STL [R1+0x1c], R13 ;  /* 0x00001c0d01007387 */ /* 0x0041e80000100800 */
[----:B------:R-:W2:Y:S01]  /*12d90*/  LDL.LU R7, [R1+0x264] ;  /* 0x0002640001077983 */ /* 0x000ea20000300800 */
[----:B0-----:R-:W-:-:S04]  /*12da0*/  IADD3 R13, P1, PT, R11, R2, RZ ;  /* 0x000000020b0d7210 */ /* 0x001fc80007f3e0ff */
[----:B------:R-:W-:Y:S01]  /*12db0*/  LEA.HI.X.SX32 R8, R11, R0, 0x1, P1 ;  /* 0x000000000b087211 */ /* 0x000fe200008f0eff */
[----:B------:R-:W-:Y:S04]  /*12dc0*/  STL [R1+0x244], R13 ;  /* 0x0002440d01007387 */ /* 0x000fe80000100800 */
[----:B------:R0:W-:Y:S01]  /*12dd0*/  STL [R1+0x240], R8 ;  /* 0x0002400801007387 */ /* 0x0001e20000100800 */
[----:B------:R-:W-:Y:S01]  /*12de0*/  @P0 IMAD.MOV.U32 R9, RZ, RZ, R8 ;  /* 0x000000ffff090224 */ /* 0x000fe200078e0008 */
[----:B------:R-:W-:Y:S02]  /*12df0*/  SEL R11, R38, R82, !P6 ;  /* 0x00000052260b7207 */ /* 0x000fe40007000000 */
[----:B------:R-:W4:Y:S01]  /*12e00*/  LDL.LU R82, [R1+0xe90] ;  /* 0x000e900001527983 */ /* 0x000f220000300800 */
[----:B0-----:R-:W-:-:S05]  /*12e10*/  @P0 IMAD.MOV.U32 R8, RZ, RZ, R13 ;  /* 0x000000ffff080224 */ /* 0x001fca00078e000d */
[----:B------:R0:W4:Y:S02]  /*12e20*/  @P0 LDG.E.U8 R12, desc[UR22][R8.64] ;  /* 0x00000016080c0981 */ /* 0x000124000c1e1100 */
[----:B0-----:R-:W-:Y:S02]  /*12e30*/  SEL R8, R38, R31, !P6 ;  /* 0x0000001f26087207 */ /* 0x001fe40007000000 */
[----:B------:R-:W4:Y:S04]  /*12e40*/  LDL.LU R31, [R1+0x2c8] ;  /* 0x0002c800011f7983 */ /* 0x000f280000300800 */
[----:B------:R-:W4:Y:S01]  /*12e50*/  LDL.LU R9, [R1+0x26c] ;  /* 0x00026c0001097983 */ /* 0x000f220000300800 */
[----:B------:R-:W-:Y:S01]  /*12e60*/  ISETP.GT.U32.AND P3, PT, R3, R23, PT ;  /* 0x000000170300720c */ /* 0x000fe20003f64070 */
[----:B------:R-:W-:-:S12]  /*12e70*/  IMAD R11, R11, UR9, RZ ;  /* 0x000000090b0b7c24 */ /* 0x000fd8000f8e02ff */
[----:B------:R-:W-:Y:S01]  /*12e80*/  @!P3 IMAD.IADD R23, R23, 0x1, -R3 ;  /* 0x000000011717b824 */ /* 0x000fe200078e0a03 */
[----:B---3--:R-:W-:Y:S02]  /*12e90*/  ISETP.GE.AND P3, PT, R25, RZ, PT ;  /* 0x000000ff1900720c */ /* 0x008fe40003f66270 */
[----:B------:R-:W-:Y:S02]  /*12ea0*/  PRMT R20, RZ, 0x7610, R20 ;  /* 0x00007610ff147816 */ /* 0x000fe40000000014 */
[----:B------:R-:W-:Y:S01]  /*12eb0*/  PRMT R16, RZ, 0x7610, R16 ;  /* 0x00007610ff107816 */ /* 0x000fe20000000010 */
[----:B--2---:R-:W-:Y:S01]  /*12ec0*/  @!P2 IMAD.MOV R7, RZ, RZ, -R7 ;  /* 0x000000ffff07a224 */ /* 0x004fe200078e0a07 */
[----:B------:R-:W-:Y:S01]  /*12ed0*/  ISETP.GE.AND P2, PT, R24, RZ, PT ;  /* 0x000000ff1800720c */ /* 0x000fe20003f46270 */
[----:B----4-:R0:W-:Y:S04]  /*12ee0*/  STL [R1+0x18], R12 ;  /* 0x0000180c01007387 */ /* 0x0101e80000100800 */
[----:B------:R-:W2:Y:S04]  /*12ef0*/  LDL R24, [R1+0xc68] ;  /* 0x000c680001187983 */ /* 0x000ea80000100800 */
[----:B------:R-:W3:Y:S01]  /*12f00*/  LDL R25, [R1+0xc38] ;  /* 0x000c380001197983 */ /* 0x000ee20000100800 */
[----:B0-----:R-:W-:-:S02]  /*12f10*/  IMAD R12, R8, UR9, RZ ;  /* 0x00000009080c7c24 */ /* 0x001fc4000f8e02ff */
[----:B------:R-:W-:Y:S02]  /*12f20*/  IMAD.MOV.U32 R8, RZ, RZ, R32 ;  /* 0x000000ffff087224 */ /* 0x000fe400078e0020 */
[----:B------:R-:W-:Y:S01]  /*12f30*/  @!P2 IMAD.MOV R9, RZ, RZ, -R9 ;  /* 0x000000ffff09a224 */ /* 0x000fe200078e0a09 */
[CC--:B------:R-:W-:Y:S01]  /*12f40*/  IADD3 R13, P2, PT, R12.reuse, R2.reuse, RZ ;  /* 0x000000020c0d7210 */ /* 0x0c0fe20007f5e0ff */
[----:B------:R0:W-:Y:S01]  /*12f50*/  STL [R1+0x20], R21 ;  /* 0x0000201501007387 */ /* 0x0001e20000100800 */
[----:B------:R-:W-:Y:S01]  /*12f60*/  @!P3 IMAD.MOV R8, RZ, RZ, -R8 ;  /* 0x000000ffff08b224 */ /* 0x000fe200078e0a08 */
[C---:B------:R-:W-:Y:S02]  /*12f70*/  IADD3 R17, P3, PT, R11.reuse, R2, RZ ;  /* 0x000000020b117210 */ /* 0x040fe40007f7e0ff */
[----:B------:R1:W-:Y:S01]  /*12f80*/  STL [R1+0x264], R13 ;  /* 0x0002640d01007387 */ /* 0x0003e20000100800 */
[-C--:B0-----:R-:W-:Y:S01]  /*12f90*/  LEA.HI.X.SX32 R21, R12, R0.reuse, 0x1, P2 ;  /* 0x000000000c157211 */ /* 0x081fe200010f0eff */
[----:B------:R-:W-:Y:S01]  /*12fa0*/  @P0 IMAD.MOV.U32 R12, RZ, RZ, R13 ;  /* 0x000000ffff0c0224 */ /* 0x000fe200078e000d */
[----:B------:R-:W-:-:S03]  /*12fb0*/  LEA.HI.X.SX32 R19, R11, R0, 0x1, P3 ;  /* 0x000000000b137211 */ /* 0x000fc600018f0eff */
[----:B-1----:R-:W-:-:S05]  /*12fc0*/  @P0 IMAD.MOV.U32 R13, RZ, RZ, R21 ;  /* 0x000000ffff0d0224 */ /* 0x002fca00078e0015 */
[----:B------:R0:W4:Y:S02]  /*12fd0*/  @P0 LDG.E.U8 R20, desc[UR22][R12.64] ;  /* 0x000000160c140981 */ /* 0x000124000c1e1100 */
[----:B0-----:R-:W-:Y:S02]  /*12fe0*/  @P0 IMAD.MOV.U32 R12, RZ, RZ, R17 ;  /* 0x000000ffff0c0224 */ /* 0x001fe400078e0011 */
[----:B------:R-:W-:-:S05]  /*12ff0*/  @P0 IMAD.MOV.U32 R13, RZ, RZ, R19 ;  /* 0x000000ffff0d0224 */ /* 0x000fca00078e0013 */
[----:B------:R0:W2:Y:S01]  /*13000*/  @P0 LDG.E.U8 R16, desc[UR22][R12.64] ;  /* 0x000000160c100981 */ /* 0x0000a2000c1e1100 */
[C---:B------:R-:W-:Y:S02]  /*13010*/  ISETP.GT.U32.AND P1, PT, R3.reuse, R27, PT ;  /* 0x0000001b0300720c */ /* 0x040fe40003f24070 */
[----:B------:R-:W-:Y:S02]  /*13020*/  ISETP.GT.U32.AND P2, PT, R3, R23, PT ;  /* 0x000000170300720c */ /* 0x000fe40003f44070 */
[----:B------:R-:W-:Y:S01]  /*13030*/  SEL R11, R38, R44, !P6 ;  /* 0x0000002c260b7207 */ /* 0x000fe20007000000 */
[----:B------:R-:W-:Y:S08]  /*13040*/  STL [R1+0x284], R17 ;  /* 0x0002841101007387 */ /* 0x000ff00000100800 */
[----:B------:R-:W-:-:S02]  /*13050*/  @!P1 IMAD.IADD R27, R27, 0x1, -R3 ;  /* 0x000000011b1b9824 */ /* 0x000fc400078e0a03 */
[----:B------:R-:W-:-:S03]  /*13060*/  IMAD R11, R11, UR9, RZ ;  /* 0x000000090b0b7c24 */ /* 0x000fc6000f8e02ff */
[----:B------:R-:W-:Y:S01]  /*13070*/  ISETP.GT.U32.AND P3, PT, R3, R27, PT ;  /* 0x0000001b0300720c */ /* 0x000fe20003f64070 */
[----:B------:R-:W-:Y:S01]  /*13080*/  STL [R1+0x260], R21 ;  /* 0x0002601501007387 */ /* 0x000fe20000100800 */
[----:B------:R-:W-:Y:S01]  /*13090*/  SEL R15, R38, R15, !P6 ;  /* 0x0000000f260f7207 */ /* 0x000fe20007000000 */
[----:B------:R-:W-:Y:S02]  /*130a0*/  @!P2 IMAD.IADD R23, R23, 0x1, -R3 ;  /* 0x000000011717a824 */ /* 0x000fe400078e0a03 */
[----:B------:R1:W-:Y:S02]  /*130b0*/  STL [R1+0x280], R19 ;  /* 0x0002801301007387 */ /* 0x0003e40000100800 */
[----:B------:R-:W-:Y:S02]  /*130c0*/  IMAD R15, R15, UR9, RZ ;  /* 0x000000090f0f7c24 */ /* 0x000fe4000f8e02ff */
[----:B------:R-:W3:Y:S01]  /*130d0*/  LDL R32, [R1+0xd94] ;  /* 0x000d940001207983 */ /* 0x000ee20000100800 */
[----:B-1----:R-:W-:-:S03]  /*130e0*/  IADD3 R19, P2, PT, R11, R2, RZ ;  /* 0x000000020b137210 */ /* 0x002fc60007f5e0ff */
[----:B------:R-:W-:Y:S01]  /*130f0*/  @!P3 IMAD.IADD R27, R27, 0x1, -R3 ;  /* 0x000000011b1bb824 */ /* 0x000fe200078e0a03 */
[----:B------:R-:W-:Y:S01]  /*13100*/  PRMT R18, RZ, 0x7610, R18 ;  /* 0x00007610ff127816 */ /* 0x000fe20000000012 */
[----:B0-----:R-:W-:Y:S01]  /*13110*/  @P0 IMAD.MOV.U32 R12, RZ, RZ, R19 ;  /* 0x000000ffff0c0224 */ /* 0x001fe200078e0013 */
[----:B------:R-:W-:Y:S01]  /*13120*/  PRMT R14, RZ, 0x7610, R14 ;  /* 0x00007610ff0e7816 */ /* 0x000fe2000000000e */
[----:B--2---:R0:W-:Y:S04]  /*13130*/  STL [R1+0x10], R16 ;  /* 0x0000101001007387 */ /* 0x0041e80000100800 */
[----:B------:R-:W-:Y:S04]  /*13140*/  STL [R1+0x2a4], R19 ;  /* 0x0002a41301007387 */ /* 0x000fe80000100800 */
[----:B----4-:R1:W-:Y:S01]  /*13150*/  STL [R1+0x14], R20 ;  /* 0x0000141401007387 */ /* 0x0103e20000100800 */
[----:B0-----:R-:W-:-:S02]  /*13160*/  IADD3 R16, P3, PT, R15, R2, RZ ;  /* 0x000000020f107210 */ /* 0x001fc40007f7e0ff */
[-C--:B-1----:R-:W-:Y:S02]  /*13170*/  LEA.HI.X.SX32 R20, R11, R0.reuse, 0x1, P2 ;  /* 0x000000000b147211 */ /* 0x082fe400010f0eff */
[----:B------:R-:W-:-:S03]  /*13180*/  LEA.HI.X.SX32 R17, R15, R0, 0x1, P3 ;  /* 0x000000000f117211 */ /* 0x000fc600018f0eff */
[----:B------:R-:W-:-:S05]  /*13190*/  @P0 IMAD.MOV.U32 R13, RZ, RZ, R20 ;  /* 0x000000ffff0d0224 */ /* 0x000fca00078e0014 */
[----:B------:R0:W2:Y:S02]  /*131a0*/  @P0 LDG.E.U8 R18, desc[UR22][R12.64] ;  /* 0x000000160c120981 */ /* 0x0000a4000c1e1100 */
[----:B0-----:R-:W-:Y:S02]  /*131b0*/  @P0 IMAD.MOV.U32 R12, RZ, RZ, R16 ;  /* 0x000000ffff0c0224 */ /* 0x001fe400078e0010 */
[----:B------:R-:W-:-:S05]  /*131c0*/  @P0 IMAD.MOV.U32 R13, RZ, RZ, R17 ;  /* 0x000000ffff0d0224 */ /* 0x000fca00078e0011 */
[----:B------:R0:W4:Y:S01]  /*131d0*/  @P0 LDG.E.U8 R14, desc[UR22][R12.64] ;  /* 0x000000160c0e0981 */ /* 0x000122000c1e1100 */
[----:B------:R-:W-:Y:S02]  /*131e0*/  ISETP.GT.U32.AND P1, PT, R3, R29, PT ;  /* 0x0000001d0300720c */ /* 0x000fe40003f24070 */
[----:B---3--:R-:W-:Y:S02]  /*131f0*/  ISETP.GE.AND P3, PT, R25, RZ, PT ;  /* 0x000000ff1900720c */ /* 0x008fe40003f66270 */
[----:B------:R-:W-:Y:S02]  /*13200*/  ISETP.GE.AND P2, PT, R24, RZ, PT ;  /* 0x000000ff1800720c */ /* 0x000fe40003f46270 */
[----:B0-----:R-:W-:-:S07]  /*13210*/  SEL R12, R38, R10, !P6 ;  /* 0x0000000a260c7207 */ /* 0x001fce0007000000 */
[----:B------:R-:W-:Y:S01]  /*13220*/  @!P1 IMAD.IADD R29, R29, 0x1, -R3 ;  /* 0x000000011d1d9824 */ /* 0x000fe200078e0a03 */
[----:B------:R-:W-:Y:S01]  /*13230*/  ISETP.GT.U32.AND P1, PT, R3, R31, PT ;  /* 0x0000001f0300720c */ /* 0x000fe20003f24070 */
[----:B------:R-:W-:Y:S01]  /*13240*/  IMAD R12, R12, UR9, RZ ;  /* 0x000000090c0c7c24 */ /* 0x000fe2000f8e02ff */
[----:B------:R-:W-:Y:S01]  /*13250*/  SEL R11, R38, R6, !P6 ;  /* 0x00000006260b7207 */ /* 0x000fe20007000000 */
[----:B------:R-:W-:Y:S01]  /*13260*/  IMAD.MOV.U32 R6, RZ, RZ, R26 ;  /* 0x000000ffff067224 */ /* 0x000fe200078e001a */
[----:B------:R0:W-:Y:S01]  /*13270*/  STL [R1+0x2c0], R16 ;  /* 0x0002c01001007387 */ /* 0x0001e20000100800 */
[----:B------:R-:W-:Y:S02]  /*13280*/  IMAD.MOV.U32 R10, RZ, RZ, R28 ;  /* 0x000000ffff0a7224 */ /* 0x000fe400078e001c */
[----:B------:R-:W-:Y:S01]  /*13290*/  @!P3 IMAD.MOV R6, RZ, RZ, -R6 ;  /* 0x000000ffff06b224 */ /* 0x000fe200078e0a06 */
[----:B------:R-:W-:Y:S01]  /*132a0*/  IADD3 R13, P3, PT, R12, R2, RZ ;  /* 0x000000020c0d7210 */ /* 0x000fe20007f7e0ff */
[----:B------:R1:W-:Y:S01]  /*132b0*/  STL [R1+0x2a0], R20 ;  /* 0x0002a01401007387 */ /* 0x0003e20000100800 */
[----:B------:R-:W-:-:S03]  /*132c0*/  IMAD R11, R11, UR9, RZ ;  /* 0x000000090b0b7c24 */ /* 0x000fc6000f8e02ff */
[----:B------:R-:W-:Y:S01]  /*132d0*/  STL [R1+0x2bc], R17 ;  /* 0x0002bc1101007387 */ /* 0x000fe20000100800 */
[----:B0-----:R-:W-:Y:S01]  /*132e0*/  LEA.HI.X.SX32 R16, R12, R0, 0x1, P3 ;  /* 0x000000000c107211 */ /* 0x001fe200018f0eff */
[----:B------:R-:W-:Y:S02]  /*132f0*/  @!P1 IMAD.IADD R31, R31, 0x1, -R3 ;  /* 0x000000011f1f9824 */ /* 0x000fe400078e0a03 */
[----:B------:R-:W3:Y:S01]  /*13300*/  LDL.LU R28, [R1+0x2e0] ;  /* 0x0002e000011c7983 */ /* 0x000ee20000300800 */
[----:B------:R-:W-:Y:S01]  /*13310*/  @!P2 IMAD.MOV R10, RZ, RZ, -R10 ;  /* 0x000000ffff0aa224 */ /* 0x000fe200078e0a0a */
[----:B------:R-:W-:Y:S02]  /*13320*/  ISETP.GT.U32.AND P2, PT, R3, R29, PT ;  /* 0x0000001d0300720c */ /* 0x000fe40003f44070 */
[----:B-1----:R-:W2:Y:S04]  /*13330*/  LDL R20, [R1+0xd28] ;  /* 0x000d280001147983 */ /* 0x002ea80000100800 */
[----:B------:R-:W2:Y:S01]  /*13340*/  LDL R24, [R1+0xcfc] ;  /* 0x000cfc0001187983 */ /* 0x000ea20000100800 */
[----:B------:R-:W-:Y:S01]  /*13350*/  PRMT R93, RZ, 0x7610, R93 ;  /* 0x00007610ff5d7816 */ /* 0x000fe2000000005d */
[----:B------:R-:W-:Y:S01]  /*13360*/  @P0 IMAD.MOV.U32 R12, RZ, RZ, R13 ;  /* 0x000000ffff0c0224 */ /* 0x000fe200078e000d */
[----:B------:R-:W-:-:S02]  /*13370*/  SEL R7, R38, R7, !P6 ;  /* 0x0000000726077207 */ /* 0x000fc40007000000 */
[----:B------:R-:W-:-:S03]  /*13380*/  PRMT R91, RZ, 0x7610, R91 ;  /* 0x00007610ff5b7816 */ /* 0x000fc6000000005b */
[----:B------:R-:W-:Y:S02]  /*13390*/  IMAD R7, R7, UR9, RZ ;  /* 0x0000000907077c24 */ /* 0x000fe4000f8e02ff */
[----:B------:R-:W-:Y:S01]  /*133a0*/  @!P2 IMAD.IADD R29, R29, 0x1, -R3 ;  /* 0x000000011d1da824 */ /* 0x000fe200078e0a03 */
[----:B------:R-:W-:Y:S01]  /*133b0*/  PRMT R90, RZ, 0x7610, R90 ;  /* 0x00007610ff5a7816 */ /* 0x000fe2000000005a */
[----:B----4-:R0:W-:Y:S04]  /*133c0*/  STL [R1+0x8], R14 ;  /* 0x0000080e01007387 */ /* 0x0101e80000100800 */
[----:B------:R1:W-:Y:S01]  /*133d0*/  STL [R1+0x2d8], R13 ;  /* 0x0002d80d01007387 */ /* 0x0003e20000100800 */
[----:B0-----:R-:W-:Y:S01]  /*133e0*/  IADD3 R14, P1, PT, R11, R2, RZ ;  /* 0x000000020b0e7210 */ /* 0x001fe20007f3e0ff */
[----:B-1----:R-:W-:-:S03]  /*133f0*/  @P0 IMAD.MOV.U32 R13, RZ, RZ, R16 ;  /* 0x000000ffff0d0224 */ /* 0x002fc600078e0010 */
[----:B------:R-:W-:Y:S02]  /*13400*/  LEA.HI.X.SX32 R15, R11, R0, 0x1, P1 ;  /* 0x000000000b0f7211 */ /* 0x000fe400008f0eff */
[----:B------:R0:W4:Y:S04]  /*13410*/  @P0 LDG.E.U8 R93, desc[UR22][R12.64] ;  /* 0x000000160c5d0981 */ /* 0x000128000c1e1100 */
[----:B------:R1:W-:Y:S01]  /*13420*/  STL [R1+0x2f8], R14 ;  /* 0x0002f80e01007387 */ /* 0x0003e20000100800 */
[----:B0-----:R-:W-:Y:S02]  /*13430*/  @P0 IMAD.MOV.U32 R12, RZ, RZ, R14 ;  /* 0x000000ffff0c0224 */ /* 0x001fe400078e000e */
[----:B------:R-:W-:Y:S01]  /*13440*/  @P0 IMAD.MOV.U32 R13, RZ, RZ, R15 ;  /* 0x000000ffff0d0224 */ /* 0x000fe200078e000f */
[----:B-1----:R-:W-:-:S04]  /*13450*/  IADD3 R14, P2, PT, R7, R2, RZ ;  /* 0x00000002070e7210 */ /* 0x002fc80007f5e0ff */
[----:B------:R0:W3:Y:S01]  /*13460*/  @P0 LDG.E.U8 R91, desc[UR22][R12.64] ;  /* 0x000000160c5b0981 */ /* 0x0000e2000c1e1100 */
[----:B------:R-:W-:Y:S01]  /*13470*/  LEA.HI.X.SX32 R7, R7, R0, 0x1, P2 ;  /* 0x0000000007077211 */ /* 0x000fe200010f0eff */
[----:B0-----:R-:W-:-:S04]  /*13480*/  @P0 IMAD.MOV.U32 R12, RZ, RZ, R14 ;  /* 0x000000ffff0c0224 */ /* 0x001fc800078e000e */
[----:B------:R-:W-:-:S05]  /*13490*/  @P0 IMAD.MOV.U32 R13, RZ, RZ, R7 ;  /* 0x000000ffff0d0224 */ /* 0x000fca00078e0007 */
[----:B------:R0:W3:Y:S01]  /*134a0*/  @P0 LDG.E.U8 R90, desc[UR22][R12.64] ;  /* 0x000000160c5a0981 */ /* 0x0000e2000c1e1100 */
[----:B------:R-:W-:Y:S02]  /*134b0*/  ISETP.GE.AND P1, PT, R32, RZ, PT ;  /* 0x000000ff2000720c */ /* 0x000fe40003f26270 */
[----:B------:R-:W-:Y:S01]  /*134c0*/  ISETP.GT.U32.AND P3, PT, R3, R31, PT ;  /* 0x0000001f0300720c */ /* 0x000fe20003f64070 */
[----:B------:R-:W-:Y:S01]  /*134d0*/  IMAD.MOV.U32 R11, RZ, RZ, R23 ;  /* 0x000000ffff0b7224 */ /* 0x000fe200078e0017 */
[----:B------:R-:W-:Y:S04]  /*134e0*/  STL [R1+0x2d4], R16 ;  /* 0x0002d41001007387 */ /* 0x000fe80000100800 */
[----:B------:R-:W-:Y:S05]  /*134f0*/  STL [R1+0x2f4], R15 ;  /* 0x0002f40f01007387 */ /* 0x000fea0000100800 */
[----:B------:R-:W-:Y:S01]  /*13500*/  @!P1 IMAD.MOV R11, RZ, RZ, -R11 ;  /* 0x000000ffff0b9224 */ /* 0x000fe200078e0a0b */
[----:B--2---:R-:W-:Y:S01]  /*13510*/  ISETP.GE.AND P1, PT, R20, RZ, PT ;  /* 0x000000ff1400720c */ /* 0x004fe20003f26270 */
[----:B------:R-:W-:Y:S01]  /*13520*/  STL [R1+0xc], R18 ;  /* 0x00000c1201007387 */ /* 0x000fe20000100800 */
[----:B------:R-:W-:Y:S01]  /*13530*/  @!P3 IMAD.IADD R31, R31, 0x1, -R3 ;  /* 0x000000011f1fb824 */ /* 0x000fe200078e0a03 */
[----:B0-----:R-:W-:-:S02]  /*13540*/  SEL R12, R38, R9, !P6 ;  /* 0x00000009260c7207 */ /* 0x001fc40007000000 */
[----:B------:R-:W-:Y:S02]  /*13550*/  ISETP.GE.AND P3, PT, R24, RZ, PT ;  /* 0x000000ff1800720c */ /* 0x000fe40003f66270 */
[----:B------:R-:W-:Y:S01]  /*13560*/  SEL R9, R38, R8, !P6 ;  /* 0x0000000826097207 */ /* 0x000fe20007000000 */
[----:B------:R-:W-:Y:S02]  /*13570*/  IMAD R12, R12, UR9, RZ ;  /* 0x000000090c0c7c24 */ /* 0x000fe4000f8e02ff */
[----:B------:R-:W-:Y:S02]  /*13580*/  IMAD.MOV.U32 R8, RZ, RZ, R29 ;  /* 0x000000ffff087224 */ /* 0x000fe400078e001d */
[----:B------:R-:W-:-:S06]  /*13590*/  IMAD R9, R9, UR9, RZ ;  /* 0x0000000909097c24 */ /* 0x000fcc000f8e02ff */
[----:B------:R-:W-:Y:S01]  /*135a0*/  @!P3 IMAD.MOV R8, RZ, RZ, -R8 ;  /* 0x000000ffff08b224 */ /* 0x000fe200078e0a08 */
[----:B------:R-:W-:Y:S01]  /*135b0*/  PRMT R89, RZ, 0x7610, R89 ;  /* 0x00007610ff597816 */ /* 0x000fe20000000059 */
[----:B----4-:R-:W-:Y:S04]  /*135c0*/  STL [R1+0xe60], R93 ;  /* 0x000e605d01007387 */ /* 0x010fe80000100800 */
[----:B------:R-:W2:Y:S04]  /*135d0*/  LDL R26, [R1+0xc60] ;  /* 0x000c6000011a7983 */ /* 0x000ea80000100800 */
[----:B------:R-:W4:Y:S04]  /*135e0*/  LDL.LU R25, [R1+0x2fc] ;  /* 0x0002fc0001197983 */ /* 0x000f280000300800 */
[----:B------:R-:W2:Y:S04]  /*135f0*/  LDL.LU R32, [R1+0x300] ;  /* 0x0003000001207983 */ /* 0x000ea80000300800 */
[----:B---3--:R-:W-:Y:S04]  /*13600*/  STL [R1+0xe64], R91 ;  /* 0x000e645b01007387 */ /* 0x008fe80000100800 */
[----:B------:R-:W-:Y:S04]  /*13610*/  STL [R1+0x310], R14 ;  /* 0x0003100e01007387 */ /* 0x000fe80000100800 */
[----:B------:R0:W-:Y:S02]  /*13620*/  STL [R1+0x30c], R7 ;  /* 0x00030c0701007387 */ /* 0x0001e40000100800 */
[----:B0-----:R-:W-:-:S04]  /*13630*/  IMAD.MOV.U32 R7, RZ, RZ, R27 ;  /* 0x000000ffff077224 */ /* 0x001fc800078e001b */
[----:B------:R-:W-:Y:S01]  /*13640*/  @!P1 IMAD.MOV R7, RZ, RZ, -R7 ;  /* 0x000000ffff079224 */ /* 0x000fe200078e0a07 */
[CC--:B------:R-:W-:Y:S01]  /*13650*/  IADD3 R13, P1, PT, R12.reuse, R2.reuse, RZ ;  /* 0x000000020c0d7210 */ /* 0x0c0fe20007f3e0ff */
[----:B------:R-:W-:Y:S01]  /*13660*/  STL [R1+0xe68], R90 ;  /* 0x000e685a01007387 */ /* 0x000fe20000100800 */
[----:B------:R-:W-:Y:S02]  /*13670*/  IADD3 R14, P3, PT, R9, R2, RZ ;  /* 0x00000002090e7210 */ /* 0x000fe40007f7e0ff */
[----:B------:R-:W-:Y:S01]  /*13680*/  LEA.HI.X.SX32 R12, R12, R0, 0x1, P1 ;  /* 0x000000000c0c7211 */ /* 0x000fe200008f0eff */
[----:B------:R0:W-:Y:S04]  /*13690*/  STL [R1+0x328], R13 ;  /* 0x0003280d01007387 */ /* 0x0001e80000100800 */
[----:B------:R-:W-:Y:S01]  /*136a0*/  STL [R1+0x348], R14 ;  /* 0x0003480e01007387 */ /* 0x000fe20000100800 */
[----:B0-----:R-:W-:-:S03]  /*136b0*/  @P0 LOP3.LUT R13, R13, R12, RZ, 0x3c, !PT ;  /* 0x0000000c0d0d0212 */ /* 0x001fc600078e3cff */
[----:B------:R0:W-:Y:S02]  /*136c0*/  STL [R1+0x324], R12 ;  /* 0x0003240c01007387 */ /* 0x0001e40000100800 */
[----:B0-----:R-:W-:-:S04]  /*136d0*/  @P0 LOP3.LUT R12, R13, R12, RZ, 0x3c, !PT ;  /* 0x0000000c0d0c0212 */ /* 0x001fc800078e3cff */
[----:B------:R-:W-:-:S05]  /*136e0*/  @P0 LOP3.LUT R13, R13, R12, RZ, 0x3c, !PT ;  /* 0x0000000c0d0d0212 */ /* 0x000fca00078e3cff */
[----:B------:R0:W3:Y:S01]  /*136f0*/  @P0 LDG.E.U8 R89, desc[UR22][R12.64] ;  /* 0x000000160c590981 */ /* 0x0000e2000c1e1100 */
[----:B------:R-:W-:Y:S02]  /*13700*/  LEA.HI.X.SX32 R9, R9, R0, 0x1, P3 ;  /* 0x0000000009097211 */ /* 0x000fe400018f0eff */
[C---:B------:R-:W-:Y:S02]  /*13710*/  SEL R10, R38.reuse, R10, !P6 ;  /* 0x0000000a260a7207 */ /* 0x040fe40007000000 */
[----:B------:R-:W-:Y:S02]  /*13720*/  SEL R6, R38, R6, !P6 ;  /* 0x0000000626067207 */ /* 0x000fe40007000000 */
[----:B------:R-:W-:Y:S01]  /*13730*/  PRMT R88, RZ, 0x7610, R88 ;  /* 0x00007610ff587816 */ /* 0x000fe20000000058 */
[----:B------:R-:W-:Y:S02]  /*13740*/  IMAD R10, R10, UR9, RZ ;  /* 0x000000090a0a7c24 */ /* 0x000fe4000f8e02ff */
[----:B0-----:R-:W-:-:S02]  /*13750*/  @P0 IMAD.MOV.U32 R12, RZ, RZ, R14 ;  /* 0x000000ffff0c0224 */ /* 0x001fc400078e000e */
[----:B------:R-:W-:Y:S02]  /*13760*/  @P0 IMAD.MOV.U32 R13, RZ, RZ, R9 ;  /* 0x000000ffff0d0224 */ /* 0x000fe400078e0009 */
[----:B------:R-:W-:Y:S01]  /*13770*/  IMAD R6, R6, UR9, RZ ;  /* 0x0000000906067c24 */ /* 0x000fe2000f8e02ff */
[C---:B------:R-:W-:Y:S02]  /*13780*/  ISETP.GT.U32.AND P2, PT, R3.reuse, R28, PT ;  /* 0x0000001c0300720c */ /* 0x040fe40003f44070 */
[----:B------:R0:W3:Y:S01]  /*13790*/  @P0 LDG.E.U8 R88, desc[UR22][R12.64] ;  /* 0x000000160c580981 */ /* 0x0000e2000c1e1100 */
[----:B------:R-:W-:Y:S02]  /*137a0*/  PRMT R87, RZ, 0x7610, R87 ;  /* 0x00007610ff577816 */ /* 0x000fe40000000057 */
[----:B------:R-:W-:Y:S01]  /*137b0*/  PRMT R86, RZ, 0x7610, R86 ;  /* 0x00007610ff567816 */ /* 0x000fe20000000056 */
[----:B------:R1:W-:Y:S07]  /*137c0*/  STL [R1+0x344], R9 ;  /* 0x0003440901007387 */ /* 0x0003ee0000100800 */
[----:B------:R-:W-:Y:S01]  /*137d0*/  @!P2 IMAD.IADD R28, R28, 0x1, -R3 ;  /* 0x000000011c1ca824 */ /* 0x000fe200078e0a03 */
[----:B----4-:R-:W-:-:S02]  /*137e0*/  ISETP.GT.U32.AND P1, PT, R3, R25, PT ;  /* 0x000000190300720c */ /* 0x010fc40003f24070 */
[----:B--2---:R-:W-:-:S11]  /*137f0*/  ISETP.GT.U32.AND P3, PT, R3, R32, PT ;  /* 0x000000200300720c */ /* 0x004fd60003f64070 */
[--C-:B------:R-:W-:Y:S01]  /*13800*/  @!P1 IMAD.IADD R25, R25, 0x1, -R3.reuse ;  /* 0x0000000119199824 */ /* 0x100fe200078e0a03 */
[-C--:B0-----:R-:W-:Y:S01]  /*13810*/  IADD3 R12, P1, PT, R10, R2.reuse, RZ ;  /* 0x000000020a0c7210 */ /* 0x081fe20007f3e0ff */
[----:B------:R-:W-:Y:S01]  /*13820*/  @!P3 IMAD.IADD R32, R32, 0x1, -R3 ;  /* 0x000000012020b824 */ /* 0x000fe200078e0a03 */
[----:B------:R-:W-:Y:S02]  /*13830*/  IADD3 R14, P3, PT, R6, R2, RZ ;  /* 0x00000002060e7210 */ /* 0x000fe40007f7e0ff */
[-C--:B------:R-:W-:Y:S02]  /*13840*/  LEA.HI.X.SX32 R13, R10, R0.reuse, 0x1, P1 ;  /* 0x000000000a0d7211 */ /* 0x080fe400008f0eff */
[----:B------:R-:W-:Y:S01]  /*13850*/  LEA.HI.X.SX32 R15, R6, R0, 0x1, P3 ;  /* 0x00000000060f7211 */ /* 0x000fe200018f0eff */
[----:B------:R-:W-:Y:S01]  /*13860*/  @P0 IMAD.MOV.U32 R10, RZ, RZ, R14 ;  /* 0x000000ffff0a0224 */ /* 0x000fe200078e000e */
[----:B------:R-:W-:Y:S01]  /*13870*/  SEL R6, R38, R11, !P6 ;  /* 0x0000000b26067207 */ /* 0x000fe20007000000 */
[----:B------:R-:W2:Y:S02]  /*13880*/  @P0 LDG.E.U8 R87, desc[UR22][R12.64] ;  /* 0x000000160c570981 */ /* 0x000ea4000c1e1100 */
[----:B------:R-:W-:Y:S01]  /*13890*/  @P0 IMAD.MOV.U32 R11, RZ, RZ, R15 ;  /* 0x000000ffff0b0224 */ /* 0x000fe200078e000f */
[----:B------:R-:W-:-:S04]  /*138a0*/  ISETP.GE.AND P2, PT, R26, RZ, PT ;  /* 0x000000ff1a00720c */ /* 0x000fc80003f46270 */
[----:B------:R0:W4:Y:S04]  /*138b0*/  @P0 LDG.E.U8 R86, desc[UR22][R10.64] ;  /* 0x000000160a560981 */ /* 0x000128000c1e1100 */
[----:B---3--:R-:W-:Y:S04]  /*138c0*/  STL [R1+0xe6c], R89 ;  /* 0x000e6c5901007387 */ /* 0x008fe80000100800 */
[----:B------:R-:W3:Y:S01]  /*138d0*/  LDL R26, [R1+0xc2c] ;  /* 0x000c2c00011a7983 */ /* 0x000ee20000100800 */
[C---:B------:R-:W-:Y:S02]  /*138e0*/  ISETP.GT.U32.AND P1, PT, R3.reuse, R25, PT ;  /* 0x000000190300720c */ /* 0x040fe40003f24070 */
[----:B------:R-:W-:Y:S01]  /*138f0*/  ISETP.GT.U32.AND P3, PT, R3, R32, PT ;  /* 0x000000200300720c */ /* 0x000fe20003f64070 */
[----:B-1----:R-:W-:Y:S01]  /*13900*/  IMAD.MOV.U32 R9, RZ, RZ, R31 ;  /* 0x000000ffff097224 */ /* 0x002fe200078e001f */
[----:B------:R-:W-:Y:S01]  /*13910*/  SEL R7, R38, R7, !P6 ;  /* 0x0000000726077207 */ /* 0x000fe20007000000 */
[----:B------:R-:W-:-:S02]  /*13920*/  IMAD R6, R6, UR9, RZ ;  /* 0x0000000906067c24 */ /* 0x000fc4000f8e02ff */
[----:B------:R-:W-:Y:S01]  /*13930*/  @!P2 IMAD.MOV R9, RZ, RZ, -R9 ;  /* 0x000000ffff09a224 */ /* 0x000fe200078e0a09 */
[----:B------:R-:W-:Y:S01]  /*13940*/  ISETP.GT.U32.AND P2, PT, R3, R28, PT ;  /* 0x0000001c0300720c */ /* 0x000fe20003f44070 */
[----:B------:R-:W-:Y:S01]  /*13950*/  IMAD R7, R7, UR9, RZ ;  /* 0x0000000907077c24 */ /* 0x000fe2000f8e02ff */
[----:B------:R-:W-:Y:S03]  /*13960*/  STL [R1+0xe70], R88 ;  /* 0x000e705801007387 */ /* 0x000fe60000100800 */
[--C-:B------:R-:W-:Y:S01]  /*13970*/  @!P1 IMAD.IADD R25, R25, 0x1, -R3.reuse ;  /* 0x0000000119199824 */ /* 0x100fe200078e0a03 */
[----:B------:R-:W3:Y:S04]  /*13980*/  LDL.LU R27, [R1+0x32c] ;  /* 0x00032c00011b7983 */ /* 0x000ee80000300800 */
[----:B------:R1:W-:Y:S01]  /*13990*/  STL [R1+0x360], R12 ;  /* 0x0003600c01007387 */ /* 0x0003e20000100800 */
[----:B------:R-:W-:Y:S01]  /*139a0*/  @!P3 IMAD.IADD R32, R32, 0x1, -R3 ;  /* 0x000000012020b824 */ /* 0x000fe200078e0a03 */
[----:B0-----:R-:W-:-:S02]  /*139b0*/  IADD3 R10, P3, PT, R7, R2, RZ ;  /* 0x00000002070a7210 */ /* 0x001fc40007f7e0ff */
[----:B------:R-:W-:Y:S01]  /*139c0*/  STL [R1+0x378], R14 ;  /* 0x0003780e01007387 */ /* 0x000fe20000100800 */
[----:B-1----:R-:W-:-:S03]  /*139d0*/  IADD3 R12, P1, PT, R6, R2, RZ ;  /* 0x00000002060c7210 */ /* 0x002fc60007f3e0ff */
[----:B------:R0:W-:Y:S01]  /*139e0*/  STL [R1+0x35c], R13 ;  /* 0x00035c0d01007387 */ /* 0x0001e20000100800 */
[----:B------:R-:W-:Y:S02]  /*139f0*/  SEL R8, R38, R8, !P6 ;  /* 0x0000000826087207 */ /* 0x000fe40007000000 */
[----:B------:R-:W-:Y:S02]  /*13a00*/  PRMT R85, RZ, 0x7610, R85 ;  /* 0x00007610ff557816 */ /* 0x000fe40000000055 */
[-C--:B------:R-:W-:Y:S02]  /*13a10*/  LEA.HI.X.SX32 R11, R7, R0.reuse, 0x1, P3 ;  /* 0x00000000070b7211 */ /* 0x080fe400018f0eff */
[----:B0-----:R-:W-:Y:S01]  /*13a20*/  LEA.HI.X.SX32 R13, R6, R0, 0x1, P1 ;  /* 0x00000000060d7211 */ /* 0x001fe200008f0eff */
[----:B------:R-:W-:Y:S01]  /*13a30*/  @P0 IMAD.MOV.U32 R6, RZ, RZ, R12 ;  /* 0x000000ffff060224 */ /* 0x000fe200078e000c */
[----:B------:R-:W-:-:S03]  /*13a40*/  PRMT R84, RZ, 0x7610, R84 ;  /* 0x00007610ff547816 */ /* 0x000fc60000000054 */
[----:B------:R-:W-:Y:S02]  /*13a50*/  @P0 IMAD.MOV.U32 R7, RZ, RZ, R13 ;  /* 0x000000ffff070224 */ /* 0x000fe400078e000d */
[----:B------:R-:W-:Y:S01]  /*13a60*/  IMAD R8, R8, UR9, RZ ;  /* 0x0000000908087c24 */ /* 0x000fe2000f8e02ff */
[----:B------:R-:W3:Y:S01]  /*13a70*/  @P0 LDG.E.U8 R84, desc[UR22][R10.64] ;  /* 0x000000160a540981 */ /* 0x000ee2000c1e1100 */
[----:B------:R-:W-:-:S03]  /*13a80*/  @!P2 IMAD.IADD R28, R28, 0x1, -R3 ;  /* 0x000000011c1ca824 */ /* 0x000fc600078e0a03 */
[----:B------:R0:W3:Y:S01]  /*13a90*/  @P0 LDG.E.U8 R85, desc[UR22][R6.64] ;  /* 0x0000001606550981 */ /* 0x0000e2000c1e1100 */
[----:B------:R-:W-:-:S03]  /*13aa0*/  PRMT R83, RZ, 0x7610, R83 ;  /* 0x00007610ff537816 */ /* 0x000fc60000000053 */
[----:B--2---:R-:W-:Y:S04]  /*13ab0*/  STL [R1+0xe74], R87 ;  /* 0x000e745701007387 */ /* 0x004fe80000100800 */
[----:B------:R-:W-:Y:S04]  /*13ac0*/  STL [R1+0x374], R15 ;  /* 0x0003740f01007387 */ /* 0x000fe80000100800 */
[----:B------:R-:W2:Y:S04]  /*13ad0*/  LDL R31, [R1+0xd90] ;  /* 0x000d9000011f7983 */ /* 0x000ea80000100800 */
[----:B------:R-:W2:Y:S04]  /*13ae0*/  LDL.LU R29, [R1+0x330] ;  /* 0x00033000011d7983 */ /* 0x000ea80000300800 */
[----:B----4-:R-:W-:Y:S01]  /*13af0*/  STL [R1+0xe78], R86 ;  /* 0x000e785601007387 */ /* 0x010fe20000100800 */
[----:B---3--:R-:W-:-:S03]  /*13b00*/  ISETP.GE.AND P2, PT, R26, RZ, PT ;  /* 0x000000ff1a00720c */ /* 0x008fc60003f46270 */
[----:B------:R-:W3:Y:S04]  /*13b10*/  LDL.LU R26, [R1+0x350] ;  /* 0x00035000011a7983 */ /* 0x000ee80000300800 */
[----:B------:R1:W-:Y:S04]  /*13b20*/  STL [R1+0x398], R12 ;  /* 0x0003980c01007387 */ /* 0x0003e80000100800 */
[----:B------:R4:W-:Y:S01]  /*13b30*/  STL [R1+0x3b0], R10 ;  /* 0x0003b00a01007387 */ /* 0x0009e20000100800 */
[----:B-1----:R-:W-:-:S03]  /*13b40*/  IADD3 R12, P3, PT, R8, R2, RZ ;  /* 0x00000002080c7210 */ /* 0x002fc60007f7e0ff */
[----:B------:R-:W-:Y:S01]  /*13b50*/  STL [R1+0x394], R13 ;  /* 0x0003940d01007387 */ /* 0x000fe20000100800 */
[----:B0-----:R-:W-:-:S03]  /*13b60*/  LEA.HI.X.SX32 R7, R8, R0, 0x1, P3 ;  /* 0x0000000008077211 */ /* 0x001fc600018f0eff */
[----:B------:R-:W3:Y:S01]  /*13b70*/  LDL.LU R80, [R1+0x368] ;  /* 0x0003680001507983 */ /* 0x000ee20000300800 */
[----:B----4-:R-:W-:-:S03]  /*13b80*/  @P0 IMAD.MOV.U32 R10, RZ, RZ, R12 ;  /* 0x000000ffff0a0224 */ /* 0x010fc600078e000c */
[----:B------:R0:W-:Y:S02]  /*13b90*/  STL [R1+0x3ac], R11 ;  /* 0x0003ac0b01007387 */ /* 0x0001e40000100800 */
[----:B0-----:R-:W-:-:S05]  /*13ba0*/  @P0 IMAD.MOV.U32 R11, RZ, RZ, R7 ;  /* 0x000000ffff0b0224 */ /* 0x001fca00078e0007 */
[----:B------:R0:W4:Y:S01]  /*13bb0*/  @P0 LDG.E.U8 R83, desc[UR22][R10.64] ;  /* 0x000000160a530981 */ /* 0x000122000c1e1100 */
[----:B------:R-:W-:Y:S01]  /*13bc0*/  ISETP.GT.U32.AND P1, PT, R3, R27, PT ;  /* 0x0000001b0300720c */ /* 0x000fe20003f24070 */
[----:B------:R-:W-:Y:S01]  /*13bd0*/  IMAD.MOV.U32 R6, RZ, RZ, R28 ;  /* 0x000000ffff067224 */ /* 0x000fe200078e001c */
[----:B------:R-:W-:-:S03]  /*13be0*/  SEL R9, R38, R9, !P6 ;  /* 0x0000000926097207 */ /* 0x000fc60007000000 */
[----:B------:R-:W-:Y:S02]  /*13bf0*/  @!P2 IMAD.MOV R6, RZ, RZ, -R6 ;  /* 0x000000ffff06a224 */ /* 0x000fe400078e0a06 */
[----:B------:R-:W-:Y:S01]  /*13c00*/  IMAD R9, R9, UR9, RZ ;  /* 0x0000000909097c24 */ /* 0x000fe2000f8e02ff */
[----:B------:R-:W-:Y:S05]  /*13c10*/  STL [R1+0xe7c], R85 ;  /* 0x000e7c5501007387 */ /* 0x000fea0000100800 */
[----:B------:R-:W-:Y:S01]  /*13c20*/  @!P1 IMAD.IADD R27, R27, 0x1, -R3 ;  /* 0x000000011b1b9824 */ /* 0x000fe200078e0a03 */
[----:B------:R-:W-:Y:S04]  /*13c30*/  STL [R1+0x3c8], R12 ;  /* 0x0003c80c01007387 */ /* 0x000fe80000100800 */
[----:B------:R-:W-:Y:S04]  /*13c40*/  STL [R1+0xe80], R84 ;  /* 0x000e805401007387 */ /* 0x000fe80000100800 */
[----:B------:R1:W-:Y:S01]  /*13c50*/  STL [R1+0x3c4], R7 ;  /* 0x0003c40701007387 */ /* 0x0003e20000100800 */
[----:B------:R-:W-:-:S03]  /*13c60*/  PRMT R79, RZ, 0x7610, R79 ;  /* 0x00007610ff4f7816 */ /* 0x000fc6000000004f */
[----:B------:R-:W4:Y:S01]  /*13c70*/  LDL.LU R28, [R1+0x37c] ;  /* 0x00037c00011c7983 */ /* 0x000f220000300800 */
[----:B-1----:R-:W-:Y:S01]  /*13c80*/  SEL R7, R38, R6, !P6 ;  /* 0x0000000626077207 */ /* 0x002fe20007000000 */
[----:B------:R-:W-:-:S04]  /*13c90*/  IMAD.MOV.U32 R6, RZ, RZ, R25 ;  /* 0x000000ffff067224 */ /* 0x000fc800078e0019 */
[----:B------:R-:W-:Y:S01]  /*13ca0*/  IMAD R7, R7, UR9, RZ ;  /* 0x0000000907077c24 */ /* 0x000fe2000f8e02ff */
[----:B------:R-:W-:Y:S02]  /*13cb0*/  PRMT R78, RZ, 0x7610, R78 ;  /* 0x00007610ff4e7816 */ /* 0x000fe4000000004e */
[----:B--2---:R-:W-:-:S13]  /*13cc0*/  ISETP.GE.AND P3, PT, R31, RZ, PT ;  /* 0x000000ff1f00720c */ /* 0x004fda0003f66270 */
[----:B------:R-:W-:Y:S01]  /*13cd0*/  @!P3 IMAD.MOV R6, RZ, RZ, -R6 ;  /* 0x000000ffff06b224 */ /* 0x000fe200078e0a06 */
[----:B------:R-:W-:-:S04]  /*13ce0*/  IADD3 R8, P3, PT, R9, R2, RZ ;  /* 0x0000000209087210 */ /* 0x000fc80007f7e0ff */
[----:B------:R-:W-:-:S05]  /*13cf0*/  LEA.HI.X.SX32 R14, R9, R0, 0x1, P3 ;  /* 0x00000000090e7211 */ /* 0x000fca00018f0eff */
[----:B------:R-:W-:-:S05]  /*13d00*/  @P0 IMAD.MOV.U32 R9, RZ, RZ, R14 ;  /* 0x000000ffff090224 */ /* 0x000fca00078e000e */
[----:B------:R1:W2:Y:S01]  /*13d10*/  @P0 LDG.E.U8 R79, desc[UR22][R8.64] ;  /* 0x00000016084f0981 */ /* 0x0002a2000c1e1100 */
[----:B---3--:R-:W-:-:S13]  /*13d20*/  ISETP.GT.U32.AND P1, PT, R3, R26, PT ;  /* 0x0000001a0300720c */ /* 0x008fda0003f24070 */
[----:B------:R-:W-:Y:S01]  /*13d30*/  @!P1 IMAD.IADD R26, R26, 0x1, -R3 ;  /* 0x000000011a1a9824 */ /* 0x000fe200078e0a03 */
[----:B0-----:R-:W-:-:S04]  /*13d40*/  IADD3 R10, P1, PT, R7, R2, RZ ;  /* 0x00000002070a7210 */ /* 0x001fc80007f3e0ff */
[----:B------:R-:W-:-:S05]  /*13d50*/  LEA.HI.X.SX32 R11, R7, R0, 0x1, P1 ;  /* 0x00000000070b7211 */ /* 0x000fca00008f0eff */
[----:B-1----:R-:W-:Y:S01]  /*13d60*/  @P0 IMAD.MOV.U32 R9, RZ, RZ, R11 ;  /* 0x000000ffff090224 */ /* 0x002fe200078e000b */
[----:B----4-:R-:W-:Y:S04]  /*13d70*/  STL [R1+0xe84], R83 ;  /* 0x000e845301007387 */ /* 0x010fe80000100800 */
[----:B------:R-:W3:Y:S04]  /*13d80*/  LDL R19, [R1+0x8c] ;  /* 0x00008c0001137983 */ /* 0x000ee80000100800 */
[----:B------:R-:W4:Y:S04]  /*13d90*/  LDL R21, [R1+0x90] ;  /* 0x0000900001157983 */ /* 0x000f280000100800 */
[----:B------:R-:W4:Y:S04]  /*13da0*/  LDL R22, [R1+0xac] ;  /* 0x0000ac0001167983 */ /* 0x000f280000100800 */
[----:B------:R-:W4:Y:S04]  /*13db0*/  LDL R23, [R1+0x988] ;  /* 0x0009880001177983 */ /* 0x000f280000100800 */
[----:B------:R-:W4:Y:S04]  /*13dc0*/  LDL R24, [R1+0xd8c] ;  /* 0x000d8c0001187983 */ /* 0x000f280000100800 */
[----:B------:R-:W4:Y:S04]  /*13dd0*/  LDL R20, [R1+0xb8] ;  /* 0x0000b80001147983 */ /* 0x000f280000100800 */
[----:B------:R-:W4:Y:S04]  /*13de0*/  LDL R25, [R1+0x978] ;  /* 0x0009780001197983 */ /* 0x000f280000100800 */
[----:B------:R0:W-:Y:S02]  /*13df0*/  STL [R1+0x3e8], R8 ;  /* 0x0003e80801007387 */ /* 0x0001e40000100800 */
[----:B0-----:R-:W-:-:S05]  /*13e00*/  @P0 IMAD.MOV.U32 R8, RZ, RZ, R10 ;  /* 0x000000ffff080224 */ /* 0x001fca00078e000a */
[----:B------:R3:W4:Y:S01]  /*13e10*/  @P0 LDG.E.U8 R78, desc[UR22][R8.64] ;  /* 0x00000016084e0981 */ /* 0x000722000c1e1100 */
[----:B------:R-:W0:Y:S01]  /*13e20*/  S2R R12, SR_TID.X ;  /* 0x00000000000c7919 */ /* 0x000e220000002100 */
[----:B------:R-:W-:Y:S02]  /*13e30*/  PLOP3.LUT P3, PT, PT, PT, UP1, 0x80, 0x8 ;  /* 0x000000000008781c */ /* 0x000fe40003f6f018 */
[----:B------:R-:W-:Y:S02]  /*13e40*/  PRMT R75, RZ, 0x7610, R75 ;  /* 0x00007610ff4b7816 */ /* 0x000fe4000000004b */
[----:B------:R-:W-:Y:S02]  /*13e50*/  PRMT R74, RZ, 0x7610, R74 ;  /* 0x00007610ff4a7816 */ /* 0x000fe4000000004a */
[----:B0-----:R-:W-:-:S04]  /*13e60*/  SHF.R.U32.HI R31, RZ, 0x6, R12 ;  /* 0x00000006ff1f7819 */ /* 0x001fc8000001160c */
[----:B------:R-:W-:-:S04]  /*13e70*/  SGXT.U32 R31, R31, 0x1 ;  /* 0x000000011f1f781a */ /* 0x000fc80000000000 */
[----:B------:R-:W-:-:S04]  /*13e80*/  LOP3.LUT R15, R31, 0x8, RZ, 0xfc, !PT ;  /* 0x000000081f0f7812 */ /* 0x000fc800078efcff */
[----:B------:R-:W-:Y:S01]  /*13e90*/  ISETP.LT.AND P3, PT, R15, UR13, P3 ;  /* 0x0000000d0f007c0c */ /* 0x000fe20009f61270 */
[----:B------:R-:W-:Y:S04]  /*13ea0*/  STL [R1+0x408], R10 ;  /* 0x0004080a01007387 */ /* 0x000fe80000100800 */
[----:B------:R-:W-:Y:S04]  /*13eb0*/  STL [R1+0x3e4], R14 ;  /* 0x0003e40e01007387 */ /* 0x000fe80000100800 */
[----:B------:R0:W-:Y:S01]  /*13ec0*/  STL [R1+0x404], R11 ;  /* 0x0004040b01007387 */ /* 0x0001e20000100800 */
[----:B------:R-:W-:Y:S01]  /*13ed0*/  SEL R7, R38, R6, !P6 ;  /* 0x0000000626077207 */ /* 0x000fe20007000000 */
[----:B------:R-:W-:Y:S01]  /*13ee0*/  IMAD.MOV.U32 R6, RZ, RZ, R32 ;  /* 0x000000ffff067224 */ /* 0x000fe200078e0020 */
[----:B------:R-:W-:-:S02]  /*13ef0*/  LOP3.LUT R13, R31, 0x10, RZ, 0xfc, !PT ;  /* 0x000000101f0d7812 */ /* 0x000fc400078efcff */
[----:B------:R-:W-:-:S04]  /*13f00*/  PLOP3.LUT P1, PT, PT, PT, UP1, 0x80, 0x8 ;  /* 0x000000000008781c */ /* 0x000fc80003f2f018 */
[----:B------:R-:W-:Y:S01]  /*13f10*/  ISETP.LT.AND P1, PT, R13, UR13, P1 ;  /* 0x0000000d0d007c0c */ /* 0x000fe20008f21270 */
[----:B--2---:R-:W-:Y:S01]  /*13f20*/  STL [R1+0xe88], R79 ;  /* 0x000e884f01007387 */ /* 0x004fe20000100800 */
[----:B---3--:R-:W-:Y:S02]  /*13f30*/  @P4 IMAD.MOV.U32 R9, RZ, RZ, R19 ;  /* 0x000000ffff094224 */ /* 0x008fe400078e0013 */
[----:B----4-:R-:W-:-:S05]  /*13f40*/  @P4 IMAD.MOV.U32 R8, RZ, RZ, R21 ;  /* 0x000000ffff084224 */ /* 0x010fca00078e0015 */
[----:B------:R1:W2:Y:S02]  /*13f50*/  @P4 LDG.E.U8 R75, desc[UR22][R8.64] ;  /* 0x00000016084b4981 */ /* 0x0002a4000c1e1100 */
[----:B-1----:R-:W-:Y:S02]  /*13f60*/  @P3 IMAD.MOV.U32 R8, RZ, RZ, R23 ;  /* 0x000000ffff083224 */ /* 0x002fe400078e0017 */
[----:B------:R-:W-:-:S05]  /*13f70*/  @P3 IMAD.MOV.U32 R9, RZ, RZ, R22 ;  /* 0x000000ffff093224 */ /* 0x000fca00078e0016 */
[----:B------:R1:W3:Y:S01]  /*13f80*/  @P3 LDG.E.U8 R74, desc[UR22][R8.64] ;  /* 0x00000016084a3981 */ /* 0x0002e2000c1e1100 */
[----:B------:R-:W-:-:S03]  /*13f90*/  ISETP.GE.AND P3, PT, R24, RZ, PT ;  /* 0x000000ff1800720c */ /* 0x000fc60003f66270 */
[----:B------:R-:W-:Y:S04]  /*13fa0*/  STL [R1+0xe8c], R78 ;  /* 0x000e8c4e01007387 */ /* 0x000fe80000100800 */
[----:B------:R-:W4:Y:S04]  /*13fb0*/  LDL.LU R24, [R1+0x364] ;  /* 0x0003640001187983 */ /* 0x000f280000300800 */
[----:B------:R-:W2:Y:S04]  /*13fc0*/  LDL R30, [R1+0xc8] ;  /* 0x0000c800011e7983 */ /* 0x000ea80000100800 */
[----:B------:R-:W3:Y:S04]  /*13fd0*/  LDL R18, [R1+0x964] ;  /* 0x0009640001127983 */ /* 0x000ee80000100800 */
[----:B------:R-:W4:Y:S04]  /*13fe0*/  LDL R19, [R1+0x8e8] ;  /* 0x0008e80001137983 */ /* 0x000f280000100800 */
[----:B------:R-:W4:Y:S04]  /*13ff0*/  LDL R21, [R1+0x8ec] ;  /* 0x0008ec0001157983 */ /* 0x000f280000100800 */
[----:B------:R-:W4:Y:S04]  /*14000*/  LDL R22, [R1+0x908] ;  /* 0x0009080001167983 */ /* 0x000f280000100800 */
[----:B------:R-:W4:Y:S04]  /*14010*/  LDL R23, [R1+0x90c] ;  /* 0x00090c0001177983 */ /* 0x000f280000100800 */
[----:B------:R-:W4:Y:S01]  /*14020*/  LDL R32, [R1+0xd1c] ;  /* 0x000d1c0001207983 */ /* 0x000f220000100800 */
[----:B-1----:R-:W-:-:S03]  /*14030*/  @P1 IMAD.MOV.U32 R9, RZ, RZ, R20 ;  /* 0x000000ffff091224 */ /* 0x002fc600078e0014 */
[----:B------:R-:W4:Y:S01]  /*14040*/  LDL R20, [R1+0x928] ;  /* 0x0009280001147983 */ /* 0x000f220000100800 */
[----:B------:R-:W-:-:S03]  /*14050*/  @P1 IMAD.MOV.U32 R8, RZ, RZ, R25 ;  /* 0x000000ffff081224 */ /* 0x000fc600078e0019 */
[----:B------:R-:W4:Y:S01]  /*14060*/  LDL R25, [R1+0x92c] ;  /* 0x00092c0001197983 */ /* 0x000f220000100800 */
[----:B------:R-:W-:-:S13]  /*14070*/  ISETP.GT.U32.AND P2, PT, R3, R29, PT ;  /* 0x0000001d0300720c */ /* 0x000fda0003f44070 */
[----:B------:R-:W-:Y:S01]  /*14080*/  @!P2 IMAD.IADD R29, R29, 0x1, -R3 ;  /* 0x000000011d1da824 */ /* 0x000fe200078e0a03 */
[C---:B------:R-:W-:Y:S02]  /*14090*/  ISETP.GT.U32.AND P2, PT, R3.reuse, R80, PT ;  /* 0x000000500300720c */ /* 0x040fe40003f44070 */
[----:B------:R-:W-:-:S11]  /*140a0*/  ISETP.GT.U32.AND P4, PT, R3, R27, PT ;  /* 0x0000001b0300720c */ /* 0x000fd60003f84070 */
[----:B------:R-:W-:Y:S01]  /*140b0*/  @!P2 IMAD.IADD R80, R80, 0x1, -R3 ;  /* 0x000000015050a824 */ /* 0x000fe200078e0a03 */
[----:B------:R-:W-:Y:S02]  /*140c0*/  ISETP.GT.U32.AND P2, PT, R3, R28, PT ;  /* 0x0000001c0300720c */ /* 0x000fe40003f44070 */
[----:B------:R-:W-:Y:S01]  /*140d0*/  PRMT R73, RZ, 0x7610, R73 ;  /* 0x00007610ff497816 */ /* 0x000fe20000000049 */
[----:B------:R-:W-:Y:S01]  /*140e0*/  IMAD R7, R7, UR9, RZ ;  /* 0x0000000907077c24 */ /* 0x000fe2000f8e02ff */
[----:B0-----:R-:W-:-:S04]  /*140f0*/  LOP3.LUT R11, R31, 0x18, RZ, 0xfc, !PT ;  /* 0x000000181f0b7812 */ /* 0x001fc800078efcff */
[----:B------:R0:W4:Y:S05]  /*14100*/  @P1 LDG.E.U8 R73, desc[UR22][R8.64] ;  /* 0x0000001608491981 */ /* 0x00012a000c1e1100 */
[--C-:B------:R-:W-:Y:S01]  /*14110*/  @!P2 IMAD.IADD R28, R28, 0x1, -R3.reuse ;  /* 0x000000011c1ca824 */ /* 0x100fe200078e0a03 */
[----:B------:R-:W-:Y:S01]  /*14120*/  PLOP3.LUT P2, PT, PT, PT, UP1, 0x80, 0x8 ;  /* 0x000000000008781c */ /* 0x000fe20003f4f018 */
[----:B------:R-:W-:Y:S01]  /*14130*/  @!P4 IMAD.IADD R27, R27, 0x1, -R3 ;  /* 0x000000011b1bc824 */ /* 0x000fe200078e0a03 */
[----:B0-----:R-:W-:Y:S01]  /*14140*/  IADD3 R8, P1, PT, R7, R2, RZ ;  /* 0x0000000207087210 */ /* 0x001fe20007f3e0ff */
[----:B------:R-:W-:Y:S01]  /*14150*/  @!P3 IMAD.MOV R6, RZ, RZ, -R6 ;  /* 0x000000ffff06b224 */ /* 0x000fe200078e0a06 */
[----:B------:R-:W-:-:S02]  /*14160*/  ISETP.LT.AND P2, PT, R11, UR13, P2 ;  /* 0x0000000d0b007c0c */ /* 0x000fc40009741270 */
[C---:B------:R-:W-:Y:S02]  /*14170*/  LOP3.LUT R10, R31.reuse, 0x20, RZ, 0xfc, !PT ;  /* 0x000000201f0a7812 */ /* 0x040fe400078efcff */
[----:B------:R-:W-:Y:S02]  /*14180*/  PLOP3.LUT P4, PT, PT, PT, UP1, 0x80, 0x8 ;  /* 0x000000000008781c */ /* 0x000fe40003f8f018 */
[----:B------:R-:W-:Y:S02]  /*14190*/  LOP3.LUT R9, R31, 0x28, RZ, 0xfc, !PT ;  /* 0x000000281f097812 */ /* 0x000fe400078efcff */
[----:B------:R-:W-:Y:S02]  /*141a0*/  PLOP3.LUT P3, PT, PT, PT, UP1, 0x80, 0x8 ;  /* 0x000000000008781c */ /* 0x000fe40003f6f018 */
[----:B------:R-:W-:Y:S02]  /*141b0*/  LEA.HI.X.SX32 R7, R7, R0, 0x1, P1 ;  /* 0x0000000007077211 */ /* 0x000fe400008f0eff */
[----:B------:R-:W-:-:S02]  /*141c0*/  ISETP.LT.AND P4, PT, R10, UR13, P4 ;  /* 0x0000000d0a007c0c */ /* 0x000fc4000a781270 */
[----:B------:R-:W-:Y:S02]  /*141d0*/  PRMT R77, RZ, 0x7610, R77 ;  /* 0x00007610ff4d7816 */ /* 0x000fe4000000004d */
[----:B------:R-:W-:Y:S01]  /*141e0*/  ISETP.LT.AND P3, PT, R9, UR13, P3 ;  /* 0x0000000d09007c0c */ /* 0x000fe20009f61270 */
[----:B------:R-:W-:Y:S01]  /*141f0*/  @P0 IMAD.MOV.U32 R9, RZ, RZ, R7 ;  /* 0x000000ffff090224 */ /* 0x000fe200078e0007 */
[----:B------:R-:W-:Y:S01]  /*14200*/  PRMT R72, RZ, 0x7610, R72 ;  /* 0x00007610ff487816 */ /* 0x000fe20000000048 */
[----:B------:R-:W-:Y:S04]  /*14210*/  STL [R1+0x428], R8 ;  /* 0x0004280801007387 */ /* 0x000fe80000100800 */
[----:B------:R2:W4:Y:S01]  /*14220*/  @P0 LDG.E.U8 R77, desc[UR22][R8.64] ;  /* 0x00000016084d0981 */ /* 0x000522000c1e1100 */
[----:B------:R-:W-:-:S02]  /*14230*/  PRMT R66, RZ, 0x7610, R66 ;  /* 0x00007610ff427816 */ /* 0x000fc40000000042 */
[----:B------:R-:W-:Y:S01]  /*14240*/  PRMT R65, RZ, 0x7610, R65 ;  /* 0x00007610ff417816 */ /* 0x000fe20000000041 */
[----:B------:R0:W-:Y:S01]  /*14250*/  STL [R1+0x424], R7 ;  /* 0x0004240701007387 */ /* 0x0001e20000100800 */
[----:B------:R-:W-:Y:S02]  /*14260*/  LOP3.LUT R10, R31, 0x30, RZ, 0xfc, !PT ;  /* 0x000000301f0a7812 */ /* 0x000fe400078efcff */
[----:B------:R-:W-:-:S04]  /*14270*/  PLOP3.LUT P1, PT, PT, PT, UP1, 0x80, 0x8 ;  /* 0x000000000008781c */ /* 0x000fc80003f2f018 */
[----:B------:R-:W-:Y:S02]  /*14280*/  ISETP.LT.AND P1, PT, R10, UR13, P1 ;  /* 0x0000000d0a007c0c */ /* 0x000fe40008f21270 */
[----:B0-----:R-:W-:Y:S01]  /*14290*/  SEL R7, R38, R6, !P6 ;  /* 0x0000000626077207 */ /* 0x001fe20007000000 */
[----:B------:R-:W-:Y:S02]  /*142a0*/  IMAD.MOV.U32 R6, RZ, RZ, R27 ;  /* 0x000000ffff067224 */ /* 0x000fe400078e001b */
[----:B--2---:R-:W-:Y:S02]  /*142b0*/  @P2 IMAD.MOV.U32 R9, RZ, RZ, R30 ;  /* 0x000000ffff092224 */ /* 0x004fe400078e001e */
[----:B---3--:R-:W-:-:S05]  /*142c0*/  @P2 IMAD.MOV.U32 R8, RZ, RZ, R18 ;  /* 0x000000ffff082224 */ /* 0x008fca00078e0012 */
[----:B------:R4:W2:Y:S02]  /*142d0*/  @P2 LDG.E.U8 R72, desc[UR22][R8.64] ;  /* 0x0000001608482981 */ /* 0x0008a4000c1e1100 */
[----:B----4-:R-:W-:Y:S02]  /*142e0*/  @P4 IMAD.MOV.U32 R8, RZ, RZ, R21 ;  /* 0x000000ffff084224 */ /* 0x010fe400078e0015 */
[----:B------:R-:W-:-:S05]  /*142f0*/  @P4 IMAD.MOV.U32 R9, RZ, RZ, R19 ;  /* 0x000000ffff094224 */ /* 0x000fca00078e0013 */
[----:B------:R0:W3:Y:S02]  /*14300*/  @P4 LDG.E.U8 R66, desc[UR22][R8.64] ;  /* 0x0000001608424981 */ /* 0x0000e4000c1e1100 */
[----:B0-----:R-:W-:Y:S02]  /*14310*/  @P3 IMAD.MOV.U32 R8, RZ, RZ, R23 ;  /* 0x000000ffff083224 */ /* 0x001fe400078e0017 */
[----:B------:R-:W-:-:S05]  /*14320*/  @P3 IMAD.MOV.U32 R9, RZ, RZ, R22 ;  /* 0x000000ffff093224 */ /* 0x000fca00078e0016 */
[----:B------:R0:W4:Y:S01]  /*14330*/  @P3 LDG.E.U8 R65, desc[UR22][R8.64] ;  /* 0x0000001608413981 */ /* 0x000122000c1e1100 */
[----:B------:R-:W-:-:S03]  /*14340*/  ISETP.GE.AND P3, PT, R32, RZ, PT ;  /* 0x000000ff2000720c */ /* 0x000fc60003f66270 */
[----:B------:R-:W2:Y:S04]  /*14350*/  LDL.LU R32, [R1+0x34c] ;  /* 0x00034c0001207983 */ /* 0x000ea80000300800 */
[----:B------:R-:W2:Y:S04]  /*14360*/  LDL R30, [R1+0x948] ;  /* 0x00094800011e7983 */ /* 0x000ea80000100800 */
[----:B------:R-:W3:Y:S04]  /*14370*/  LDL R18, [R1+0x94c] ;  /* 0x00094c0001127983 */ /* 0x000ee80000100800 */
[----:B------:R-:W4:Y:S04]  /*14380*/  LDL R19, [R1+0x94] ;  /* 0x0000940001137983 */ /* 0x000f280000100800 */
[----:B------:R-:W4:Y:S04]  /*14390*/  LDL R21, [R1+0x98] ;  /* 0x0000980001157983 */ /* 0x000f280000100800 */
[----:B------:R-:W4:Y:S04]  /*143a0*/  LDL R22, [R1+0xb0] ;  /* 0x0000b00001167983 */ /* 0x000f280000100800 */
[----:B------:R-:W4:Y:S01]  /*143b0*/  LDL R23, [R1+0x984] ;  /* 0x0009840001177983 */ /* 0x000f220000100800 */
[----:B0-----:R-:W-:-:S03]  /*143c0*/  @P1 IMAD.MOV.U32 R9, RZ, RZ, R20 ;  /* 0x000000ffff091224 */ /* 0x001fc600078e0014 */
[----:B------:R-:W4:Y:S01]  /*143d0*/  LDL R20, [R1+0xcec] ;  /* 0x000cec0001147983 */ /* 0x000f220000100800 */
[----:B------:R-:W-:-:S03]  /*143e0*/  @P1 IMAD.MOV.U32 R8, RZ, RZ, R25 ;  /* 0x000000ffff081224 */ /* 0x000fc600078e0019 */
[----:B------:R-:W4:Y:S04]  /*143f0*/  LDL R25, [R1+0xbc] ;  /* 0x0000bc0001197983 */ /* 0x000f280000100800 */
[----:B------:R-:W4:Y:S01]  /*14400*/  LDL R27, [R1+0x970] ;  /* 0x00097000011b7983 */ /* 0x000f220000100800 */
[C---:B------:R-:W-:Y:S02]  /*14410*/  ISETP.GT.U32.AND P2, PT, R3.reuse, R24, PT ;  /* 0x000000180300720c */ /* 0x040fe40003f44070 */
[----:B------:R-:W-:Y:S02]  /*14420*/  ISETP.GT.U32.AND P4, PT, R3, R29, PT ;  /* 0x0000001d0300720c */ /* 0x000fe40003f84070 */
[----:B------:R-:W-:Y:S01]  /*14430*/  PRMT R64, RZ, 0x7610, R64 ;  /* 0x00007610ff407816 */ /* 0x000fe20000000040 */
[----:B------:R-:W-:Y:S01]  /*14440*/  IMAD R7, R7, UR9, RZ ;  /* 0x0000000907077c24 */ /* 0x000fe2000f8e02ff */
[----:B------:R-:W-:-:S04]  /*14450*/  LOP3.LUT R11, R31, 0x38, RZ, 0xfc, !PT ;  /* 0x000000381f0b7812 */ /* 0x000fc800078efcff */
[----:B------:R0:W4:Y:S03]  /*14460*/  @P1 LDG.E.U8 R64, desc[UR22][R8.64] ;  /* 0x0000001608401981 */ /* 0x000126000c1e1100 */
[--C-:B------:R-:W-:Y:S01]  /*14470*/  @!P2 IMAD.IADD R24, R24, 0x1, -R3.reuse ;  /* 0x000000011818a824 */ /* 0x100fe200078e0a03 */
[----:B------:R-:W-:Y:S01]  /*14480*/  PLOP3.LUT P2, PT, PT, PT, UP1, 0x80, 0x8 ;  /* 0x000000000008781c */ /* 0x000fe20003f4f018 */
[----:B------:R-:W-:Y:S01]  /*14490*/  @!P4 IMAD.IADD R29, R29, 0x1, -R3 ;  /* 0x000000011d1dc824 */ /* 0x000fe200078e0a03 */
[----:B------:R-:W-:Y:S01]  /*144a0*/  LOP3.LUT R10, R31, 0x2, RZ, 0xfc, !PT ;  /* 0x000000021f0a7812 */ /* 0x000fe200078efcff */
[----:B------:R-:W-:Y:S01]  /*144b0*/  @!P3 IMAD.MOV R6, RZ, RZ, -R6 ;  /* 0x000000ffff06b224 */ /* 0x000fe200078e0a06 */
[----:B------:R-:W-:Y:S02]  /*144c0*/  ISETP.LT.AND P2, PT, R11, UR13, P2 ;  /* 0x0000000d0b007c0c */ /* 0x000fe40009741270 */
[----:B0-----:R-:W-:-:S02]  /*144d0*/  IADD3 R8, P1, PT, R7, R2, RZ ;  /* 0x0000000207087210 */ /* 0x001fc40007f3e0ff */
[----:B------:R-:W-:Y:S02]  /*144e0*/  PLOP3.LUT P4, PT, PT, PT, UP1, 0x80, 0x8 ;  /* 0x000000000008781c */ /* 0x000fe40003f8f018 */
[----:B------:R-:W-:Y:S02]  /*144f0*/  LOP3.LUT R9, R31, 0xa, RZ, 0xfc, !PT ;  /* 0x0000000a1f097812 */ /* 0x000fe400078efcff */
[----:B------:R-:W-:Y:S02]  /*14500*/  PLOP3.LUT P3, PT, PT, PT, UP1, 0x80, 0x8 ;  /* 0x000000000008781c */ /* 0x000fe40003f6f018 */
[----:B------:R-:W-:Y:S02]  /*14510*/  LEA.HI.X.SX32 R7, R7, R0, 0x1, P1 ;  /* 0x0000000007077211 */ /* 0x000fe400008f0eff */
[----:B------:R-:W-:Y:S02]  /*14520*/  ISETP.LT.AND P4, PT, R10, UR13, P4 ;  /* 0x0000000d0a007c0c */ /* 0x000fe4000a781270 */
[----:B------:R-:W-:-:S02]  /*14530*/  PRMT R76, RZ, 0x7610, R76 ;  /* 0x00007610ff4c7816 */ /* 0x000fc4000000004c */
[----:B------:R-:W-:Y:S01]  /*14540*/  ISETP.LT.AND P3, PT, R9, UR13, P3 ;  /* 0x0000000d09007c0c */ /* 0x000fe20009f61270 */
[----:B------:R-:W-:Y:S01]  /*14550*/  @P0 IMAD.MOV.U32 R9, RZ, RZ, R7 ;  /* 0x000000ffff090224 */ /* 0x000fe200078e0007 */
[----:B------:R-:W-:Y:S01]  /*14560*/  PRMT R63, RZ, 0x7610, R63 ;  /* 0x00007610ff3f7816 */ /* 0x000fe2000000003f */
[----:B------:R-:W-:Y:S04]  /*14570*/  STL [R1+0x448], R8 ;  /* 0x0004480801007387 */ /* 0x000fe80000100800 */
[----:B------:R2:W4:Y:S01]  /*14580*/  @P0 LDG.E.U8 R76, desc[UR22][R8.64] ;  /* 0x00000016084c0981 */ /* 0x000522000c1e1100 */
[----:B------:R-:W-:Y:S02]  /*14590*/  PRMT R70, RZ, 0x7610, R70 ;  /* 0x00007610ff467816 */ /* 0x000fe40000000046 */
[----:B------:R-:W-:Y:S01]  /*145a0*/  PRMT R69, RZ, 0x7610, R69 ;  /* 0x00007610ff457816 */ /* 0x000fe20000000045 */
[----:B------:R0:W-:Y:S02]  /*145b0*/  STL [R1+0x444], R7 ;  /* 0x0004440701007387 */ /* 0x0001e40000100800 */
[----:B0-----:R-:W-:Y:S01]  /*145c0*/  SEL R7, R38, R6, !P6 ;  /* 0x0000000626077207 */ /* 0x001fe20007000000 */
[----:B------:R-:W-:Y:S01]  /*145d0*/  IMAD.MOV.U32 R6, RZ, RZ, R29 ;  /* 0x000000ffff067224 */ /* 0x000fe200078e001d */
[----:B------:R-:W-:-:S02]  /*145e0*/  LOP3.LUT R10, R31, 0x12, RZ, 0xfc, !PT ;  /* 0x000000121f0a7812 */ /* 0x000fc400078efcff */
[----:B------:R-:W-:-:S04]  /*145f0*/  PLOP3.LUT P1, PT, PT, PT, UP1, 0x80, 0x8 ;  /* 0x000000000008781c */ /* 0x000fc80003f2f018 */
[----:B------:R-:W-:Y:S01]  /*14600*/  ISETP.LT.AND P1, PT, R10, UR13, P1 ;  /* 0x0000000d0a007c0c */ /* 0x000fe20008f21270 */
        /* <DEDUP_REMOVED lines=16> */
[----:B------:R-:W4:Y:S04]  /*14710*/  LDL R23, [R1+0x914] ;  /* 0x0009140001177983 */ /* 0x000f280000100800 */
[----:B------:R-:W4:Y:S01]  /*14720*/  LDL R29, [R1+0xc94] ;  /* 0x000c9400011d7983 */ /* 0x000f220000100800 */
[----:B0-----:R-:W-:-:S02]  /*14730*/  @P1 IMAD.MOV.U32 R8, RZ, RZ, R27 ;  /* 0x000000ffff081224 */ /* 0x001fc400078e001b */
[----:B------:R-:W-:Y:S01]  /*14740*/  @P1 IMAD.MOV.U32 R9, RZ, RZ, R25 ;  /* 0x000000ffff091224 */ /* 0x000fe200078e0019 */
[----:B------:R-:W4:Y:S04]  /*14750*/  LDL R27, [R1+0x934] ;  /* 0x00093400011b7983 */ /* 0x000f280000100800 */
[----:B------:R-:W4:Y:S01]  /*14760*/  LDL R25, [R1+0x930] ;  /* 0x0009300001197983 */ /* 0x000f220000100800 */
[C---:B------:R-:W-:Y:S02]  /*14770*/  ISETP.GT.U32.AND P2, PT, R3.reuse, R32, PT ;  /* 0x000000200300720c */ /* 0x040fe40003f44070 */
[----:B------:R-:W-:Y:S02]  /*14780*/  ISETP.GT.U32.AND P4, PT, R3, R26, PT ;  /* 0x0000001a0300720c */ /* 0x000fe40003f84070 */
[----:B------:R-:W-:Y:S01]  /*14790*/  PRMT R68, RZ, 0x7610, R68 ;  /* 0x00007610ff447816 */ /* 0x000fe20000000044 */
[----:B------:R-:W-:Y:S01]  /*147a0*/  IMAD R7, R7, UR9, RZ ;  /* 0x0000000907077c24 */ /* 0x000fe2000f8e02ff */
[----:B------:R-:W-:Y:S01]  /*147b0*/  LOP3.LUT R11, R31, 0x1a, RZ, 0xfc, !PT ;  /* 0x0000001a1f0b7812 */ /* 0x000fe200078efcff */
[----:B------:R-:W-:-:S03]  /*147c0*/  @!P3 IMAD.MOV R6, RZ, RZ, -R6 ;  /* 0x000000ffff06b224 */ /* 0x000fc600078e0a06 */
[----:B------:R0:W4:Y:S01]  /*147d0*/  @P1 LDG.E.U8 R68, desc[UR22][R8.64] ;  /* 0x0000001608441981 */ /* 0x000122000c1e1100 */
[----:B------:R-:W-:Y:S02]  /*147e0*/  PLOP3.LUT P1, PT, PT, PT, UP1, 0x80, 0x8 ;  /* 0x000000000008781c */ /* 0x000fe40003f2f018 */
[--C-:B------:R-:W-:Y:S02]  /*147f0*/  @!P2 IMAD.IADD R32, R32, 0x1, -R3.reuse ;  /* 0x000000012020a824 */ /* 0x100fe400078e0a03 */
[----:B------:R-:W-:Y:S01]  /*14800*/  ISETP.LT.AND P1, PT, R11, UR13, P1 ;  /* 0x0000000d0b007c0c */ /* 0x000fe20008f21270 */
[----:B------:R-:W-:Y:S01]  /*14810*/  @!P4 IMAD.IADD R26, R26, 0x1, -R3 ;  /* 0x000000011a1ac824 */ /* 0x000fe200078e0a03 */
[----:B0-----:R-:W-:Y:S02]  /*14820*/  IADD3 R8, P3, PT, R7, R2, RZ ;  /* 0x0000000207087210 */ /* 0x001fe40007f7e0ff */
[----:B------:R-:W-:Y:S02]  /*14830*/  LOP3.LUT R10, R31, 0x22, RZ, 0xfc, !PT ;  /* 0x000000221f0a7812 */ /* 0x000fe400078efcff */
[----:B------:R-:W-:-:S02]  /*14840*/  PLOP3.LUT P2, PT, PT, PT, UP1, 0x80, 0x8 ;  /* 0x000000000008781c */ /* 0x000fc40003f4f018 */
[----:B------:R-:W-:Y:S02]  /*14850*/  LOP3.LUT R9, R31, 0x2a, RZ, 0xfc, !PT ;  /* 0x0000002a1f097812 */ /* 0x000fe400078efcff */
[----:B------:R-:W-:Y:S02]  /*14860*/  PLOP3.LUT P4, PT, PT, PT, UP1, 0x80, 0x8 ;  /* 0x000000000008781c */ /* 0x000fe40003f8f018 */
[----:B------:R-:W-:Y:S02]  /*14870*/  LEA.HI.X.SX32 R7, R7, R0, 0x1, P3 ;  /* 0x0000000007077211 */ /* 0x000fe400018f0eff */
[----:B------:R-:W-:Y:S02]  /*14880*/  ISETP.LT.AND P2, PT, R10, UR13, P2 ;  /* 0x0000000d0a007c0c */ /* 0x000fe40009741270 */
        /* <DEDUP_REMOVED lines=10> */
[----:B0-----:R-:W-:Y:S01]  /*14930*/  SEL R7, R38, R6, !P6 ;  /* 0x0000000626077207 */ /* 0x001fe20007000000 */
[----:B------:R-:W-:Y:S01]  /*14940*/  IMAD.MOV.U32 R6, RZ, RZ, R26 ;  /* 0x000000ffff067224 */ /* 0x000fe200078e001a */
        /* <DEDUP_REMOVED lines=46> */
[----:B------:R3:W-:Y:S04]  /*14c30*/  STL [R1+0x488], R8 ;  /* 0x0004880801007387 */ /* 0x0007e80000100800 */
[----:B------:R2:W4:Y:S01]  /*14c40*/  @P0 LDG.E.U8 R62, desc[UR22][R8.64] ;  /* 0x00000016083e0981 */ /* 0x000522000c1e1100 */
[----:B------:R-:W-:-:S02]  /*14c50*/  PRMT R61, RZ, 0x7610, R61 ;  /* 0x00007610ff3d7816 */ /* 0x000fc4000000003d */
[----:B------:R-:W-:Y:S01]  /*14c60*/  PRMT R60, RZ, 0x7610, R60 ;  /* 0x00007610ff3c7816 */ /* 0x000fe2000000003c */
[----:B------:R0:W-:Y:S01]  /*14c70*/  STL [R1+0x484], R7 ;  /* 0x0004840701007387 */ /* 0x0001e20000100800 */
[----:B------:R-:W-:Y:S02]  /*14c80*/  LOP3.LUT R10, R31, 0x14, RZ, 0xfc, !PT ;  /* 0x000000141f0a7812 */ /* 0x000fe400078efcff */
        /* <DEDUP_REMOVED lines=8> */
[----:B-1----:R-:W-:Y:S02]  /*14d10*/  @P3 IMAD.MOV.U32 R8, RZ, RZ, R23 ;  /* 0x000000ffff083224 */ /* 0x002fe400078e0017 */
        /* <DEDUP_REMOVED lines=11> */
[----:B-1----:R-:W-:-:S02]  /*14dd0*/  @P4 IMAD.MOV.U32 R8, RZ, RZ, R27 ;  /* 0x000000ffff084224 */ /* 0x002fc400078e001b */
[----:B------:R-:W-:Y:S01]  /*14de0*/  @P4 IMAD.MOV.U32 R9, RZ, RZ, R25 ;  /* 0x000000ffff094224 */ /* 0x000fe200078e0019 */
[----:B------:R-:W4:Y:S04]  /*14df0*/  LDL R27, [R1+0x93c] ;  /* 0x00093c00011b7983 */ /* 0x000f280000100800 */
[----:B------:R-:W4:Y:S01]  /*14e00*/  LDL R25, [R1+0x938] ;  /* 0x0009380001197983 */ /* 0x000f220000100800 */
[C---:B------:R-:W-:Y:S02]  /*14e10*/  ISETP.GT.U32.AND P2, PT, R3.reuse, R29, PT ;  /* 0x0000001d0300720c */ /* 0x040fe40003f44070 */
[----:B------:R-:W-:Y:S02]  /*14e20*/  ISETP.GT.U32.AND P1, PT, R3, R28, PT ;  /* 0x0000001c0300720c */ /* 0x000fe40003f24070 */
[----:B0-----:R-:W-:-:S02]  /*14e30*/  SEL R7, R38, R6, !P6 ;  /* 0x0000000626077207 */ /* 0x001fc40007000000 */
[----:B------:R-:W-:-:S03]  /*14e40*/  PRMT R59, RZ, 0x7610, R59 ;  /* 0x00007610ff3b7816 */ /* 0x000fc6000000003b */
[----:B------:R-:W-:Y:S01]  /*14e50*/  IMAD R7, R7, UR9, RZ ;  /* 0x0000000907077c24 */ /* 0x000fe2000f8e02ff */
[----:B------:R-:W-:Y:S01]  /*14e60*/  LOP3.LUT R11, R31, 0x1c, RZ, 0xfc, !PT ;  /* 0x0000001c1f0b7812 */ /* 0x000fe200078efcff */
[----:B------:R-:W-:Y:S01]  /*14e70*/  IMAD.MOV.U32 R6, RZ, RZ, R80 ;  /* 0x000000ffff067224 */ /* 0x000fe200078e0050 */
[----:B------:R0:W4:Y:S01]  /*14e80*/  @P4 LDG.E.U8 R59, desc[UR22][R8.64] ;  /* 0x00000016083b4981 */ /* 0x000122000c1e1100 */
        /* <DEDUP_REMOVED lines=19> */
[----:B------:R-:W-:Y:S01]  /*14fc0*/  LOP3.LUT R10, R31, 0x34, RZ, 0xfc, !PT ;  /* 0x000000341f0a7812 */ /* 0x000fe200078efcff */
[----:B------:R0:W-:Y:S01]  /*14fd0*/  STL [R1+0x4a4], R7 ;  /* 0x0004a40701007387 */ /* 0x0001e20000100800 */
[----:B------:R-:W-:-:S02]  /*14fe0*/  PLOP3.LUT P4, PT, PT, PT, UP1, 0x80, 0x8 ;  /* 0x000000000008781c */ /* 0x000fc40003f8f018 */
[----:B------:R-:W-:Y:S02]  /*14ff0*/  PRMT R47, RZ, 0x7610, R47 ;  /* 0x00007610ff2f7816 */ /* 0x000fe4000000002f */
[----:B------:R-:W-:Y:S02]  /*15000*/  ISETP.LT.AND P4, PT, R10, UR13, P4 ;  /* 0x0000000d0a007c0c */ /* 0x000fe4000a781270 */
[----:B0-----:R-:W-:Y:S01]  /*15010*/  SEL R7, R38, R6, !P6 ;  /* 0x0000000626077207 */ /* 0x001fe20007000000 */
[----:B------:R-:W-:Y:S02]  /*15020*/  IMAD.MOV.U32 R6, RZ, RZ, R28 ;  /* 0x000000ffff067224 */ /* 0x000fe400078e001c */
[----:B------:R-:W4:Y:S01]  /*15030*/  LDL R28, [R1+0xcf4] ;  /* 0x000cf400011c7983 */ /* 0x000f220000100800 */
[----:B--2---:R-:W-:-:S03]  /*15040*/  @P2 IMAD.MOV.U32 R9, RZ, RZ, R92 ;  /* 0x000000ffff092224 */ /* 0x004fc600078e005c */
[----:B------:R-:W2:Y:S01]  /*15050*/  LDL R92, [R1+0x8d0] ;  /* 0x0008d000015c7983 */ /* 0x000ea20000100800 */
[----:B---3--:R-:W-:-:S03]  /*15060*/  @P2 IMAD.MOV.U32 R8, RZ, RZ, R30 ;  /* 0x000000ffff082224 */ /* 0x008fc600078e001e */
[----:B------:R-:W3:Y:S04]  /*15070*/  LDL R30, [R1+0x958] ;  /* 0x00095800011e7983 */ /* 0x000ee80000100800 */
[----:B------:R4:W3:Y:S02]  /*15080*/  @P2 LDG.E.U8 R58, desc[UR22][R8.64] ;  /* 0x00000016083a2981 */ /* 0x0008e4000c1e1100 */
[----:B----4-:R-:W-:Y:S02]  /*15090*/  @P1 IMAD.MOV.U32 R8, RZ, RZ, R19 ;  /* 0x000000ffff081224 */ /* 0x010fe400078e0013 */
[----:B------:R-:W-:Y:S01]  /*150a0*/  @P1 IMAD.MOV.U32 R9, RZ, RZ, R18 ;  /* 0x000000ffff091224 */ /* 0x000fe200078e0012 */
[----:B------:R-:W4:Y:S04]  /*150b0*/  LDL R19, [R1+0xa4] ;  /* 0x0000a40001137983 */ /* 0x000f280000100800 */
[----:B------:R0:W4:Y:S04]  /*150c0*/  @P1 LDG.E.U8 R48, desc[UR22][R8.64] ;  /* 0x0000001608301981 */ /* 0x000128000c1e1100 */
[----:B------:R-:W4:Y:S01]  /*150d0*/  LDL R18, [R1+0xd48] ;  /* 0x000d480001127983 */ /* 0x000f220000100800 */
[----:B0-----:R-:W-:-:S02]  /*150e0*/  @P3 IMAD.MOV.U32 R8, RZ, RZ, R22 ;  /* 0x000000ffff083224 */ /* 0x001fc400078e0016 */
[----:B------:R-:W-:Y:S01]  /*150f0*/  @P3 IMAD.MOV.U32 R9, RZ, RZ, R21 ;  /* 0x000000ffff093224 */ /* 0x000fe200078e0015 */
[----:B------:R-:W4:Y:S04]  /*15100*/  LDL R22, [R1+0x96c] ;  /* 0x00096c0001167983 */ /* 0x000f280000100800 */
[----:B------:R-:W4:Y:S04]  /*15110*/  LDL R21, [R1+0xa8] ;  /* 0x0000a80001157983 */ /* 0x000f280000100800 */
[----:B------:R0:W4:Y:S01]  /*15120*/  @P3 LDG.E.U8 R47, desc[UR22][R8.64] ;  /* 0x00000016082f3981 */ /* 0x000122000c1e1100 */
[----:B------:R-:W-:-:S03]  /*15130*/  ISETP.GE.AND P3, PT, R23, RZ, PT ;  /* 0x000000ff1700720c */ /* 0x000fc60003f66270 */
[----:B------:R-:W4:Y:S01]  /*15140*/  LDL R23, [R1+0x97c] ;  /* 0x00097c0001177983 */ /* 0x000f220000100800 */
[----:B0-----:R-:W-:Y:S02]  /*15150*/  @P4 IMAD.MOV.U32 R8, RZ, RZ, R27 ;  /* 0x000000ffff084224 */ /* 0x001fe400078e001b */
[----:B------:R-:W-:Y:S01]  /*15160*/  @P4 IMAD.MOV.U32 R9, RZ, RZ, R25 ;  /* 0x000000ffff094224 */ /* 0x000fe200078e0019 */
[----:B------:R-:W4:Y:S04]  /*15170*/  LDL R27, [R1+0x968] ;  /* 0x00096800011b7983 */ /* 0x000f280000100800 */
[----:B------:R-:W4:Y:S01]  /*15180*/  LDL R25, [R1+0xc4] ;  /* 0x0000c40001197983 */ /* 0x000f220000100800 */
[----:B------:R-:W0:Y:S01]  /*15190*/  S2R R80, SR_TID.X ;  /* 0x0000000000507919 */ /* 0x000e220000002100 */
[----:B------:R-:W-:-:S02]  /*151a0*/  ISETP.GT.U32.AND P2, PT, R3, R26, PT ;  /* 0x0000001a0300720c */ /* 0x000fc40003f44070 */
        /* <DEDUP_REMOVED lines=8> */
[----:B------:R-:W-:Y:S02]  /*15230*/  LOP3.LUT R10, R31, 0x6, RZ, 0xfc, !PT ;  /* 0x000000061f0a7812 */ /* 0x000fe400078efcff */
[----:B------:R-:W-:Y:S02]  /*15240*/  ISETP.LT.AND P2, PT, R11, UR13, P2 ;  /* 0x0000000d0b007c0c */ /* 0x000fe40009741270 */
[----:B-1----:R-:W-:-:S02]  /*15250*/  IADD3 R8, P4, PT, R7, R2, RZ ;  /* 0x0000000207087210 */ /* 0x002fc40007f9e0ff */
[----:B------:R-:W-:Y:S02]  /*15260*/  PLOP3.LUT P1, PT, PT, PT, UP1, 0x80, 0x8 ;  /* 0x000000000008781c */ /* 0x000fe40003f2f018 */
[----:B------:R-:W-:Y:S01]  /*15270*/  LEA.HI.X.SX32 R7, R7, R0, 0x1, P4 ;  /* 0x0000000007077211 */ /* 0x000fe200020f0eff */
[----:B------:R-:W-:Y:S01]  /*15280*/  @!P3 IMAD.MOV R6, RZ, RZ, -R6 ;  /* 0x000000ffff06b224 */ /* 0x000fe200078e0a06 */
[----:B------:R-:W-:Y:S02]  /*15290*/  ISETP.LT.AND P1, PT, R10, UR13, P1 ;  /* 0x0000000d0a007c0c */ /* 0x000fe40008f21270 */
[----:B------:R-:W-:Y:S01]  /*152a0*/  PRMT R52, RZ, 0x7610, R52 ;  /* 0x00007610ff347816 */ /* 0x000fe20000000034 */
[----:B------:R-:W-:Y:S01]  /*152b0*/  @P0 IMAD.MOV.U32 R9, RZ, RZ, R7 ;  /* 0x000000ffff090224 */ /* 0x000fe200078e0007 */
[----:B------:R-:W-:Y:S02]  /*152c0*/  PLOP3.LUT P3, PT, PT, PT, UP1, 0x80, 0x8 ;  /* 0x000000000008781c */ /* 0x000fe40003f6f018 */
[----:B0-----:R-:W-:Y:S01]  /*152d0*/  LEA.HI R80, R80, 0xe, RZ, 0x1a ;  /* 0x0000000e50507811 */ /* 0x001fe200078fd0ff */
[----:B------:R-:W-:Y:S01]  /*152e0*/  STL [R1+0x4c8], R8 ;  /* 0x0004c80801007387 */ /* 0x000fe20000100800 */
[----:B------:R-:W-:-:S02]  /*152f0*/  PRMT R44, RZ, 0x7610, R44 ;  /* 0x00007610ff2c7816 */ /* 0x000fc4000000002c */
[----:B------:R-:W-:Y:S01]  /*15300*/  ISETP.LT.AND P3, PT, R80, UR13, P3 ;  /* 0x0000000d50007c0c */ /* 0x000fe20009f61270 */
[----:B------:R2:W4:Y:S01]  /*15310*/  @P0 LDG.E.U8 R52, desc[UR22][R8.64] ;  /* 0x0000001608340981 */ /* 0x000522000c1e1100 */
[----:B------:R-:W-:Y:S02]  /*15320*/  LOP3.LUT R10, R31, 0x16, RZ, 0xfc, !PT ;  /* 0x000000161f0a7812 */ /* 0x000fe400078efcff */
[----:B------:R-:W-:Y:S02]  /*15330*/  PLOP3.LUT P4, PT, PT, PT, UP1, 0x80, 0x8 ;  /* 0x000000000008781c */ /* 0x000fe40003f8f018 */
[----:B------:R-:W-:Y:S02]  /*15340*/  PRMT R51, RZ, 0x7610, R51 ;  /* 0x00007610ff337816 */ /* 0x000fe40000000033 */
[----:B------:R-:W-:Y:S02]  /*15350*/  ISETP.LT.AND P4, PT, R10, UR13, P4 ;  /* 0x0000000d0a007c0c */ /* 0x000fe4000a781270 */
[----:B------:R-:W-:Y:S01]  /*15360*/  PRMT R50, RZ, 0x7610, R50 ;  /* 0x00007610ff327816 */ /* 0x000fe20000000032 */
[----:B------:R0:W-:Y:S01]  /*15370*/  STL [R1+0x4c4], R7 ;  /* 0x0004c40701007387 */ /* 0x0001e20000100800 */
[----:B------:R-:W-:-:S02]  /*15380*/  PRMT R49, RZ, 0x7610, R49 ;  /* 0x00007610ff317816 */ /* 0x000fc40000000031 */
[----:B------:R-:W-:Y:S01]  /*15390*/  SEL R6, R38, R6, !P6 ;  /* 0x0000000626067207 */ /* 0x000fe20007000000 */
[----:B0-----:R-:W-:Y:S02]  /*153a0*/  IMAD.MOV.U32 R7, RZ, RZ, R24 ;  /* 0x000000ffff077224 */ /* 0x001fe400078e0018 */
[----:B--2---:R-:W-:Y:S02]  /*153b0*/  @P2 IMAD.MOV.U32 R9, RZ, RZ, R92 ;  /* 0x000000ffff092224 */ /* 0x004fe400078e005c */
[----:B---3--:R-:W-:-:S05]  /*153c0*/  @P2 IMAD.MOV.U32 R8, RZ, RZ, R30 ;  /* 0x000000ffff082224 */ /* 0x008fca00078e001e */
[----:B------:R4:W2:Y:S02]  /*153d0*/  @P2 LDG.E.U8 R44, desc[UR22][R8.64] ;  /* 0x00000016082c2981 */ /* 0x0008a4000c1e1100 */
[----:B----4-:R-:W-:Y:S02]  /*153e0*/  @P1 IMAD.MOV.U32 R9, RZ, RZ, R19 ;  /* 0x000000ffff091224 */ /* 0x010fe400078e0013 */
[----:B------:R-:W3:Y:S01]  /*153f0*/  LDL R19, [R1+0xc74] ;  /* 0x000c740001137983 */ /* 0x000ee20000100800 */
[----:B------:R-:W-:Y:S01]  /*15400*/  ISETP.GE.AND P2, PT, R18, RZ, PT ;  /* 0x000000ff1200720c */ /* 0x000fe20003f46270 */
[----:B------:R-:W-:-:S12]  /*15410*/  @P1 IMAD.MOV.U32 R8, RZ, RZ, R21 ;  /* 0x000000ffff081224 */ /* 0x000fd800078e0015 */
[----:B------:R-:W-:Y:S01]  /*15420*/  @!P2 IMAD.MOV R7, RZ, RZ, -R7 ;  /* 0x000000ffff07a224 */ /* 0x000fe200078e0a07 */
[----:B------:R-:W4:Y:S04]  /*15430*/  LDL R21, [R1+0x900] ;  /* 0x0009000001157983 */ /* 0x000f280000100800 */
[----:B------:R0:W2:Y:S01]  /*15440*/  @P1 LDG.E.U8 R51, desc[UR22][R8.64] ;  /* 0x0000001608331981 */ /* 0x0000a2000c1e1100 */
[----:B------:R-:W-:Y:S01]  /*15450*/  ISETP.GT.U32.AND P1, PT, R3, R32, PT ;  /* 0x000000200300720c */ /* 0x000fe20003f24070 */
[----:B0-----:R-:W-:Y:S02]  /*15460*/  @P3 IMAD.MOV.U32 R8, RZ, RZ, R23 ;  /* 0x000000ffff083224 */ /* 0x001fe400078e0017 */
[----:B------:R-:W-:-:S05]  /*15470*/  @P3 IMAD.MOV.U32 R9, RZ, RZ, R22 ;  /* 0x000000ffff093224 */ /* 0x000fca00078e0016 */
[----:B------:R0:W2:Y:S01]  /*15480*/  @P3 LDG.E.U8 R50, desc[UR22][R8.64] ;  /* 0x0000001608323981 */ /* 0x0000a2000c1e1100 */
[----:B------:R-:W-:-:S03]  /*15490*/  ISETP.GE.AND P2, PT, R28, RZ, PT ;  /* 0x000000ff1c00720c */ /* 0x000fc60003f46270 */
[----:B------:R-:W2:Y:S01]  /*154a0*/  LDL R28, [R1+0x8e4] ;  /* 0x0008e400011c7983 */ /* 0x000ea20000100800 */
[----:B0-----:R-:W-:Y:S02]  /*154b0*/  @P4 IMAD.MOV.U32 R8, RZ, RZ, R27 ;  /* 0x000000ffff084224 */ /* 0x001fe400078e001b */
[----:B------:R-:W-:Y:S01]  /*154c0*/  @P4 IMAD.MOV.U32 R9, RZ, RZ, R25 ;  /* 0x000000ffff094224 */ /* 0x000fe200078e0019 */
[----:B------:R-:W3:Y:S04]  /*154d0*/  LDL R27, [R1+0x8e0] ;  /* 0x0008e000011b7983 */ /* 0x000ee80000100800 */
[----:B------:R0:W4:Y:S01]  /*154e0*/  @P4 LDG.E.U8 R49, desc[UR22][R8.64] ;  /* 0x0000001608314981 */ /* 0x000122000c1e1100 */
[----:B------:R-:W-:Y:S02]  /*154f0*/  @!P1 IMAD.IADD R32, R32, 0x1, -R3 ;  /* 0x0000000120209824 */ /* 0x000fe400078e0a03 */
[----:B0-----:R-:W-:-:S05]  /*15500*/  IMAD R8, R6, UR9, RZ ;  /* 0x0000000906087c24 */ /* 0x001fca000f8e02ff */
[----:B------:R-:W-:Y:S01]  /*15510*/  IADD3 R9, P4, PT, R8, R2, RZ ;  /* 0x0000000208097210 */ /* 0x000fe20007f9e0ff */
[----:B------:R-:W-:-:S04]  /*15520*/  IMAD.MOV.U32 R6, RZ, RZ, R32 ;  /* 0x000000ffff067224 */ /* 0x000fc800078e0020 */
[----:B------:R0:W-:Y:S04]  /*15530*/  STL [R1+0x4e8], R9 ;  /* 0x0004e80901007387 */ /* 0x0001e80000100800 */
[----:B------:R-:W4:Y:S01]  /*15540*/  LDL R32, [R1+0x904] ;  /* 0x0009040001207983 */ /* 0x000f220000100800 */
[----:B------:R-:W1:Y:S01]  /*15550*/  S2R R25, SR_TID.X ;  /* 0x0000000000197919 */ /* 0x000e620000002100 */
[----:B------:R-:W-:Y:S01]  /*15560*/  SEL R7, R38, R7, !P6 ;  /* 0x0000000726077207 */ /* 0x000fe20007000000 */
[----:B------:R-:W-:Y:S01]  /*15570*/  @!P2 IMAD.MOV R6, RZ, RZ, -R6 ;  /* 0x000000ffff06a224 */ /* 0x000fe200078e0a06 */
[----:B------:R-:W-:Y:S01]  /*15580*/  LEA.HI.X.SX32 R8, R8, R0, 0x1, P4 ;  /* 0x0000000008087211 */ /* 0x000fe200020f0eff */
[----:B------:R-:W4:Y:S02]  /*15590*/  LDL R22, [R1+0x920] ;  /* 0x0009200001167983 */ /* 0x000f240000100800 */
[----:B------:R-:W-:Y:S01]  /*155a0*/  IMAD R7, R7, UR9, RZ ;  /* 0x0000000907077c24 */ /* 0x000fe2000f8e02ff */
[----:B------:R-:W-:Y:S01]  /*155b0*/  PLOP3.LUT P1, PT, PT, PT, UP1, 0x80, 0x8 ;  /* 0x000000000008781c */ /* 0x000fe20003f2f018 */
[----:B------:R-:W4:Y:S03]  /*155c0*/  LDL R23, [R1+0x924] ;  /* 0x0009240001177983 */ /* 0x000f260000100800 */
[----:B------:R-:W-:Y:S01]  /*155d0*/  IADD3 R10, P2, PT, R7, R2, RZ ;  /* 0x00000002070a7210 */ /* 0x000fe20007f5e0ff */
[----:B------:R0:W-:Y:S04]  /*155e0*/  STL [R1+0x4e4], R8 ;  /* 0x0004e40801007387 */ /* 0x0001e80000100800 */
[----:B------:R-:W-:Y:S01]  /*155f0*/  STL [R1+0x508], R10 ;  /* 0x0005080a01007387 */ /* 0x000fe20000100800 */
[----:B-1----:R-:W-:-:S04]  /*15600*/  LEA.HI R25, R25, 0x1e, RZ, 0x1a ;  /* 0x0000001e19197811 */ /* 0x002fc800078fd0ff */
[----:B------:R-:W-:Y:S02]  /*15610*/  ISETP.LT.AND P1, PT, R25, UR13, P1 ;  /* 0x0000000d19007c0c */ /* 0x000fe40008f21270 */
[----:B------:R-:W4:Y:S01]  /*15620*/  LDL R25, [R1+0xdc0] ;  /* 0x000dc00001197983 */ /* 0x000f220000100800 */
[----:B0-----:R-:W-:Y:S02]  /*15630*/  @P0 LOP3.LUT R9, R9, R8, RZ, 0x3c, !PT ;  /* 0x0000000809090212 */ /* 0x001fe400078e3cff */
[----:B------:R-:W-:Y:S02]  /*15640*/  ISETP.GT.U32.AND P3, PT, R3, R20, PT ;  /* 0x000000140300720c */ /* 0x000fe40003f64070 */
[C---:B------:R-:W-:Y:S02]  /*15650*/  @P0 LOP3.LUT R8, R9.reuse, R8, RZ, 0x3c, !PT ;  /* 0x0000000809080212 */ /* 0x040fe400078e3cff */
[----:B------:R-:W-:Y:S02]  /*15660*/  PRMT R45, RZ, 0x7610, R45 ;  /* 0x00007610ff2d7816 */ /* 0x000fe4000000002d */
[----:B------:R-:W-:-:S02]  /*15670*/  @P0 LOP3.LUT R9, R9, R8, RZ, 0x3c, !PT ;  /* 0x0000000809090212 */ /* 0x000fc400078e3cff */
[----:B------:R-:W-:Y:S02]  /*15680*/  LEA.HI.X.SX32 R7, R7, R0, 0x1, P2 ;  /* 0x0000000007077211 */ /* 0x000fe400010f0eff */
[----:B------:R-:W-:Y:S01]  /*15690*/  PRMT R43, RZ, 0x7610, R43 ;  /* 0x00007610ff2b7816 */ /* 0x000fe2000000002b */
[----:B------:R0:W4:Y:S01]  /*156a0*/  @P0 LDG.E.U8 R45, desc[UR22][R8.64] ;  /* 0x00000016082d0981 */ /* 0x000122000c1e1100 */
[----:B------:R-:W-:Y:S01]  /*156b0*/  LOP3.LUT R11, R31, 0x26, RZ, 0xfc, !PT ;  /* 0x000000261f0b7812 */ /* 0x000fe200078efcff */
[----:B------:R-:W-:Y:S01]  /*156c0*/  @!P3 IMAD.IADD R20, R20, 0x1, -R3 ;  /* 0x000000011414b824 */ /* 0x000fe200078e0a03 */
[----:B------:R-:W-:Y:S01]  /*156d0*/  PLOP3.LUT P3, PT, PT, PT, UP1, 0x80, 0x8 ;  /* 0x000000000008781c */ /* 0x000fe20003f6f018 */
[----:B------:R1:W-:Y:S01]  /*156e0*/  STL [R1+0x504], R7 ;  /* 0x0005040701007387 */ /* 0x0003e20000100800 */
[----:B------:R-:W-:Y:S01]  /*156f0*/  LEA.HI R24, R12, 0x2e, RZ, 0x1a ;  /* 0x0000002e0c187811 */ /* 0x000fe200078fd0ff */
[----:B0-----:R-:W-:Y:S02]  /*15700*/  @P0 IMAD.MOV.U32 R8, RZ, RZ, R10 ;  /* 0x000000ffff080224 */ /* 0x001fe400078e000a */
[----:B------:R-:W-:Y:S01]  /*15710*/  @P0 IMAD.MOV.U32 R9, RZ, RZ, R7 ;  /* 0x000000ffff090224 */ /* 0x000fe200078e0007 */
[----:B------:R-:W-:-:S02]  /*15720*/  ISETP.LT.AND P3, PT, R11, UR13, P3 ;  /* 0x0000000d0b007c0c */ /* 0x000fc40009f61270 */
[----:B------:R-:W-:Y:S02]  /*15730*/  PLOP3.LUT P2, PT, PT, PT, UP1, 0x80, 0x8 ;  /* 0x000000000008781c */ /* 0x000fe40003f4f018 */
[----:B------:R2:W4:Y:S01]  /*15740*/  @P0 LDG.E.U8 R43, desc[UR22][R8.64] ;  /* 0x00000016082b0981 */ /* 0x000522000c1e1100 */
[----:B------:R-:W-:Y:S02]  /*15750*/  PRMT R42, RZ, 0x7610, R42 ;  /* 0x00007610ff2a7816 */ /* 0x000fe4000000002a */
[----:B------:R-:W-:Y:S02]  /*15760*/  ISETP.LT.AND P2, PT, R24, UR13, P2 ;  /* 0x0000000d18007c0c */ /* 0x000fe40009741270 */
[----:B------:R-:W4:Y:S01]  /*15770*/  LDL R24, [R1+0xd98] ;  /* 0x000d980001187983 */ /* 0x000f220000100800 */
[----:B--2---:R-:W-:-:S03]  /*15780*/  @P1 IMAD.MOV.U32 R8, RZ, RZ, R28 ;  /* 0x000000ffff081224 */ /* 0x004fc600078e001c */
[----:B------:R-:W2:Y:S01]  /*15790*/  LDL R28, [R1+0x944] ;  /* 0x00094400011c7983 */ /* 0x000ea20000100800 */
[----:B---3--:R-:W-:-:S03]  /*157a0*/  @P1 IMAD.MOV.U32 R9, RZ, RZ, R27 ;  /* 0x000000ffff091224 */ /* 0x008fc600078e001b */
[----:B------:R-:W3:Y:S04]  /*157b0*/  LDL R27, [R1+0x940] ;  /* 0x00094000011b7983 */ /* 0x000ee80000100800 */
[----:B------:R0:W3:Y:S02]  /*157c0*/  @P1 LDG.E.U8 R42, desc[UR22][R8.64] ;  /* 0x00000016082a1981 */ /* 0x0000e4000c1e1100 */
[----:B0-----:R-:W-:Y:S02]  /*157d0*/  SEL R8, R38, R6, !P6 ;  /* 0x0000000626087207 */ /* 0x001fe40007000000 */
[----:B------:R-:W-:Y:S02]  /*157e0*/  LOP3.LUT R9, R31, 0x36, RZ, 0xfc, !PT ;  /* 0x000000361f097812 */ /* 0x000fe400078efcff */
[----:B------:R-:W3:Y:S01]  /*157f0*/  LDL R31, [R1+0x8d8] ;  /* 0x0008d800011f7983 */ /* 0x000ee20000100800 */
[----:B----4-:R-:W-:-:S03]  /*15800*/  @P3 IMAD.MOV.U32 R6, RZ, RZ, R32 ;  /* 0x000000ffff063224 */ /* 0x010fc600078e0020 */
[----:B------:R-:W4:Y:S01]  /*15810*/  LDL R32, [R1+0x8d4] ;  /* 0x0008d40001207983 */ /* 0x000f220000100800 */
[----:B------:R-:W-:-:S13]  /*15820*/  ISETP.GT.U32.AND P4, PT, R3, R29, PT ;  /* 0x0000001d0300720c */ /* 0x000fda0003f84070 */
[----:B------:R-:W-:Y:S01]  /*15830*/  @!P4 IMAD.IADD R29, R29, 0x1, -R3 ;  /* 0x000000011d1dc824 */ /* 0x000fe200078e0a03 */
[----:B------:R-:W-:Y:S01]  /*15840*/  ISETP.GT.U32.AND P4, PT, R3, R26, PT ;  /* 0x0000001a0300720c */ /* 0x000fe20003f84070 */
[----:B-1----:R-:W-:Y:S01]  /*15850*/  @P3 IMAD.MOV.U32 R7, RZ, RZ, R21 ;  /* 0x000000ffff073224 */ /* 0x002fe200078e0015 */
[----:B------:R-:W-:Y:S02]  /*15860*/  PRMT R41, RZ, 0x7610, R41 ;  /* 0x00007610ff297816 */ /* 0x000fe40000000029 */
[----:B------:R-:W-:Y:S01]  /*15870*/  PRMT R39, RZ, 0x7610, R39 ;  /* 0x00007610ff277816 */ /* 0x000fe20000000027 */
[----:B------:R-:W-:-:S03]  /*15880*/  IMAD R8, R8, UR9, RZ ;  /* 0x0000000908087c24 */ /* 0x000fc6000f8e02ff */
[----:B------:R0:W4:Y:S05]  /*15890*/  @P3 LDG.E.U8 R41, desc[UR22][R6.64] ;  /* 0x0000001606293981 */ /* 0x00012a000c1e1100 */
[----:B------:R-:W-:Y:S01]  /*158a0*/  @!P4 IMAD.IADD R26, R26, 0x1, -R3 ;  /* 0x000000011a1ac824 */ /* 0x000fe200078e0a03 */
[----:B------:R-:W-:Y:S02]  /*158b0*/  ISETP.GE.AND P4, PT, R25, RZ, PT ;  /* 0x000000ff1900720c */ /* 0x000fe40003f86270 */
[----:B------:R-:W1:Y:S01]  /*158c0*/  S2R R25, SR_TID.X ;  /* 0x0000000000197919 */ /* 0x000e620000002100 */
[----:B0-----:R-:W-:Y:S02]  /*158d0*/  @P2 IMAD.MOV.U32 R6, RZ, RZ, R23 ;  /* 0x000000ffff062224 */ /* 0x001fe400078e0017 */
[----:B------:R-:W-:Y:S01]  /*158e0*/  @P2 IMAD.MOV.U32 R7, RZ, RZ, R22 ;  /* 0x000000ffff072224 */ /* 0x000fe200078e0016 */
[----:B------:R-:W-:-:S02]  /*158f0*/  PLOP3.LUT P3, PT, PT, PT, UP1, 0x80, 0x8 ;  /* 0x000000000008781c */ /* 0x000fc40003f6f018 */
[----:B------:R-:W-:Y:S02]  /*15900*/  ISETP.GE.AND P1, PT, R19, RZ, PT ;  /* 0x000000ff1300720c */ /* 0x000fe40003f26270 */
[----:B------:R0:W4:Y:S01]  /*15910*/  @P2 LDG.E.U8 R39, desc[UR22][R6.64] ;  /* 0x0000001606272981 */ /* 0x000122000c1e1100 */
[----:B------:R-:W-:Y:S02]  /*15920*/  ISETP.LT.AND P2, PT, R9, UR13, P3 ;  /* 0x0000000d09007c0c */ /* 0x000fe40009f41270 */
[----:B0-----:R-:W-:Y:S01]  /*15930*/  IADD3 R7, P3, PT, R8, R2, RZ ;  /* 0x0000000208077210 */ /* 0x001fe20007f7e0ff */
[----:B------:R-:W-:-:S03]  /*15940*/  IMAD.MOV.U32 R6, RZ, RZ, R20 ;  /* 0x000000ffff067224 */ /* 0x000fc600078e0014 */
[----:B------:R-:W-:Y:S01]  /*15950*/  LEA.HI.X.SX32 R8, R8, R0, 0x1, P3 ;  /* 0x0000000008087211 */ /* 0x000fe200018f0eff */
[----:B------:R-:W-:Y:S01]  /*15960*/  STL [R1+0x528], R7 ;  /* 0x0005280701007387 */ /* 0x000fe20000100800 */
[----:B------:R-:W-:Y:S02]  /*15970*/  PRMT R40, RZ, 0x7610, R40 ;  /* 0x00007610ff287816 */ /* 0x000fe40000000028 */
[----:B------:R-:W-:Y:S01]  /*15980*/  @!P1 IMAD.MOV R6, RZ, RZ, -R6 ;  /* 0x000000ffff069224 */ /* 0x000fe200078e0a06 */
[----:B------:R0:W-:Y:S01]  /*15990*/  STL [R1+0x524], R8 ;  /* 0x0005240801007387 */ /* 0x0001e20000100800 */
[----:B------:R-:W-:Y:S01]  /*159a0*/  @P0 IMAD.MOV.U32 R9, RZ, RZ, R8 ;  /* 0x000000ffff090224 */ /* 0x000fe200078e0008 */
[----:B------:R-:W-:Y:S02]  /*159b0*/  PLOP3.LUT P1, PT, PT, PT, UP1, 0x80, 0x8 ;  /* 0x000000000008781c */ /* 0x000fe40003f2f018 */
[----:B-1----:R-:W-:Y:S01]  /*159c0*/  LEA.HI R25, R25, 0x3e, RZ, 0x1a ;  /* 0x0000003e19197811 */ /* 0x002fe200078fd0ff */
[----:B0-----:R-:W-:Y:S01]  /*159d0*/  @P0 IMAD.MOV.U32 R8, RZ, RZ, R7 ;  /* 0x000000ffff080224 */ /* 0x001fe200078e0007 */
[----:B------:R-:W-:-:S02]  /*159e0*/  PRMT R37, RZ, 0x7610, R37 ;  /* 0x00007610ff257816 */ /* 0x000fc40000000025 */
[----:B------:R-:W-:Y:S02]  /*159f0*/  ISETP.LT.AND P1, PT, R25, UR13, P1 ;  /* 0x0000000d19007c0c */ /* 0x000fe40008f21270 */
[----:B------:R2:W4:Y:S01]  /*15a00*/  @P0 LDG.E.U8 R40, desc[UR22][R8.64] ;  /* 0x0000001608280981 */ /* 0x000522000c1e1100 */
[----:B------:R-:W-:Y:S01]  /*15a10*/  ISETP.GE.AND P3, PT, R24, RZ, PT ;  /* 0x000000ff1800720c */ /* 0x000fe20003f66270 */
[----:B------:R-:W-:Y:S01]  /*15a20*/  IMAD.MOV.U32 R7, RZ, RZ, R29 ;  /* 0x000000ffff077224 */ /* 0x000fe200078e001d */
[----:B------:R-:W-:-:S03]  /*15a30*/  PRMT R34, RZ, 0x7610, R34 ;  /* 0x00007610ff227816 */ /* 0x000fc60000000022 */
[----:B------:R-:W-:-:S05]  /*15a40*/  @!P4 IMAD.MOV R7, RZ, RZ, -R7 ;  /* 0x000000ffff07c224 */ /* 0x000fca00078e0a07 */
[----:B------:R-:W-:Y:S01]  /*15a50*/  SEL R10, R38, R7, !P6 ;  /* 0x00000007260a7207 */ /* 0x000fe20007000000 */
[----:B------:R-:W-:-:S04]  /*15a60*/  VIADD R13, R4, 0x15e ;  /* 0x0000015e040d7836 */ /* 0x000fc80000000000 */
[----:B------:R-:W-:Y:S01]  /*15a70*/  IMAD R10, R10, UR9, RZ ;  /* 0x000000090a0a7c24 */ /* 0x000fe2000f8e02ff */
[----:B------:R-:W-:Y:S01]  /*15a80*/  STL [R1+0xa5c], R13 ;  /* 0x000a5c0d01007387 */ /* 0x000fe20000100800 */
[----:B------:R-:W-:Y:S02]  /*15a90*/  PRMT R33, RZ, 0x7610, R33 ;  /* 0x00007610ff217816 */ /* 0x000fe40000000021 */
[----:B------:R-:W-:Y:S02]  /*15aa0*/  IABS R7, R13 ;  /* 0x0000000d00077213 */ /* 0x000fe40000000000 */
[----:B------:R-:W-:Y:S02]  /*15ab0*/  PRMT R36, RZ, 0x7610, R36 ;  /* 0x00007610ff247816 */ /* 0x000fe40000000024 */
[----:B------:R-:W-:Y:S01]  /*15ac0*/  PRMT R35, RZ, 0x7610, R35 ;  /* 0x00007610ff237816 */ /* 0x000fe20000000023 */
[----:B--2---:R-:W-:Y:S02]  /*15ad0*/  @P2 IMAD.MOV.U32 R8, RZ, RZ, R28 ;  /* 0x000000ffff082224 */ /* 0x004fe400078e001c */
[----:B---3--:R-:W-:-:S05]  /*15ae0*/  @P2 IMAD.MOV.U32 R9, RZ, RZ, R27 ;  /* 0x000000ffff092224 */ /* 0x008fca00078e001b */
[----:B------:R0:W2:Y:S02]  /*15af0*/  @P2 LDG.E.U8 R37, desc[UR22][R8.64] ;  /* 0x0000001608252981 */ /* 0x0000a4000c1e1100 */
[----:B0-----:R-:W-:Y:S01]  /*15b00*/  SEL R8, R38, R6, !P6 ;  /* 0x0000000626087207 */ /* 0x001fe20007000000 */
[----:B------:R-:W-:-:S04]  /*15b10*/  IMAD.MOV.U32 R6, RZ, RZ, R26 ;  /* 0x000000ffff067224 */ /* 0x000fc800078e001a */
[----:B------:R-:W-:Y:S02]  /*15b20*/  IMAD R11, R8, UR9, RZ ;  /* 0x00000009080b7c24 */ /* 0x000fe4000f8e02ff */
[----:B------:R-:W-:Y:S02]  /*15b30*/  @P1 IMAD.MOV.U32 R8, RZ, RZ, R31 ;  /* 0x000000ffff081224 */ /* 0x000fe400078e001f */
[----:B----4-:R-:W-:Y:S02]  /*15b40*/  @P1 IMAD.MOV.U32 R9, RZ, RZ, R32 ;  /* 0x000000ffff091224 */ /* 0x010fe400078e0020 */
[----:B------:R-:W-:-:S03]  /*15b50*/  @!P3 IMAD.MOV R6, RZ, RZ, -R6 ;  /* 0x000000ffff06b224 */ /* 0x000fc600078e0a06 */
[----:B------:R0:W3:Y:S01]  /*15b60*/  @P1 LDG.E.U8 R34, desc[UR22][R8.64] ;  /* 0x0000001608221981 */ /* 0x0000e2000c1e1100 */
[----:B------:R-:W-:Y:S02]  /*15b70*/  IADD3 R12, P1, PT, R11, R2, RZ ;  /* 0x000000020b0c7210 */ /* 0x000fe40007f3e0ff */
[----:B------:R-:W-:-:S03]  /*15b80*/  SEL R6, R38, R6, !P6 ;  /* 0x0000000626067207 */ /* 0x000fc60007000000 */
[----:B------:R-:W-:Y:S01]  /*15b90*/  STL [R1+0x548], R12 ;  /* 0x0005480c01007387 */ /* 0x000fe20000100800 */
[----:B0-----:R-:W-:Y:S02]  /*15ba0*/  LEA.HI.X.SX32 R8, R11, R0, 0x1, P1 ;  /* 0x000000000b087211 */ /* 0x001fe400008f0eff */
[----:B------:R-:W-:Y:S01]  /*15bb0*/  IADD3 R14, P1, PT, R10, R2, RZ ;  /* 0x000000020a0e7210 */ /* 0x000fe20007f3e0ff */
[----:B------:R-:W-:Y:S02]  /*15bc0*/  IMAD R11, R6, UR9, RZ ;  /* 0x00000009060b7c24 */ /* 0x000fe4000f8e02ff */
[----:B------:R0:W-:Y:S01]  /*15bd0*/  STL [R1+0x544], R8 ;  /* 0x0005440801007387 */ /* 0x0001e20000100800 */
[----:B------:R-:W-:Y:S01]  /*15be0*/  @P0 IMAD.MOV.U32 R9, RZ, RZ, R8 ;  /* 0x000000ffff090224 */ /* 0x000fe200078e0008 */
[----:B------:R-:W-:Y:S01]  /*15bf0*/  LEA.HI.X.SX32 R10, R10, R0, 0x1, P1 ;  /* 0x000000000a0a7211 */ /* 0x000fe200008f0eff */
[----:B------:R-:W-:-:S04]  /*15c00*/  IMAD.HI.U32 R6, R5, R7, RZ ;  /* 0x0000000705067227 */ /* 0x000fc800078e00ff */
[----:B0-----:R-:W-:Y:S01]  /*15c10*/  @P0 IMAD.MOV.U32 R8, RZ, RZ, R12 ;  /* 0x000000ffff080224 */ /* 0x001fe200078e000c */
[----:B------:R-:W-:-:S04]  /*15c20*/  IADD3 R12, P2, PT, R11, R2, RZ ;  /* 0x000000020b0c7210 */ /* 0x000fc80007f5e0ff */
[----:B------:R0:W4:Y:S01]  /*15c30*/  @P0 LDG.E.U8 R33, desc[UR22][R8.64] ;  /* 0x0000001608210981 */ /* 0x000122000c1e1100 */
[----:B------:R-:W-:Y:S01]  /*15c40*/  LEA.HI.X.SX32 R13, R11, R0, 0x1, P2 ;  /* 0x000000000b0d7211 */ /* 0x000fe200010f0eff */
[----:B------:R-:W-:Y:S02]  /*15c50*/  IMAD.MOV R6, RZ, RZ, -R6 ;  /* 0x000000ffff067224 */ /* 0x000fe400078e0a06 */
[----:B------:R-:W-:Y:S01]  /*15c60*/  STL [R1+0x568], R14 ;  /* 0x0005680e01007387 */ /* 0x000fe20000100800 */
[----:B0-----:R-:W-:Y:S02]  /*15c70*/  @P0 IMAD.MOV.U32 R8, RZ, RZ, R14 ;  /* 0x000000ffff080224 */ /* 0x001fe400078e000e */
[----:B------:R-:W-:Y:S01]  /*15c80*/  @P0 IMAD.MOV.U32 R9, RZ, RZ, R10 ;  /* 0x000000ffff090224 */ /* 0x000fe200078e000a */
[----:B------:R0:W-:Y:S01]  /*15c90*/  STL [R1+0x588], R12 ;  /* 0x0005880c01007387 */ /* 0x0001e20000100800 */
[----:B------:R-:W-:-:S03]  /*15ca0*/  IMAD R7, R3, R6, R7 ;  /* 0x0000000603077224 */ /* 0x000fc600078e0207 */
[----:B------:R1:W2:Y:S01]  /*15cb0*/  @P0 LDG.E.U8 R36, desc[UR22][R8.64] ;  /* 0x0000001608240981 */ /* 0x0002a2000c1e1100 */
[----:B------:R-:W-:-:S03]  /*15cc0*/  LOP3.LUT R11, R82, 0x166, RZ, 0xfc, !PT ;  /* 0x00000166520b7812 */ /* 0x000fc600078efcff */
[----:B------:R0:W-:Y:S01]  /*15cd0*/  STL [R1+0x564], R10 ;  /* 0x0005640a01007387 */ /* 0x0001e20000100800 */
[----:B-1----:R-:W-:Y:S01]  /*15ce0*/  @P0 IMAD.MOV.U32 R8, RZ, RZ, R12 ;  /* 0x000000ffff080224 */ /* 0x002fe200078e000c */
[C---:B0-----:R-:W-:Y:S01]  /*15cf0*/  LOP3.LUT R12, R82.reuse, 0x164, RZ, 0xfc, !PT ;  /* 0x00000164520c7812 */ /* 0x041fe200078efcff */
[----:B------:R-:W-:Y:S01]  /*15d00*/  @P0 IMAD.MOV.U32 R9, RZ, RZ, R13 ;  /* 0x000000ffff090224 */ /* 0x000fe200078e000d */
[----:B------:R-:W-:Y:S01]  /*15d10*/  STL [R1+0x584], R13 ;  /* 0x0005840d01007387 */ /* 0x000fe20000100800 */
[----:B------:R-:W-:Y:S02]  /*15d20*/  LOP3.LUT R10, R82, 0x16c, RZ, 0xfc, !PT ;  /* 0x0000016c520a7812 */ /* 0x000fe400078efcff */
[----:B------:R-:W-:Y:S01]  /*15d30*/  IABS R6, R12 ;  /* 0x0000000c00067213 */ /* 0x000fe20000000000 */
[----:B------:R0:W2:Y:S04]  /*15d40*/  @P0 LDG.E.U8 R35, desc[UR22][R8.64] ;  /* 0x0000001608230981 */ /* 0x0000a8000c1e1100 */
[----:B------:R1:W-:Y:S04]  /*15d50*/  STL [R1+0xaa0], R12 ;  /* 0x000aa00c01007387 */ /* 0x0003e80000100800 */
[----:B------:R-:W-:Y:S01]  /*15d60*/  STL [R1+0xe34], R7 ;  /* 0x000e340701007387 */ /* 0x000fe20000100800 */
[----:B0-----:R-:W-:-:S03]  /*15d70*/  IABS R9, R11 ;  /* 0x0000000b00097213 */ /* 0x001fc60000000000 */
[----:B------:R0:W-:Y:S01]  /*15d80*/  STL [R1+0xaa4], R11 ;  /* 0x000aa40b01007387 */ /* 0x0001e20000100800 */
[----:B------:R-:W-:-:S03]  /*15d90*/  IABS R8, R10 ;  /* 0x0000000a00087213 */ /* 0x000fc60000000000 */
[----:B------:R0:W-:Y:S02]  /*15da0*/  STL [R1+0xab0], R10 ;  /* 0x000ab00a01007387 */ /* 0x0001e40000100800 */
[----:B-1----:R-:W-:-:S04]  /*15db0*/  IMAD.HI.U32 R12, R5, R8, RZ ;  /* 0x00000008050c7227 */ /* 0x002fc800078e00ff */
[----:B0-----:R-:W-:-:S04]  /*15dc0*/  IMAD.HI.U32 R11, R5, R9, RZ ;  /* 0x00000009050b7227 */ /* 0x001fc800078e00ff */
[----:B------:R-:W-:-:S04]  /*15dd0*/  IMAD.HI.U32 R10, R5, R6, RZ ;  /* 0x00000006050a7227 */ /* 0x000fc800078e00ff */
[----:B------:R-:W-:Y:S02]  /*15de0*/  IMAD.MOV R10, RZ, RZ, -R10 ;  /* 0x000000ffff0a7224 */ /* 0x000fe400078e0a0a */
[----:B------:R-:W-:Y:S02]  /*15df0*/  IMAD.MOV R11, RZ, RZ, -R11 ;  /* 0x000000ffff0b7224 */ /* 0x000fe400078e0a0b */
[----:B------:R-:W-:Y:S02]  /*15e00*/  IMAD.MOV R12, RZ, RZ, -R12 ;  /* 0x000000ffff0c7224 */ /* 0x000fe400078e0a0c */
[C---:B------:R-:W-:Y:S02]  /*15e10*/  IMAD R6, R3.reuse, R10, R6 ;  /* 0x0000000a03067224 */ /* 0x040fe400078e0206 */
[----:B------:R-:W-:Y:S02]  /*15e20*/  IMAD R9, R3, R11, R9 ;  /* 0x0000000b03097224 */ /* 0x000fe400078e0209 */
[----:B------:R-:W-:-:S02]  /*15e30*/  VIADD R14, R4, 0x16e ;  /* 0x0000016e040e7836 */ /* 0x000fc40000000000 */
[----:B------:R-:W-:Y:S01]  /*15e40*/  IMAD R8, R3, R12, R8 ;  /* 0x0000000c03087224 */ /* 0x000fe200078e0208 */
[----:B------:R-:W-:Y:S01]  /*15e50*/  STL [R1+0xe38], R6 ;  /* 0x000e380601007387 */ /* 0x000fe20000100800 */
[C---:B------:R-:W-:Y:S02]  /*15e60*/  LOP3.LUT R13, R82.reuse, 0x174, RZ, 0xfc, !PT ;  /* 0x00000174520d7812 */ /* 0x040fe400078efcff */
[----:B------:R-:W-:Y:S01]  /*15e70*/  LOP3.LUT R7, R82, 0x176, RZ, 0xfc, !PT ;  /* 0x0000017652077812 */ /* 0x000fe200078efcff */
[----:B------:R-:W-:Y:S01]  /*15e80*/  STL [R1+0xe4c], R6 ;  /* 0x000e4c0601007387 */ /* 0x000fe20000100800 */
[----:B------:R-:W-:-:S03]  /*15e90*/  IABS R11, R14 ;  /* 0x0000000e000b7213 */ /* 0x000fc60000000000 */
[----:B------:R-:W-:Y:S01]  /*15ea0*/  STL [R1+0xe30], R9 ;  /* 0x000e300901007387 */ /* 0x000fe20000100800 */
[----:B------:R-:W-:-:S03]  /*15eb0*/  IABS R10, R13 ;  /* 0x0000000d000a7213 */ /* 0x000fc60000000000 */
[----:B------:R0:W-:Y:S01]  /*15ec0*/  STL [R1+0xe3c], R8 ;  /* 0x000e3c0801007387 */ /* 0x0001e20000100800 */
[----:B------:R-:W-:-:S03]  /*15ed0*/  IMAD.HI.U32 R12, R5, R11, RZ ;  /* 0x0000000b050c7227 */ /* 0x000fc600078e00ff */
[----:B------:R-:W-:Y:S04]  /*15ee0*/  STL [R1+0xa58], R14 ;  /* 0x000a580e01007387 */ /* 0x000fe80000100800 */
[----:B------:R1:W-:Y:S01]  /*15ef0*/  STL [R1+0xaa8], R13 ;  /* 0x000aa80d01007387 */ /* 0x0003e20000100800 */
[----:B------:R-:W-:Y:S01]  /*15f00*/  IMAD.MOV R12, RZ, RZ, -R12 ;  /* 0x000000ffff0c7224 */ /* 0x000fe200078e0a0c */
[C---:B0-----:R-:W-:Y:S02]  /*15f10*/  LOP3.LUT R8, R82.reuse, 0x17c, RZ, 0xfc, !PT ;  /* 0x0000017c52087812 */ /* 0x041fe400078efcff */
[----:B-1----:R-:W-:Y:S01]  /*15f20*/  IABS R13, R7 ;  /* 0x00000007000d7213 */ /* 0x002fe20000000000 */
[C---:B------:R-:W-:Y:S01]  /*15f30*/  IMAD.HI.U32 R14, R5.reuse, R10, RZ ;  /* 0x0000000a050e7227 */ /* 0x040fe200078e00ff */
[----:B------:R0:W-:Y:S03]  /*15f40*/  STL [R1+0xaac], R7 ;  /* 0x000aac0701007387 */ /* 0x0001e60000100800 */
[----:B------:R-:W-:Y:S01]  /*15f50*/  IMAD.HI.U32 R15, R5, R13, RZ ;  /* 0x0000000d050f7227 */ /* 0x000fe200078e00ff */
[----:B------:R-:W-:-:S03]  /*15f60*/  LOP3.LUT R6, R82, 0x184, RZ, 0xfc, !PT ;  /* 0x0000018452067812 */ /* 0x000fc600078efcff */
[----:B------:R-:W-:Y:S02]  /*15f70*/  IMAD.MOV R14, RZ, RZ, -R14 ;  /* 0x000000ffff0e7224 */ /* 0x000fe400078e0a0e */
[----:B------:R-:W-:Y:S02]  /*15f80*/  IMAD.MOV R15, RZ, RZ, -R15 ;  /* 0x000000ffff0f7224 */ /* 0x000fe400078e0a0f */
[----:B0-----:R-:W-:Y:S02]  /*15f90*/  VIADD R7, R4, 0x17e ;  /* 0x0000017e04077836 */ /* 0x001fe40000000000 */
[C---:B------:R-:W-:Y:S01]  /*15fa0*/  IMAD R11, R3.reuse, R12, R11 ;  /* 0x0000000c030b7224 */ /* 0x040fe200078e020b */
[----:B------:R-:W-:Y:S01]  /*15fb0*/  IABS R12, R8 ;  /* 0x00000008000c7213 */ /* 0x000fe20000000000 */
[C---:B------:R-:W-:Y:S01]  /*15fc0*/  IMAD R10, R3.reuse, R14, R10 ;  /* 0x0000000e030a7224 */ /* 0x040fe200078e020a */
[----:B------:R-:W-:Y:S01]  /*15fd0*/  IABS R16, R7 ;  /* 0x0000000700107213 */ /* 0x000fe20000000000 */
[----:B------:R-:W-:Y:S01]  /*15fe0*/  IMAD R13, R3, R15, R13 ;  /* 0x0000000f030d7224 */ /* 0x000fe200078e020d */
[----:B------:R-:W-:Y:S01]  /*15ff0*/  IABS R15, R6 ;  /* 0x00000006000f7213 */ /* 0x000fe20000000000 */
[C---:B------:R-:W-:Y:S01]  /*16000*/  IMAD.HI.U32 R14, R5.reuse, R12, RZ ;  /* 0x0000000c050e7227 */ /* 0x040fe200078e00ff */
[----:B------:R-:W-:Y:S03]  /*16010*/  STL [R1+0xe40], R11 ;  /* 0x000e400b01007387 */ /* 0x000fe60000100800 */
[C---:B------:R-:W-:Y:S01]  /*16020*/  IMAD.HI.U32 R17, R5.reuse, R16, RZ ;  /* 0x0000001005117227 */ /* 0x040fe200078e00ff */
[----:B------:R-:W-:Y:S03]  /*16030*/  STL [R1+0xe5c], R11 ;  /* 0x000e5c0b01007387 */ /* 0x000fe60000100800 */
[----:B------:R-:W-:Y:S01]  /*16040*/  IMAD.HI.U32 R18, R5, R15, RZ ;  /* 0x0000000f05127227 */ /* 0x000fe200078e00ff */
[----:B------:R-:W-:Y:S03]  /*16050*/  STL [R1+0xe24], R10 ;  /* 0x000e240a01007387 */ /* 0x000fe60000100800 */
[----:B------:R-:W-:Y:S01]  /*16060*/  IMAD.MOV R14, RZ, RZ, -R14 ;  /* 0x000000ffff0e7224 */ /* 0x000fe200078e0a0e */
[----:B------:R-:W-:Y:S01]  /*16070*/  STL [R1+0xe28], R13 ;  /* 0x000e280d01007387 */ /* 0x000fe20000100800 */
[----:B------:R-:W-:-:S03]  /*16080*/  IMAD.MOV R17, RZ, RZ, -R17 ;  /* 0x000000ffff117224 */ /* 0x000fc600078e0a11 */
[----:B------:R0:W-:Y:S01]  /*16090*/  STL [R1+0xa9c], R8 ;  /* 0x000a9c0801007387 */ /* 0x0001e20000100800 */
[----:B------:R-:W-:-:S03]  /*160a0*/  IMAD.MOV R18, RZ, RZ, -R18 ;  /* 0x000000ffff127224 */ /* 0x000fc600078e0a12 */
[----:B------:R-:W-:Y:S01]  /*160b0*/  STL [R1+0xa54], R7 ;  /* 0x000a540701007387 */ /* 0x000fe20000100800 */
[----:B------:R-:W-:-:S03]  /*160c0*/  IMAD R12, R3, R14, R12 ;  /* 0x0000000e030c7224 */ /* 0x000fc600078e020c */
[----:B------:R1:W-:Y:S01]  /*160d0*/  STL [R1+0xa98], R6 ;  /* 0x000a980601007387 */ /* 0x0003e20000100800 */
[----:B0-----:R-:W-:Y:S01]  /*160e0*/  LOP3.LUT R8, R82, 0x186, RZ, 0xfc, !PT ;  /* 0x0000018652087812 */ /* 0x001fe200078efcff */
[C---:B------:R-:W-:Y:S02]  /*160f0*/  IMAD R16, R3.reuse, R17, R16 ;  /* 0x0000001103107224 */ /* 0x040fe400078e0210 */
[----:B------:R-:W-:Y:S01]  /*16100*/  STL [R1+0xe2c], R12 ;  /* 0x000e2c0c01007387 */ /* 0x000fe20000100800 */
[----:B------:R-:W-:Y:S02]  /*16110*/  IMAD R15, R3, R18, R15 ;  /* 0x00000012030f7224 */ /* 0x000fe400078e020f */
[----:B-1----:R-:W-:Y:S01]  /*16120*/  VIADD R6, R4, 0x18e ;  /* 0x0000018e04067836 */ /* 0x002fe20000000000 */
[----:B------:R-:W-:Y:S01]  /*16130*/  IABS R14, R8 ;  /* 0x00000008000e7213 */ /* 0x000fe20000000000 */
[----:B------:R-:W-:Y:S01]  /*16140*/  STL [R1+0xe44], R12 ;  /* 0x000e440c01007387 */ /* 0x000fe20000100800 */
[----:B------:R-:W-:-:S02]  /*16150*/  LOP3.LUT R7, R82, 0x18c, RZ, 0xfc, !PT ;  /* 0x0000018c52077812 */ /* 0x000fc400078efcff */
[----:B------:R-:W-:Y:S01]  /*16160*/  IABS R17, R6 ;  /* 0x0000000600117213 */ /* 0x000fe20000000000 */
[----:B------:R-:W-:Y:S01]  /*16170*/  STL [R1+0xe50], R12 ;  /* 0x000e500c01007387 */ /* 0x000fe20000100800 */
[----:B------:R-:W-:-:S03]  /*16180*/  IMAD.HI.U32 R19, R5, R14, RZ ;  /* 0x0000000e05137227 */ /* 0x000fc600078e00ff */
[----:B------:R-:W-:Y:S01]  /*16190*/  STL [R1+0xe18], R16 ;  /* 0x000e181001007387 */ /* 0x000fe20000100800 */
[----:B------:R-:W-:Y:S01]  /*161a0*/  IMAD.HI.U32 R21, R5, R17, RZ ;  /* 0x0000001105157227 */ /* 0x000fe200078e00ff */
[----:B------:R-:W-:Y:S02]  /*161b0*/  IABS R18, R7 ;  /* 0x0000000700127213 */ /* 0x000fe40000000000 */
[----:B------:R-:W-:Y:S04]  /*161c0*/  STL [R1+0xe1c], R15 ;  /* 0x000e1c0f01007387 */ /* 0x000fe80000100800 */
[----:B------:R-:W-:Y:S01]  /*161d0*/  STL [R1+0xe48], R15 ;  /* 0x000e480f01007387 */ /* 0x000fe20000100800 */
[----:B------:R-:W-:-:S03]  /*161e0*/  IMAD.MOV R19, RZ, RZ, -R19 ;  /* 0x000000ffff137224 */ /* 0x000fc600078e0a13 */
[----:B------:R-:W-:Y:S01]  /*161f0*/  STL [R1+0xe54], R15 ;  /* 0x000e540f01007387 */ /* 0x000fe20000100800 */
[----:B------:R-:W-:-:S03]  /*16200*/  IMAD.MOV R21, RZ, RZ, -R21 ;  /* 0x000000ffff157224 */ /* 0x000fc600078e0a15 */
[----:B------:R0:W-:Y:S01]  /*16210*/  STL [R1+0xa94], R8 ;  /* 0x000a940801007387 */ /* 0x0001e20000100800 */
[----:B------:R-:W-:-:S03]  /*16220*/  IMAD.HI.U32 R20, R5, R18, RZ ;  /* 0x0000001205147227 */ /* 0x000fc600078e00ff */
[----:B------:R-:W-:Y:S04]  /*16230*/  STL [R1+0xa90], R7 ;  /* 0x000a900701007387 */ /* 0x000fe80000100800 */
[----:B------:R1:W-:Y:S01]  /*16240*/  STL [R1+0xa50], R6 ;  /* 0x000a500601007387 */ /* 0x0003e20000100800 */
[C---:B0-----:R-:W-:Y:S01]  /*16250*/  LOP3.LUT R8, R82.reuse, 0x194, RZ, 0xfc, !PT ;  /* 0x0000019452087812 */ /* 0x041fe200078efcff */
[C---:B------:R-:W-:Y:S02]  /*16260*/  IMAD R14, R3.reuse, R19, R14 ;  /* 0x00000013030e7224 */ /* 0x040fe400078e020e */
[----:B------:R-:W-:Y:S01]  /*16270*/  IMAD R17, R3, R21, R17 ;  /* 0x0000001503117224 */ /* 0x000fe200078e0211 */
[----:B-1----:R-:W-:Y:S01]  /*16280*/  LOP3.LUT R6, R82, 0x19c, RZ, 0xfc, !PT ;  /* 0x0000019c52067812 */ /* 0x002fe200078efcff */
[----:B------:R-:W-:Y:S01]  /*16290*/  IMAD.MOV R20, RZ, RZ, -R20 ;  /* 0x000000ffff147224 */ /* 0x000fe200078e0a14 */
[----:B------:R-:W-:-:S02]  /*162a0*/  IABS R19, R8 ;  /* 0x0000000800137213 */ /* 0x000fc40000000000 */
[----:B------:R-:W-:Y:S02]  /*162b0*/  IABS R21, R6 ;  /* 0x0000000600157213 */ /* 0x000fe40000000000 */
[----:B------:R-:W-:Y:S01]  /*162c0*/  LOP3.LUT R7, R82, 0x196, RZ, 0xfc, !PT ;  /* 0x0000019652077812 */ /* 0x000fe200078efcff */
[----:B------:R-:W-:Y:S01]  /*162d0*/  STL [R1+0xe20], R14 ;  /* 0x000e200e01007387 */ /* 0x000fe20000100800 */
[----:B------:R-:W-:Y:S02]  /*162e0*/  IMAD R18, R3, R20, R18 ;  /* 0x0000001403127224 */ /* 0x000fe400078e0212 */
[C---:B------:R-:W-:Y:S01]  /*162f0*/  IMAD.HI.U32 R24, R5.reuse, R21, RZ ;  /* 0x0000001505187227 */ /* 0x040fe200078e00ff */
[----:B------:R-:W-:Y:S01]  /*16300*/  STL [R1+0xe58], R14 ;  /* 0x000e580e01007387 */ /* 0x000fe20000100800 */
[----:B------:R-:W-:Y:S02]  /*16310*/  IABS R20, R7 ;  /* 0x0000000700147213 */ /* 0x000fe40000000000 */
[----:B------:R-:W-:Y:S01]  /*16320*/  IMAD.HI.U32 R22, R5, R19, RZ ;  /* 0x0000001305167227 */ /* 0x000fe200078e00ff */
[----:B------:R-:W-:Y:S04]  /*16330*/  STL [R1+0xe14], R17 ;  /* 0x000e141101007387 */ /* 0x000fe80000100800 */
[----:B------:R-:W-:Y:S01]  /*16340*/  STL [R1+0xa8c], R8 ;  /* 0x000a8c0801007387 */ /* 0x000fe20000100800 */
[----:B------:R-:W-:-:S03]  /*16350*/  IMAD.MOV R24, RZ, RZ, -R24 ;  /* 0x000000ffff187224 */ /* 0x000fc600078e0a18 */
[----:B------:R0:W-:Y:S01]  /*16360*/  STL [R1+0xa88], R7 ;  /* 0x000a880701007387 */ /* 0x0001e20000100800 */
[----:B------:R-:W-:-:S03]  /*16370*/  IMAD.MOV R22, RZ, RZ, -R22 ;  /* 0x000000ffff167224 */ /* 0x000fc600078e0a16 */
[----:B------:R1:W-:Y:S01]  /*16380*/  STL [R1+0xa84], R6 ;  /* 0x000a840601007387 */ /* 0x0003e20000100800 */
[----:B------:R-:W-:Y:S01]  /*16390*/  IMAD.HI.U32 R23, R5, R20, RZ ;  /* 0x0000001405177227 */ /* 0x000fe200078e00ff */
[----:B0-----:R-:W-:-:S03]  /*163a0*/  LOP3.LUT R7, R82, 0x1a4, RZ, 0xfc, !PT ;  /* 0x000001a452077812 */ /* 0x001fc600078efcff */
[C---:B------:R-:W-:Y:S01]  /*163b0*/  IMAD R21, R3.reuse, R24, R21 ;  /* 0x0000001803157224 */ /* 0x040fe200078e0215 */
[----:B-1----:R-:W-:Y:S01]  /*163c0*/  LOP3.LUT R6, R82, 0x1a6, RZ, 0xfc, !PT ;  /* 0x000001a652067812 */ /* 0x002fe200078efcff */
[C---:B------:R-:W-:Y:S01]  /*163d0*/  IMAD R19, R3.reuse, R22, R19 ;  /* 0x0000001603137224 */ /* 0x040fe200078e0213 */
[----:B------:R-:W-:Y:S01]  /*163e0*/  IABS R22, R7 ;  /* 0x0000000700167213 */ /* 0x000fe20000000000 */
[----:B------:R-:W-:Y:S01]  /*163f0*/  IMAD.MOV R23, RZ, RZ, -R23 ;  /* 0x000000ffff177224 */ /* 0x000fe200078e0a17 */
[----:B------:R-:W-:Y:S01]  /*16400*/  IABS R24, R6 ;  /* 0x0000000600187213 */ /* 0x000fe20000000000 */
[----:B------:R-:W-:Y:S02]  /*16410*/  VIADD R8, R4, 0x19e ;  /* 0x0000019e04087836 */ /* 0x000fe40000000000 */
[----:B------:R-:W-:Y:S02]  /*16420*/  IMAD R20, R3, R23, R20 ;  /* 0x0000001703147224 */ /* 0x000fe400078e0214 */
[C---:B------:R-:W-:Y:S01]  /*16430*/  IMAD.HI.U32 R27, R5.reuse, R24, RZ ;  /* 0x00000018051b7227 */ /* 0x040fe200078e00ff */
[----:B------:R-:W-:Y:S01]  /*16440*/  IABS R23, R8 ;  /* 0x0000000800177213 */ /* 0x000fe20000000000 */
[----:B------:R0:W-:Y:S02]  /*16450*/  STL [R1+0xa4c], R8 ;  /* 0x000a4c0801007387 */ /* 0x0001e40000100800 */
[----:B------:R-:W-:-:S02]  /*16460*/  IMAD.HI.U32 R26, R5, R22, RZ ;  /* 0x00000016051a7227 */ /* 0x000fc400078e00ff */
[----:B------:R-:W-:Y:S02]  /*16470*/  STL [R1+0xa80], R7 ;  /* 0x000a800701007387 */ /* 0x000fe40000100800 */
[----:B------:R-:W-:Y:S02]  /*16480*/  IMAD.MOV R27, RZ, RZ, -R27 ;  /* 0x000000ffff1b7224 */ /* 0x000fe400078e0a1b */
[----:B------:R1:W-:Y:S01]  /*16490*/  STL [R1+0xa7c], R6 ;  /* 0x000a7c0601007387 */ /* 0x0003e20000100800 */
[----:B------:R-:W-:Y:S02]  /*164a0*/  IMAD.MOV R26, RZ, RZ, -R26 ;  /* 0x000000ffff1a7224 */ /* 0x000fe400078e0a1a */
[----:B------:R-:W-:Y:S01]  /*164b0*/  IMAD.HI.U32 R25, R5, R23, RZ ;  /* 0x0000001705197227 */ /* 0x000fe200078e00ff */
[----:B0-----:R-:W-:-:S03]  /*164c0*/  LOP3.LUT R8, R82, 0x1ac, RZ, 0xfc, !PT ;  /* 0x000001ac52087812 */ /* 0x001fc600078efcff */
[C---:B------:R-:W-:Y:S01]  /*164d0*/  IMAD R24, R3.reuse, R27, R24 ;  /* 0x0000001b03187224 */ /* 0x040fe200078e0218 */
[----:B-1----:R-:W-:Y:S01]  /*164e0*/  LOP3.LUT R6, R82, 0x1b4, RZ, 0xfc, !PT ;  /* 0x000001b452067812 */ /* 0x002fe200078efcff */
[C---:B------:R-:W-:Y:S02]  /*164f0*/  IMAD R22, R3.reuse, R26, R22 ;  /* 0x0000001a03167224 */ /* 0x040fe400078e0216 */
[----:B------:R-:W-:Y:S01]  /*16500*/  IMAD.MOV R25, RZ, RZ, -R25 ;  /* 0x000000ffff197224 */ /* 0x000fe200078e0a19 */
[----:B------:R-:W-:Y:S01]  /*16510*/  IABS R27, R6 ;  /* 0x00000006001b7213 */ /* 0x000fe20000000000 */
[----:B------:R-:W-:Y:S01]  /*16520*/  VIADD R7, R4, 0x1ae ;  /* 0x000001ae04077836 */ /* 0x000fe20000000000 */
[----:B------:R-:W-:Y:S01]  /*16530*/  STL [R1+0xe10], R22 ;  /* 0x000e101601007387 */ /* 0x000fe20000100800 */
[----:B------:R-:W-:Y:S01]  /*16540*/  IMAD R23, R3, R25, R23 ;  /* 0x0000001903177224 */ /* 0x000fe200078e0217 */
[----:B------:R-:W-:Y:S01]  /*16550*/  IABS R25, R8 ;  /* 0x0000000800197213 */ /* 0x000fe20000000000 */
[----:B------:R-:W-:Y:S01]  /*16560*/  IMAD.HI.U32 R30, R5, R27, RZ ;  /* 0x0000001b051e7227 */ /* 0x000fe200078e00ff */
[----:B------:R0:W-:Y:S01]  /*16570*/  STL [R1+0xa78], R8 ;  /* 0x000a780801007387 */ /* 0x0001e20000100800 */
[----:B------:R-:W-:-:S03]  /*16580*/  IABS R26, R7 ;  /* 0x00000007001a7213 */ /* 0x000fc60000000000 */
[----:B------:R1:W-:Y:S01]  /*16590*/  STL [R1+0xa48], R7 ;  /* 0x000a480701007387 */ /* 0x0003e20000100800 */
[----:B------:R-:W-:-:S03]  /*165a0*/  IMAD.MOV R30, RZ, RZ, -R30 ;  /* 0x000000ffff1e7224 */ /* 0x000fc600078e0a1e */
[----:B------:R3:W-:Y:S01]  /*165b0*/  STL [R1+0xa74], R6 ;  /* 0x000a740601007387 */ /* 0x0007e20000100800 */
[C---:B0-----:R-:W-:Y:S02]  /*165c0*/  LOP3.LUT R8, R82.reuse, 0x1b6, RZ, 0xfc, !PT ;  /* 0x000001b652087812 */ /* 0x041fe400078efcff */
[----:B-1----:R-:W-:Y:S01]  /*165d0*/  LOP3.LUT R7, R82, 0x1bc, RZ, 0xfc, !PT ;  /* 0x000001bc52077812 */ /* 0x002fe200078efcff */
[----:B------:R0:W-:Y:S01]  /*165e0*/  STL [R1+0xe0c], R4 ;  /* 0x000e0c0401007387 */ /* 0x0001e20000100800 */
[----:B---3--:R-:W-:-:S03]  /*165f0*/  VIADD R6, R4, 0x1be ;  /* 0x000001be04067836 */ /* 0x008fc60000000000 */
[----:B------:R-:W-:Y:S01]  /*16600*/  STL [R1+0xa6c], R8 ;  /* 0x000a6c0801007387 */ /* 0x000fe20000100800 */
[----:B------:R-:W-:-:S03]  /*16610*/  IMAD R27, R3, R30, R27 ;  /* 0x0000001e031b7224 */ /* 0x000fc600078e021b */
[----:B------:R-:W-:Y:S01]  /*16620*/  STL [R1+0xa68], R7 ;  /* 0x000a680701007387 */ /* 0x000fe20000100800 */
[----:B------:R-:W-:-:S03]  /*16630*/  IABS R30, R6 ;  /* 0x00000006001e7213 */ /* 0x000fc60000000000 */
[----:B------:R1:W-:Y:S01]  /*16640*/  STL [R1+0xa44], R6 ;  /* 0x000a440601007387 */ /* 0x0003e20000100800 */
[C---:B0-----:R-:W-:Y:S02]  /*16650*/  LOP3.LUT R4, R82.reuse, 0x1c6, RZ, 0xfc, !PT ;  /* 0x000001c652047812 */ /* 0x041fe400078efcff */
[----:B------:R-:W-:Y:S02]  /*16660*/  IABS R31, R7 ;  /* 0x00000007001f7213 */ /* 0x000fe40000000000 */
[----:B-1----:R-:W-:-:S05]  /*16670*/  LOP3.LUT R6, R82, 0x1c4, RZ, 0xfc, !PT ;  /* 0x000001c452067812 */ /* 0x002fca00078efcff */
[----:B------:R0:W-:Y:S04]  /*16680*/  STL [R1+0xa64], R6 ;  /* 0x000a640601007387 */ /* 0x0001e80000100800 */
[----:B------:R-:W-:Y:S04]  /*16690*/  STL [R1+0xa60], R4 ;  /* 0x000a600401007387 */ /* 0x000fe80000100800 */
[----:B------:R-:W3:Y:S04]  /*166a0*/  LDL.LU R17, [R1+0xa40] ;  /* 0x000a400001117983 */ /* 0x000ee80000300800 */
[----:B------:R-:W4:Y:S04]  /*166b0*/  LDL.LU R7, [R1+0xa3c] ;  /* 0x000a3c0001077983 */ /* 0x000f280000300800 */
[----:B------:R-:W4:Y:S04]  /*166c0*/  LDL.LU R93, [R1+0xa38] ;  /* 0x000a3800015d7983 */ /* 0x000f280000300800 */
[----:B------:R-:W4:Y:S04]  /*166d0*/  LDL.LU R83, [R1+0xa34] ;  /* 0x000a340001537983 */ /* 0x000f280000300800 */
[----:B------:R-:W4:Y:S04]  /*166e0*/  LDL.LU R84, [R1+0xa30] ;  /* 0x000a300001547983 */ /* 0x000f280000300800 */
[----:B------:R-:W4:Y:S04]  /*166f0*/  LDL.LU R78, [R1+0xa2c] ;  /* 0x000a2c00014e7983 */ /* 0x000f280000300800 */
[----:B------:R-:W4:Y:S01]  /*16700*/  LDL.LU R85, [R1+0xa28] ;  /* 0x000a280001557983 */ /* 0x000f220000300800 */
[----:B------:R-:W1:Y:S01]  /*16710*/  S2R R92, SR_TID.X ;  /* 0x00000000005c7919 */ /* 0x000e620000002100 */
[----:B------:R-:W-:-:S04]  /*16720*/  @!UP2 UIADD3 UR4, UPT, UPT, -UR6, 0x100000, URZ ;  /* 0x001000000604a890 */ /* 0x000fc8000fffe1ff */
[----:B------:R-:W-:Y:S02]  /*16730*/  @!UP2 USHF.L.U32 UR5, UR4, 0xb, URZ ;  /* 0x0000000b0405a899 */ /* 0x000fe400080006ff */
[----:B------:R-:W-:Y:S01]  /*16740*/  @!UP2 USHF.L.U32 UR4, UR4, 0x1, URZ ;  /* 0x000000010404a899 */ /* 0x000fe200080006ff */
[----:B------:R-:W-:Y:S01]  /*16750*/  VOTEU.ALL UP1, P5 ;  /* 0x0000000000ff7886 */ /* 0x000fe20002820000 */
[C---:B------:R-:W-:Y:S01]  /*16760*/  IMAD.HI.U32 R28, R5.reuse, R25, RZ ;  /* 0x00000019051c7227 */ /* 0x040fe200078e00ff */
[----:B------:R-:W4:Y:S01]  /*16770*/  LDL.LU R87, [R1+0xa24] ;  /* 0x000a240001577983 */ /* 0x000f220000300800 */
[----:B------:R-:W-:Y:S01]  /*16780*/  PRMT R11, RZ, 0x7610, R11 ;  /* 0x00007610ff0b7816 */ /* 0x000fe2000000000b */
[----:B------:R-:W0:Y:S01]  /*16790*/  LDCU UR6, c[0x0][0x3b0] ;  /* 0x00007600ff0677ac */ /* 0x000e220008000800 */
[----:B------:R-:W-:Y:S01]  /*167a0*/  IMAD.MOV R28, RZ, RZ, -R28 ;  /* 0x000000ffff1c7224 */ /* 0x000fe200078e0a1c */
[----:B------:R-:W4:Y:S01]  /*167b0*/  LDL.LU R16, [R1+0x85c] ;  /* 0x00085c0001107983 */ /* 0x000f220000300800 */
[----:B------:R-:W-:-:S03]  /*167c0*/  IMAD.HI.U32 R29, R5, R26, RZ ;  /* 0x0000001a051d7227 */ /* 0x000fc600078e00ff */
[----:B------:R-:W4:Y:S01]  /*167d0*/  LDL.LU R12, [R1+0x848] ;  /* 0x00084800010c7983 */ /* 0x000f220000300800 */
[----:B------:R0:W2:Y:S01]  /*167e0*/  @!UP1 SYNCS.EXCH.64 URZ, [UR11+0x12008], UR4 ;  /* 0x012008040bff95b2 */ /* 0x0000a20008000100 */
[C---:B------:R-:W-:Y:S01]  /*167f0*/  IMAD R25, R3.reuse, R28, R25 ;  /* 0x0000001c03197224 */ /* 0x040fe200078e0219 */
[----:B------:R-:W-:Y:S01]  /*16800*/  IABS R28, R8 ;  /* 0x00000008001c7213 */ /* 0x000fe20000000000 */
[----:B------:R-:W-:Y:S01]  /*16810*/  IMAD.MOV R29, RZ, RZ, -R29 ;  /* 0x000000ffff1d7224 */ /* 0x000fe200078e0a1d */
[----:B------:R-:W4:Y:S01]  /*16820*/  LDL.LU R10, [R1+0x844] ;  /* 0x00084400010a7983 */ /* 0x000f220000300800 */
[----:B-1----:R-:W-:Y:S02]  /*16830*/  LOP3.LUT R15, R92, 0x7f, RZ, 0xc0, !PT ;  /* 0x0000007f5c0f7812 */ /* 0x002fe400078ec0ff */
[----:B------:R-:W-:Y:S01]  /*16840*/  IMAD R26, R3, R29, R26 ;  /* 0x0000001d031a7224 */ /* 0x000fe200078e021a */
[----:B------:R-:W4:Y:S01]  /*16850*/  LDL.LU R8, [R1+0x830] ;  /* 0x0008300001087983 */ /* 0x000f220000300800 */
[----:B------:R-:W-:Y:S01]  /*16860*/  PRMT R13, RZ, 0x7610, R13 ;  /* 0x00007610ff0d7816 */ /* 0x000fe2000000000d */
[----:B------:R-:W-:Y:S01]  /*16870*/  IMAD.HI.U32 R32, R5, R31, RZ ;  /* 0x0000001f05207227 */ /* 0x000fe200078e00ff */
[----:B0-----:R-:W0:Y:S01]  /*16880*/  LDCU UR4, c[0x0][0x3b0] ;  /* 0x00007600ff0477ac */ /* 0x001e220008000800 */
[----:B------:R-:W-:Y:S01]  /*16890*/  STS.U8 [R15+UR11+0x10000], R75 ;  /* 0x0100004b0f007988 */ /* 0x000fe2000800000b */
[----:B------:R-:W-:Y:S01]  /*168a0*/  LOP3.LUT R86, R15, 0x10, RZ, 0x3c, !PT ;  /* 0x000000100f567812 */ /* 0x000fe200078e3cff */
[C---:B------:R-:W-:Y:S01]  /*168b0*/  IMAD.HI.U32 R80, R5.reuse, R30, RZ ;  /* 0x0000001e05507227 */ /* 0x040fe200078e00ff */
[----:B------:R-:W1:Y:S01]  /*168c0*/  LDCU UR5, c[0x0][0x3b0] ;  /* 0x00007600ff0577ac */ /* 0x000e620008000800 */
[----:B------:R-:W-:Y:S04]  /*168d0*/  STS.U8 [R15+UR11+0x10200], R74 ;  /* 0x0102004a0f007988 */ /* 0x000fe8000800000b */
[----:B------:R-:W-:Y:S04]  /*168e0*/  STS.U8 [R15+UR11+0x10400], R73 ;  /* 0x010400490f007988 */ /* 0x000fe8000800000b */
[----:B------:R-:W-:Y:S04]  /*168f0*/  STS.U8 [R15+UR11+0x10600], R72 ;  /* 0x010600480f007988 */ /* 0x000fe8000800000b */
[----:B------:R-:W-:Y:S04]  /*16900*/  STS.U8 [R15+UR11+0x10800], R66 ;  /* 0x010800420f007988 */ /* 0x000fe8000800000b */
[----:B------:R-:W-:Y:S04]  /*16910*/  STS.U8 [R15+UR11+0x10a00], R65 ;  /* 0x010a00410f007988 */ /* 0x000fe8000800000b */
[----:B------:R-:W-:Y:S04]  /*16920*/  STS.U8 [R15+UR11+0x10c00], R64 ;  /* 0x010c00400f007988 */ /* 0x000fe8000800000b */
[----:B------:R-:W-:Y:S01]  /*16930*/  STS.U8 [R15+UR11+0x10e00], R63 ;  /* 0x010e003f0f007988 */ /* 0x000fe2000800000b */
[----:B------:R-:W-:-:S03]  /*16940*/  IMAD.HI.U32 R29, R5, R28, RZ ;  /* 0x0000001c051d7227 */ /* 0x000fc600078e00ff */
[----:B------:R-:W-:Y:S01]  /*16950*/  STS.U8 [R86+UR11+0x10080], R70 ;  /* 0x0100804656007988 */ /* 0x000fe2000800000b */
[----:B------:R-:W-:-:S03]  /*16960*/  LOP3.LUT R14, R15, 0x20, RZ, 0x3c, !PT ;  /* 0x000000200f0e7812 */ /* 0x000fc600078e3cff */
[----:B------:R-:W-:Y:S04]  /*16970*/  STS.U8 [R86+UR11+0x10280], R69 ;  /* 0x0102804556007988 */ /* 0x000fe8000800000b */
[----:B------:R-:W-:Y:S04]  /*16980*/  STS.U8 [R86+UR11+0x10480], R68 ;  /* 0x0104804456007988 */ /* 0x000fe8000800000b */
[----:B------:R-:W-:Y:S01]  /*16990*/  STS.U8 [R86+UR11+0x10680], R67 ;  /* 0x0106804356007988 */ /* 0x000fe2000800000b */
[----:B------:R-:W-:-:S03]  /*169a0*/  IMAD.MOV R29, RZ, RZ, -R29 ;  /* 0x000000ffff1d7224 */ /* 0x000fc600078e0a1d */
[----:B------:R-:W4:Y:S04]  /*169b0*/  LDL.LU R88, [R1+0x82c] ;  /* 0x00082c0001587983 */ /* 0x000f280000300800 */
[----:B------:R-:W-:Y:S04]  /*169c0*/  STS.U8 [R86+UR11+0x10880], R57 ;  /* 0x0108803956007988 */ /* 0x000fe8000800000b */
[----:B------:R-:W-:Y:S04]  /*169d0*/  STS.U8 [R86+UR11+0x10a80], R56 ;  /* 0x010a803856007988 */ /* 0x000fe8000800000b */
[----:B------:R-:W-:Y:S04]  /*169e0*/  STS.U8 [R86+UR11+0x10c80], R55 ;  /* 0x010c803756007988 */ /* 0x000fe8000800000b */
[----:B------:R-:W-:Y:S01]  /*169f0*/  STS.U8 [R86+UR11+0x10e80], R54 ;  /* 0x010e803656007988 */ /* 0x000fe2000800000b */
[----:B------:R-:W-:-:S03]  /*16a00*/  IMAD R28, R3, R29, R28 ;  /* 0x0000001d031c7224 */ /* 0x000fc600078e021c */
[----:B------:R-:W-:Y:S01]  /*16a10*/  STS.U8 [R14+UR11+0x10100], R61 ;  /* 0x0101003d0e007988 */ /* 0x000fe2000800000b */
[----:B------:R-:W-:-:S03]  /*16a20*/  LOP3.LUT R92, R15, 0x30, RZ, 0x3c, !PT ;  /* 0x000000300f5c7812 */ /* 0x000fc600078e3cff */
[----:B------:R-:W-:Y:S01]  /*16a30*/  STS.U8 [R14+UR11+0x10300], R60 ;  /* 0x0103003c0e007988 */ /* 0x000fe2000800000b */
[----:B------:R-:W-:-:S03]  /*16a40*/  IABS R29, R6 ;  /* 0x00000006001d7213 */ /* 0x000fc60000000000 */
[----:B------:R-:W-:Y:S04]  /*16a50*/  STS.U8 [R14+UR11+0x10500], R59 ;  /* 0x0105003b0e007988 */ /* 0x000fe8000800000b */
[----:B------:R-:W4:Y:S04]  /*16a60*/  LDL.LU R89, [R1+0x828] ;  /* 0x0008280001597983 */ /* 0x000f280000300800 */
        /* <DEDUP_REMOVED lines=9> */
[----:B------:R-:W-:Y:S04]  /*16b00*/  STS.U8 [R92+UR11+0x10180], R51 ;  /* 0x010180335c007988 */ /* 0x000fe8000800000b */
[----:B------:R-:W-:Y:S04]  /*16b10*/  STS.U8 [R92+UR11+0x10380], R50 ;  /* 0x010380325c007988 */ /* 0x000fe8000800000b */
[----:B------:R-:W-:Y:S04]  /*16b20*/  STS.U8 [R92+UR11+0x10580], R49 ;  /* 0x010580315c007988 */ /* 0x000fe8000800000b */
[----:B------:R-:W-:Y:S04]  /*16b30*/  STS.U8 [R92+UR11+0x10780], R42 ;  /* 0x0107802a5c007988 */ /* 0x000fe8000800000b */
[----:B------:R-:W-:Y:S04]  /*16b40*/  STS.U8 [R92+UR11+0x10980], R41 ;  /* 0x010980295c007988 */ /* 0x000fe8000800000b */
[----:B------:R-:W-:Y:S04]  /*16b50*/  STS.U8 [R92+UR11+0x10b80], R39 ;  /* 0x010b80275c007988 */ /* 0x000fe8000800000b */
[----:B--2---:R-:W-:Y:S04]  /*16b60*/  STS.U8 [R92+UR11+0x10d80], R37 ;  /* 0x010d80255c007988 */ /* 0x004fe8000800000b */
[----:B------:R-:W-:Y:S04]  /*16b70*/  STS.U8 [R92+UR11+0x10f80], R34 ;  /* 0x010f80225c007988 */ /* 0x000fe8000800000b */
[----:B------:R-:W2:Y:S04]  /*16b80*/  LDL.LU R91, [R1+0x804] ;  /* 0x00080400015b7983 */ /* 0x000ea80000300800 */
[----:B---3--:R-:W-:Y:S04]  /*16b90*/  STS.U8 [R15+UR11], R17 ;  /* 0x000000110f007988 */ /* 0x008fe8000800000b */
[----:B----4-:R3:W-:Y:S04]  /*16ba0*/  STS.U8 [R15+UR11+0x200], R7 ;  /* 0x000200070f007988 */ /* 0x0107e8000800000b */
[----:B------:R4:W-:Y:S04]  /*16bb0*/  STS.U8 [R15+UR11+0x400], R93 ;  /* 0x0004005d0f007988 */ /* 0x0009e8000800000b */
[----:B---3--:R-:W3:Y:S04]  /*16bc0*/  LDL.LU R7, [R1+0x7f0] ;  /* 0x0007f00001077983 */ /* 0x008ee80000300800 */
[----:B----4-:R-:W4:Y:S04]  /*16bd0*/  LDL.LU R93, [R1+0x7ec] ;  /* 0x0007ec00015d7983 */ /* 0x010f280000300800 */
[----:B------:R0:W-:Y:S04]  /*16be0*/  STS.U8 [R15+UR11+0x600], R83 ;  /* 0x000600530f007988 */ /* 0x0001e8000800000b */
[----:B------:R1:W-:Y:S04]  /*16bf0*/  STS.U8 [R15+UR11+0x800], R84 ;  /* 0x000800540f007988 */ /* 0x0003e8000800000b */
[----:B0-----:R-:W4:Y:S04]  /*16c00*/  LDL.LU R83, [R1+0x7e8] ;  /* 0x0007e80001537983 */ /* 0x001f280000300800 */
[----:B-1----:R-:W4:Y:S04]  /*16c10*/  LDL.LU R84, [R1+0x7e4] ;  /* 0x0007e40001547983 */ /* 0x002f280000300800 */
[----:B------:R0:W-:Y:S04]  /*16c20*/  STS.U8 [R15+UR11+0xa00], R78 ;  /* 0x000a004e0f007988 */ /* 0x0001e8000800000b */
[----:B------:R1:W-:Y:S04]  /*16c30*/  STS.U8 [R15+UR11+0xc00], R85 ;  /* 0x000c00550f007988 */ /* 0x0003e8000800000b */
[----:B0-----:R-:W4:Y:S04]  /*16c40*/  LDL.LU R78, [R1+0x7d0] ;  /* 0x0007d000014e7983 */ /* 0x001f280000300800 */
[----:B-1----:R-:W4:Y:S04]  /*16c50*/  LDL.LU R85, [R1+0x7cc] ;  /* 0x0007cc0001557983 */ /* 0x002f280000300800 */
[----:B------:R0:W-:Y:S04]  /*16c60*/  STS.U8 [R15+UR11+0xe00], R87 ;  /* 0x000e00570f007988 */ /* 0x0001e8000800000b */
[----:B------:R-:W-:Y:S04]  /*16c70*/  STS.U8 [R15+UR11+0x1000], R16 ;  /* 0x001000100f007988 */ /* 0x000fe8000800000b */
[----:B------:R-:W-:Y:S04]  /*16c80*/  STS.U8 [R15+UR11+0x1200], R12 ;  /* 0x0012000c0f007988 */ /* 0x000fe8000800000b */
[----:B0-----:R-:W4:Y:S04]  /*16c90*/  LDL.LU R87, [R1+0x7c8] ;  /* 0x0007c80001577983 */ /* 0x001f280000300800 */
[----:B------:R-:W-:Y:S04]  /*16ca0*/  STS.U8 [R15+UR11+0x1400], R10 ;  /* 0x0014000a0f007988 */ /* 0x000fe8000800000b */
[----:B------:R-:W-:Y:S04]  /*16cb0*/  STS.U8 [R15+UR11+0x1600], R8 ;  /* 0x001600080f007988 */ /* 0x000fe8000800000b */
[----:B------:R0:W-:Y:S04]  /*16cc0*/  STS.U8 [R15+UR11+0x1800], R88 ;  /* 0x001800580f007988 */ /* 0x0001e8000800000b */
[----:B0-----:R-:W4:Y:S04]  /*16cd0*/  LDL.LU R88, [R1+0x7c4] ;  /* 0x0007c40001587983 */ /* 0x001f280000300800 */
[----:B------:R0:W-:Y:S04]  /*16ce0*/  STS.U8 [R15+UR11+0x1a00], R89 ;  /* 0x001a00590f007988 */ /* 0x0001e8000800000b */
[----:B------:R-:W-:Y:S04]  /*16cf0*/  STS.U8 [R15+UR11+0x1c00], R9 ;  /* 0x001c00090f007988 */ /* 0x000fe8000800000b */
[----:B0-----:R-:W4:Y:S04]  /*16d00*/  LDL.LU R89, [R1+0x7b0] ;  /* 0x0007b00001597983 */ /* 0x001f280000300800 */
[----:B------:R-:W-:Y:S04]  /*16d10*/  STS.U8 [R15+UR11+0x1e00], R6 ;  /* 0x001e00060f007988 */ /* 0x000fe8000800000b */
[----:B------:R-:W4:Y:S04]  /*16d20*/  LDL.LU R41, [R1+0x7ac] ;  /* 0x0007ac0001297983 */ /* 0x000f280000300800 */
[----:B------:R-:W-:Y:S04]  /*16d30*/  STS.U8 [R15+UR11+0x2000], R79 ;  /* 0x0020004f0f007988 */ /* 0x000fe8000800000b */
[----:B------:R0:W-:Y:S04]  /*16d40*/  STS.U8 [R15+UR11+0x2200], R90 ;  /* 0x0022005a0f007988 */ /* 0x0001e8000800000b */
[----:B0-----:R-:W4:Y:S04]  /*16d50*/  LDL.LU R90, [R1+0x7a8] ;  /* 0x0007a800015a7983 */ /* 0x001f280000300800 */
[----:B------:R-:W4:Y:S04]  /*16d60*/  LDL.LU R22, [R1+0x7a4] ;  /* 0x0007a40001167983 */ /* 0x000f280000300800 */
[----:B------:R-:W4:Y:S04]  /*16d70*/  LDL.LU R17, [R1+0x790] ;  /* 0x0007900001117983 */ /* 0x000f280000300800 */
[----:B------:R-:W4:Y:S04]  /*16d80*/  LDL.LU R79, [R1+0x78c] ;  /* 0x00078c00014f7983 */ /* 0x000f280000300800 */
[----:B--2---:R0:W-:Y:S04]  /*16d90*/  STS.U8 [R15+UR11+0x2400], R91 ;  /* 0x0024005b0f007988 */ /* 0x0041e8000800000b */
[----:B0-----:R-:W2:Y:S04]  /*16da0*/  LDL.LU R91, [R1+0x788] ;  /* 0x00078800015b7983 */ /* 0x001ea80000300800 */
[----:B---3--:R-:W-:Y:S04]  /*16db0*/  STS.U8 [R15+UR11+0x2600], R7 ;  /* 0x002600070f007988 */ /* 0x008fe8000800000b */
[----:B----4-:R0:W-:Y:S04]  /*16dc0*/  STS.U8 [R15+UR11+0x2800], R93 ;  /* 0x0028005d0f007988 */ /* 0x0101e8000800000b */
[----:B0-----:R-:W3:Y:S04]  /*16dd0*/  LDL.LU R93, [R1+0x784] ;  /* 0x00078400015d7983 */ /* 0x001ee80000300800 */
[----:B------:R0:W-:Y:S04]  /*16de0*/  STS.U8 [R15+UR11+0x2a00], R83 ;  /* 0x002a00530f007988 */ /* 0x0001e8000800000b */
[----:B------:R1:W-:Y:S04]  /*16df0*/  STS.U8 [R15+UR11+0x2c00], R84 ;  /* 0x002c00540f007988 */ /* 0x0003e8000800000b */
[----:B0-----:R-:W4:Y:S04]  /*16e00*/  LDL.LU R83, [R1+0x770] ;  /* 0x0007700001537983 */ /* 0x001f280000300800 */
[----:B------:R-:W4:Y:S04]  /*16e10*/  LDL.LU R6, [R1+0x76c] ;  /* 0x00076c0001067983 */ /* 0x000f280000300800 */
[----:B------:R-:W4:Y:S04]  /*16e20*/  LDL.LU R7, [R1+0x768] ;  /* 0x0007680001077983 */ /* 0x000f280000300800 */
[----:B-1----:R-:W4:Y:S04]  /*16e30*/  LDL.LU R84, [R1+0x764] ;  /* 0x0007640001547983 */ /* 0x002f280000300800 */
[----:B------:R-:W4:Y:S04]  /*16e40*/  LDL.LU R16, [R1+0x750] ;  /* 0x0007500001107983 */ /* 0x000f280000300800 */
[----:B------:R-:W4:Y:S04]  /*16e50*/  LDL.LU R12, [R1+0x74c] ;  /* 0x00074c00010c7983 */ /* 0x000f280000300800 */
[----:B------:R-:W-:Y:S04]  /*16e60*/  STS.U8 [R15+UR11+0x2e00], R78 ;  /* 0x002e004e0f007988 */ /* 0x000fe8000800000b */
[----:B------:R-:W4:Y:S04]  /*16e70*/  LDL.LU R10, [R1+0x748] ;  /* 0x00074800010a7983 */ /* 0x000f280000300800 */
[----:B------:R0:W-:Y:S04]  /*16e80*/  STS.U8 [R15+UR11+0x3000], R85 ;  /* 0x003000550f007988 */ /* 0x0001e8000800000b */
[----:B------:R-:W4:Y:S04]  /*16e90*/  LDL.LU R8, [R1+0x744] ;  /* 0x0007440001087983 */ /* 0x000f280000300800 */
[----:B0-----:R-:W4:Y:S04]  /*16ea0*/  LDL.LU R85, [R1+0x730] ;  /* 0x0007300001557983 */ /* 0x001f280000300800 */
[----:B------:R0:W-:Y:S04]  /*16eb0*/  STS.U8 [R15+UR11+0x3200], R87 ;  /* 0x003200570f007988 */ /* 0x0001e8000800000b */
[----:B0-----:R-:W4:Y:S04]  /*16ec0*/  LDL.LU R87, [R1+0x72c] ;  /* 0x00072c0001577983 */ /* 0x001f280000300800 */
[----:B------:R-:W4:Y:S04]  /*16ed0*/  LDL.LU R9, [R1+0x728] ;  /* 0x0007280001097983 */ /* 0x000f280000300800 */
[----:B------:R-:W4:Y:S04]  /*16ee0*/  LDL.LU R78, [R1+0x724] ;  /* 0x00072400014e7983 */ /* 0x000f280000300800 */
[----:B------:R0:W-:Y:S04]  /*16ef0*/  STS.U8 [R15+UR11+0x3400], R88 ;  /* 0x003400580f007988 */ /* 0x0001e8000800000b */
[----:B0-----:R-:W4:Y:S04]  /*16f00*/  LDL.LU R88, [R1+0x710] ;  /* 0x0007100001587983 */ /* 0x001f280000300800 */
[----:B------:R0:W-:Y:S04]  /*16f10*/  STS.U8 [R15+UR11+0x3600], R89 ;  /* 0x003600590f007988 */ /* 0x0001e8000800000b */
[----:B------:R-:W-:Y:S04]  /*16f20*/  STS.U8 [R15+UR11+0x3800], R41 ;  /* 0x003800290f007988 */ /* 0x000fe8000800000b */
[----:B0-----:R-:W4:Y:S04]  /*16f30*/  LDL.LU R89, [R1+0x70c] ;  /* 0x00070c0001597983 */ /* 0x001f280000300800 */
[----:B------:R0:W-:Y:S04]  /*16f40*/  STS.U8 [R15+UR11+0x3a00], R90 ;  /* 0x003a005a0f007988 */ /* 0x0001e8000800000b */
[----:B------:R-:W-:Y:S04]  /*16f50*/  STS.U8 [R15+UR11+0x3c00], R22 ;  /* 0x003c00160f007988 */ /* 0x000fe8000800000b */
[----:B------:R-:W-:Y:S04]  /*16f60*/  STS.U8 [R15+UR11+0x3e00], R17 ;  /* 0x003e00110f007988 */ /* 0x000fe8000800000b */
[----:B0-----:R-:W4:Y:S04]  /*16f70*/  LDL.LU R90, [R1+0x708] ;  /* 0x00070800015a7983 */ /* 0x001f280000300800 */
[----:B------:R0:W-:Y:S04]  /*16f80*/  STS.U8 [R15+UR11+0x4000], R79 ;  /* 0x0040004f0f007988 */ /* 0x0001e8000800000b */
[----:B0-----:R-:W4:Y:S04]  /*16f90*/  LDL.LU R79, [R1+0x704] ;  /* 0x00070400014f7983 */ /* 0x001f280000300800 */
[----:B--2---:R0:W-:Y:S04]  /*16fa0*/  STS.U8 [R15+UR11+0x4200], R91 ;  /* 0x0042005b0f007988 */ /* 0x0041e8000800000b */
[----:B0-----:R-:W2:Y:S04]  /*16fb0*/  LDL.LU R91, [R1+0x6f0] ;  /* 0x0006f000015b7983 */ /* 0x001ea80000300800 */
[----:B---3--:R0:W-:Y:S04]  /*16fc0*/  STS.U8 [R15+UR11+0x4400], R93 ;  /* 0x0044005d0f007988 */ /* 0x0081e8000800000b */
[----:B0-----:R-:W3:Y:S04]  /*16fd0*/  LDL.LU R93, [R1+0x6ec] ;  /* 0x0006ec00015d7983 */ /* 0x001ee80000300800 */
[----:B----4-:R0:W-:Y:S04]  /*16fe0*/  STS.U8 [R15+UR11+0x4600], R83 ;  /* 0x004600530f007988 */ /* 0x0101e8000800000b */
[----:B------:R1:W-:Y:S04]  /*16ff0*/  STS.U8 [R15+UR11+0x4800], R6 ;  /* 0x004800060f007988 */ /* 0x0003e8000800000b */
[----:B------:R4:W-:Y:S04]  /*17000*/  STS.U8 [R15+UR11+0x4a00], R7 ;  /* 0x004a00070f007988 */ /* 0x0009e8000800000b */
[----:B0-----:R-:W3:Y:S04]  /*17010*/  LDL.LU R83, [R1+0x6e8] ;  /* 0x0006e80001537983 */ /* 0x001ee80000300800 */
[----:B------:R0:W-:Y:S04]  /*17020*/  STS.U8 [R15+UR11+0x4c00], R84 ;  /* 0x004c00540f007988 */ /* 0x0001e8000800000b */
[----:B------:R-:W-:Y:S04]  /*17030*/  STS.U8 [R15+UR11+0x4e00], R16 ;  /* 0x004e00100f007988 */ /* 0x000fe8000800000b */
[----:B------:R-:W-:Y:S04]  /*17040*/  STS.U8 [R15+UR11+0x5000], R12 ;  /* 0x0050000c0f007988 */ /* 0x000fe8000800000b */
[----:B-1----:R-:W3:Y:S04]  /*17050*/  LDL.LU R6, [R1+0x6e4] ;  /* 0x0006e40001067983 */ /* 0x002ee80000300800 */
[----:B------:R-:W-:Y:S04]  /*17060*/  STS.U8 [R15+UR11+0x5200], R10 ;  /* 0x0052000a0f007988 */ /* 0x000fe8000800000b */
[----:B----4-:R-:W4:Y:S04]  /*17070*/  LDL.LU R7, [R1+0x6d0] ;  /* 0x0006d00001077983 */ /* 0x010f280000300800 */
[----:B------:R-:W-:Y:S04]  /*17080*/  STS.U8 [R15+UR11+0x5400], R8 ;  /* 0x005400080f007988 */ /* 0x000fe8000800000b */
[----:B0-----:R-:W4:Y:S04]  /*17090*/  LDL.LU R84, [R1+0x6cc] ;  /* 0x0006cc0001547983 */ /* 0x001f280000300800 */
[----:B------:R0:W-:Y:S04]  /*170a0*/  STS.U8 [R15+UR11+0x5600], R85 ;  /* 0x005600550f007988 */ /* 0x0001e8000800000b */
[----:B0-----:R-:W4:Y:S04]  /*170b0*/  LDL.LU R85, [R1+0x6c8] ;  /* 0x0006c80001557983 */ /* 0x001f280000300800 */
[----:B------:R0:W-:Y:S04]  /*170c0*/  STS.U8 [R15+UR11+0x5800], R87 ;  /* 0x005800570f007988 */ /* 0x0001e8000800000b */
[----:B------:R-:W-:Y:S04]  /*170d0*/  STS.U8 [R15+UR11+0x5a00], R9 ;  /* 0x005a00090f007988 */ /* 0x000fe8000800000b */
[----:B------:R-:W-:Y:S04]  /*170e0*/  STS.U8 [R15+UR11+0x5c00], R78 ;  /* 0x005c004e0f007988 */ /* 0x000fe8000800000b */
[----:B0-----:R-:W4:Y:S04]  /*170f0*/  LDL.LU R87, [R1+0x6c4] ;  /* 0x0006c40001577983 */ /* 0x001f280000300800 */
[----:B------:R-:W4:Y:S04]  /*17100*/  LDL.LU R41, [R1+0x6b0] ;  /* 0x0006b00001297983 */ /* 0x000f280000300800 */
[----:B------:R0:W-:Y:S04]  /*17110*/  STS.U8 [R15+UR11+0x5e00], R88 ;  /* 0x005e00580f007988 */ /* 0x0001e8000800000b */
[----:B0-----:R-:W4:Y:S04]  /*17120*/  LDL.LU R88, [R1+0x6ac] ;  /* 0x0006ac0001587983 */ /* 0x001f280000300800 */
[----:B------:R-:W4:Y:S04]  /*17130*/  LDL.LU R22, [R1+0x6a8] ;  /* 0x0006a80001167983 */ /* 0x000f280000300800 */
[----:B------:R-:W4:Y:S04]  /*17140*/  LDL.LU R17, [R1+0x6a4] ;  /* 0x0006a40001117983 */ /* 0x000f280000300800 */
[----:B------:R0:W-:Y:S04]  /*17150*/  STS.U8 [R15+UR11+0x6000], R89 ;  /* 0x006000590f007988 */ /* 0x0001e8000800000b */
[----:B0-----:R-:W4:Y:S04]  /*17160*/  LDL.LU R89, [R1+0x690] ;  /* 0x0006900001597983 */ /* 0x001f280000300800 */
[----:B------:R0:W-:Y:S04]  /*17170*/  STS.U8 [R15+UR11+0x6200], R90 ;  /* 0x0062005a0f007988 */ /* 0x0001e8000800000b */
[----:B0-----:R-:W4:Y:S04]  /*17180*/  LDL.LU R90, [R1+0xa20] ;  /* 0x000a2000015a7983 */ /* 0x001f280000300800 */
[----:B------:R-:W-:Y:S04]  /*17190*/  STS.U8 [R15+UR11+0x6400], R79 ;  /* 0x0064004f0f007988 */ /* 0x000fe8000800000b */
[----:B--2---:R0:W-:Y:S04]  /*171a0*/  STS.U8 [R15+UR11+0x6600], R91 ;  /* 0x0066005b0f007988 */ /* 0x0041e8000800000b */
[----:B0-----:R-:W2:Y:S04]  /*171b0*/  LDL.LU R91, [R1+0xa1c] ;  /* 0x000a1c00015b7983 */ /* 0x001ea80000300800 */
[----:B---3--:R0:W-:Y:S04]  /*171c0*/  STS.U8 [R15+UR11+0x6800], R93 ;  /* 0x0068005d0f007988 */ /* 0x0081e8000800000b */
[----:B0-----:R-:W3:Y:S04]  /*171d0*/  LDL.LU R93, [R1+0xa18] ;  /* 0x000a1800015d7983 */ /* 0x001ee80000300800 */
[----:B------:R-:W3:Y:S04]  /*171e0*/  LDL.LU R78, [R1+0xa14] ;  /* 0x000a1400014e7983 */ /* 0x000ee80000300800 */
[----:B------:R0:W-:Y:S04]  /*171f0*/  STS.U8 [R15+UR11+0x6a00], R83 ;  /* 0x006a00530f007988 */ /* 0x0001e8000800000b */
[----:B------:R-:W3:Y:S04]  /*17200*/  LDL.LU R79, [R1+0xa10] ;  /* 0x000a1000014f7983 */ /* 0x000ee80000300800 */
[----:B0-----:R-:W3:Y:S04]  /*17210*/  LDL.LU R83, [R1+0xa0c] ;  /* 0x000a0c0001537983 */ /* 0x001ee80000300800 */
[----:B------:R-:W3:Y:S04]  /*17220*/  LDL.LU R16, [R1+0xa08] ;  /* 0x000a080001107983 */ /* 0x000ee80000300800 */
[----:B------:R-:W-:Y:S04]  /*17230*/  STS.U8 [R15+UR11+0x6c00], R6 ;  /* 0x006c00060f007988 */ /* 0x000fe8000800000b */
[----:B------:R-:W3:Y:S04]  /*17240*/  LDL.LU R12, [R1+0xa04] ;  /* 0x000a0400010c7983 */ /* 0x000ee80000300800 */
[----:B----4-:R-:W-:Y:S04]  /*17250*/  STS.U8 [R15+UR11+0x6e00], R7 ;  /* 0x006e00070f007988 */ /* 0x010fe8000800000b */
        /* <DEDUP_REMOVED lines=8> */
[----:B------:R-:W4:Y:S04]  /*172e0*/  LDL.LU R7, [R1+0x664] ;  /* 0x0006640001077983 */ /* 0x000f280000300800 */
[----:B------:R0:W-:Y:S04]  /*172f0*/  STS.U8 [R15+UR11+0x7400], R87 ;  /* 0x007400570f007988 */ /* 0x0001e8000800000b */
[----:B------:R-:W-:Y:S04]  /*17300*/  STS.U8 [R15+UR11+0x7600], R41 ;  /* 0x007600290f007988 */ /* 0x000fe8000800000b */
[----:B0-----:R-:W4:Y:S04]  /*17310*/  LDL.LU R87, [R1+0x650] ;  /* 0x0006500001577983 */ /* 0x001f280000300800 */
[----:B------:R0:W-:Y:S04]  /*17320*/  STS.U8 [R15+UR11+0x7800], R88 ;  /* 0x007800580f007988 */ /* 0x0001e8000800000b */
[----:B0-----:R-:W4:Y:S04]  /*17330*/  LDL.LU R88, [R1+0x64c] ;  /* 0x00064c0001587983 */ /* 0x001f280000300800 */
[----:B------:R-:W-:Y:S04]  /*17340*/  STS.U8 [R15+UR11+0x7a00], R22 ;  /* 0x007a00160f007988 */ /* 0x000fe8000800000b */
[----:B------:R-:W-:Y:S04]  /*17350*/  STS.U8 [R15+UR11+0x7c00], R17 ;  /* 0x007c00110f007988 */ /* 0x000fe8000800000b */
[----:B------:R0:W-:Y:S04]  /*17360*/  STS.U8 [R15+UR11+0x7e00], R89 ;  /* 0x007e00590f007988 */ /* 0x0001e8000800000b */
[----:B0-----:R-:W4:Y:S04]  /*17370*/  LDL.LU R89, [R1+0x648] ;  /* 0x0006480001597983 */ /* 0x001f280000300800 */
[----:B------:R0:W-:Y:S04]  /*17380*/  STS.U8 [R86+UR11+0x80], R90 ;  /* 0x0000805a56007988 */ /* 0x0001e8000800000b */
[----:B0-----:R-:W4:Y:S04]  /*17390*/  LDL.LU R90, [R1+0x644] ;  /* 0x00064400015a7983 */ /* 0x001f280000300800 */
[----:B--2---:R0:W-:Y:S04]  /*173a0*/  STS.U8 [R86+UR11+0x280], R91 ;  /* 0x0002805b56007988 */ /* 0x0041e8000800000b */
[----:B0-----:R-:W2:Y:S04]  /*173b0*/  LDL.LU R91, [R1+0x630] ;  /* 0x00063000015b7983 */ /* 0x001ea80000300800 */
[----:B---3--:R0:W-:Y:S04]  /*173c0*/  STS.U8 [R86+UR11+0x480], R93 ;  /* 0x0004805d56007988 */ /* 0x0081e8000800000b */
[----:B------:R1:W-:Y:S04]  /*173d0*/  STS.U8 [R86+UR11+0x680], R78 ;  /* 0x0006804e56007988 */ /* 0x0003e8000800000b */
[----:B0-----:R-:W3:Y:S04]  /*173e0*/  LDL.LU R93, [R1+0x62c] ;  /* 0x00062c00015d7983 */ /* 0x001ee80000300800 */
[----:B------:R0:W-:Y:S04]  /*173f0*/  STS.U8 [R86+UR11+0x880], R79 ;  /* 0x0008804f56007988 */ /* 0x0001e8000800000b */
[----:B------:R0:W-:Y:S04]  /*17400*/  STS.U8 [R86+UR11+0xa80], R83 ;  /* 0x000a805356007988 */ /* 0x0001e8000800000b */
[----:B------:R-:W-:Y:S04]  /*17410*/  STS.U8 [R86+UR11+0xc80], R16 ;  /* 0x000c801056007988 */ /* 0x000fe8000800000b */
[----:B-1----:R-:W3:Y:S04]  /*17420*/  LDL.LU R78, [R1+0x628] ;  /* 0x00062800014e7983 */ /* 0x002ee80000300800 */
[----:B------:R-:W-:Y:S04]  /*17430*/  STS.U8 [R86+UR11+0xe80], R12 ;  /* 0x000e800c56007988 */ /* 0x000fe8000800000b */
[----:B0-----:R-:W3:Y:S04]  /*17440*/  LDL.LU R79, [R1+0x624] ;  /* 0x00062400014f7983 */ /* 0x001ee80000300800 */
[----:B----4-:R-:W-:Y:S04]  /*17450*/  STS.U8 [R86+UR11+0x1080], R10 ;  /* 0x0010800a56007988 */ /* 0x010fe8000800000b */
[----:B------:R-:W4:Y:S04]  /*17460*/  LDL.LU R83, [R1+0x610] ;  /* 0x0006100001537983 */ /* 0x000f280000300800 */
[----:B------:R-:W-:Y:S04]  /*17470*/  STS.U8 [R86+UR11+0x1280], R8 ;  /* 0x0012800856007988 */ /* 0x000fe8000800000b */
[----:B------:R0:W-:Y:S04]  /*17480*/  STS.U8 [R86+UR11+0x1480], R84 ;  /* 0x0014805456007988 */ /* 0x0001e8000800000b */
[----:B0-----:R-:W4:Y:S04]  /*17490*/  LDL.LU R84, [R1+0x60c] ;  /* 0x00060c0001547983 */ /* 0x001f280000300800 */
[----:B------:R0:W-:Y:S04]  /*174a0*/  STS.U8 [R86+UR11+0x1680], R85 ;  /* 0x0016805556007988 */ /* 0x0001e8000800000b */
[----:B------:R-:W-:Y:S04]  /*174b0*/  STS.U8 [R86+UR11+0x1880], R9 ;  /* 0x0018800956007988 */ /* 0x000fe8000800000b */
[----:B0-----:R-:W4:Y:S04]  /*174c0*/  LDL.LU R85, [R1+0x608] ;  /* 0x0006080001557983 */ /* 0x001f280000300800 */
        /* <DEDUP_REMOVED lines=8> */
[----:B------:R1:W-:Y:S04]  /*17550*/  STS.U8 [R86+UR11+0x2080], R88 ;  /* 0x0020805856007988 */ /* 0x0003e8000800000b */
[----:B0-----:R-:W4:Y:S04]  /*17560*/  LDL.LU R87, [R1+0x1f0] ;  /* 0x0001f00001577983 */ /* 0x001f280000300800 */
[----:B-1----:R-:W4:Y:S04]  /*17570*/  LDL.LU R88, [R1+0x1e8] ;  /* 0x0001e80001587983 */ /* 0x002f280000300800 */
[----:B------:R0:W-:Y:S04]  /*17580*/  STS.U8 [R86+UR11+0x2280], R89 ;  /* 0x0022805956007988 */ /* 0x0001e8000800000b */
[----:B0-----:R-:W4:Y:S04]  /*17590*/  LDL.LU R89, [R1+0x1e4] ;  /* 0x0001e40001597983 */ /* 0x001f280000300800 */
[----:B------:R0:W-:Y:S04]  /*175a0*/  STS.U8 [R86+UR11+0x2480], R90 ;  /* 0x0024805a56007988 */ /* 0x0001e8000800000b */
[----:B0-----:R-:W4:Y:S04]  /*175b0*/  LDL.LU R90, [R1+0x1e0] ;  /* 0x0001e000015a7983 */ /* 0x001f280000300800 */
[----:B--2---:R0:W-:Y:S04]  /*175c0*/  STS.U8 [R86+UR11+0x2680], R91 ;  /* 0x0026805b56007988 */ /* 0x0041e8000800000b */
[----:B0-----:R-:W2:Y:S04]  /*175d0*/  LDL.LU R91, [R1+0x1dc] ;  /* 0x0001dc00015b7983 */ /* 0x001ea80000300800 */
[----:B---3--:R0:W-:Y:S04]  /*175e0*/  STS.U8 [R86+UR11+0x2880], R93 ;  /* 0x0028805d56007988 */ /* 0x0081e8000800000b */
[----:B0-----:R-:W3:Y:S04]  /*175f0*/  LDL.LU R93, [R1+0x1d8] ;  /* 0x0001d800015d7983 */ /* 0x001ee80000300800 */
[----:B------:R-:W3:Y:S04]  /*17600*/  LDL.LU R16, [R1+0x1c8] ;  /* 0x0001c80001107983 */ /* 0x000ee80000300800 */
[----:B------:R-:W3:Y:S04]  /*17610*/  LDL.LU R12, [R1+0x1a8] ;  /* 0x0001a800010c7983 */ /* 0x000ee80000300800 */
[----:B------:R-:W3:Y:S04]  /*17620*/  LDL.LU R8, [R1+0x188] ;  /* 0x0001880001087983 */ /* 0x000ee80000300800 */
[----:B------:R0:W-:Y:S04]  /*17630*/  STS.U8 [R86+UR11+0x2a80], R78 ;  /* 0x002a804e56007988 */ /* 0x0001e8000800000b */
[----:B------:R-:W3:Y:S04]  /*17640*/  LDL.LU R9, [R1+0x16c] ;  /* 0x00016c0001097983 */ /* 0x000ee80000300800 */
[----:B------:R1:W-:Y:S04]  /*17650*/  STS.U8 [R86+UR11+0x2c80], R79 ;  /* 0x002c804f56007988 */ /* 0x0003e8000800000b */
[----:B------:R-:W3:Y:S04]  /*17660*/  LDL.LU R6, [R1+0x168] ;  /* 0x0001680001067983 */ /* 0x000ee80000300800 */
[----:B----4-:R4:W-:Y:S04]  /*17670*/  STS.U8 [R86+UR11+0x2e80], R83 ;  /* 0x002e805356007988 */ /* 0x0109e8000800000b */
[----:B0-----:R-:W3:Y:S04]  /*17680*/  LDL.LU R78, [R1+0x12c] ;  /* 0x00012c00014e7983 */ /* 0x001ee80000300800 */
[----:B-1----:R-:W3:Y:S04]  /*17690*/  LDL.LU R79, [R1+0x108] ;  /* 0x00010800014f7983 */ /* 0x002ee80000300800 */
[----:B------:R0:W-:Y:S04]  /*176a0*/  STS.U8 [R86+UR11+0x3080], R84 ;  /* 0x0030805456007988 */ /* 0x0001e8000800000b */
[----:B----4-:R-:W4:Y:S04]  /*176b0*/  LDL.LU R83, [R1+0xe8] ;  /* 0x0000e80001537983 */ /* 0x010f280000300800 */
[----:B0-----:R-:W4:Y:S04]  /*176c0*/  LDL.LU R84, [R1+0x84] ;  /* 0x0000840001547983 */ /* 0x001f280000300800 */
[----:B------:R0:W-:Y:S04]  /*176d0*/  STS.U8 [R86+UR11+0x3280], R85 ;  /* 0x0032805556007988 */ /* 0x0001e8000800000b */
[----:B------:R-:W-:Y:S04]  /*176e0*/  STS.U8 [R86+UR11+0x3480], R22 ;  /* 0x0034801656007988 */ /* 0x000fe8000800000b */
[----:B------:R1:W-:Y:S04]  /*176f0*/  STS.U8 [R86+UR11+0x3680], R10 ;  /* 0x0036800a56007988 */ /* 0x0003e8000800000b */
[----:B0-----:R-:W4:Y:S04]  /*17700*/  LDL.LU R85, [R1+0x80] ;  /* 0x0000800001557983 */ /* 0x001f280000300800 */
[----:B------:R-:W-:Y:S04]  /*17710*/  STS.U8 [R86+UR11+0x3880], R17 ;  /* 0x0038801156007988 */ /* 0x000fe8000800000b */
[----:B-1----:R-:W4:Y:S04]  /*17720*/  LDL.LU R10, [R1+0x380] ;  /* 0x00038000010a7983 */ /* 0x002f280000300800 */
[----:B------:R-:W-:Y:S04]  /*17730*/  STS.U8 [R86+UR11+0x3a80], R15 ;  /* 0x003a800f56007988 */ /* 0x000fe8000800000b */
[----:B------:R0:W-:Y:S04]  /*17740*/  STS.U8 [R86+UR11+0x3c80], R7 ;  /* 0x003c800756007988 */ /* 0x0001e8000800000b */
        /* <DEDUP_REMOVED lines=12> */
[----:B------:R-:W-:Y:S04]  /*17810*/  STS.U8 [R86+UR11+0x4a80], R16 ;  /* 0x004a801056007988 */ /* 0x000fe8000800000b */
[----:B0-----:R-:W3:Y:S04]  /*17820*/  LDL.LU R93, [R1+0x64] ;  /* 0x00006400015d7983 */ /* 0x001ee80000300800 */
[----:B------:R-:W-:Y:S04]  /*17830*/  STS.U8 [R86+UR11+0x4c80], R12 ;  /* 0x004c800c56007988 */ /* 0x000fe8000800000b */
[----:B------:R-:W-:Y:S04]  /*17840*/  STS.U8 [R86+UR11+0x4e80], R8 ;  /* 0x004e800856007988 */ /* 0x000fe8000800000b */
[----:B------:R-:W-:Y:S04]  /*17850*/  STS.U8 [R86+UR11+0x5080], R9 ;  /* 0x0050800956007988 */ /* 0x000fe8000800000b */
[----:B------:R-:W3:Y:S04]  /*17860*/  LDL.LU R37, [R1+0x39c] ;  /* 0x00039c0001257983 */ /* 0x000ee80000300800 */
[----:B------:R-:W-:Y:S04]  /*17870*/  STS.U8 [R86+UR11+0x5280], R6 ;  /* 0x0052800656007988 */ /* 0x000fe8000800000b */
[----:B------:R-:W3:Y:S04]  /*17880*/  LDL.LU R15, [R1+0x3a0] ;  /* 0x0003a000010f7983 */ /* 0x000ee80000300800 */
[----:B------:R0:W-:Y:S04]  /*17890*/  STS.U8 [R86+UR11+0x5480], R78 ;  /* 0x0054804e56007988 */ /* 0x0001e8000800000b */
[----:B------:R1:W-:Y:S04]  /*178a0*/  STS.U8 [R86+UR11+0x5680], R79 ;  /* 0x0056804f56007988 */ /* 0x0003e8000800000b */
[----:B0-----:R-:W3:Y:S04]  /*178b0*/  LDL.LU R78, [R1+0x60] ;  /* 0x00006000014e7983 */ /* 0x001ee80000300800 */
[----:B----4-:R0:W-:Y:S04]  /*178c0*/  STS.U8 [R86+UR11+0x5880], R83 ;  /* 0x0058805356007988 */ /* 0x0101e8000800000b */
[----:B-1----:R-:W4:Y:S04]  /*178d0*/  LDL.LU R79, [R1+0x5c] ;  /* 0x00005c00014f7983 */ /* 0x002f280000300800 */
[----:B------:R1:W-:Y:S04]  /*178e0*/  STS.U8 [R86+UR11+0x5a80], R84 ;  /* 0x005a805456007988 */ /* 0x0003e8000800000b */
[----:B0-----:R-:W4:Y:S04]  /*178f0*/  LDL.LU R83, [R1+0x58] ;  /* 0x0000580001537983 */ /* 0x001f280000300800 */
[----:B------:R0:W-:Y:S04]  /*17900*/  STS.U8 [R86+UR11+0x5c80], R85 ;  /* 0x005c805556007988 */ /* 0x0001e8000800000b */
[----:B-1----:R-:W4:Y:S04]  /*17910*/  LDL.LU R84, [R1+0x54] ;  /* 0x0000540001547983 */ /* 0x002f280000300800 */
[----:B0-----:R-:W4:Y:S04]  /*17920*/  LDL.LU R85, [R1+0x50] ;  /* 0x0000500001557983 */ /* 0x001f280000300800 */
[----:B------:R-:W4:Y:S04]  /*17930*/  LDL.LU R17, [R1+0x34] ;  /* 0x0000340001117983 */ /* 0x000f280000300800 */
[----:B------:R-:W4:Y:S04]  /*17940*/  LDL.LU R9, [R1+0x30] ;  /* 0x0000300001097983 */ /* 0x000f280000300800 */
[----:B------:R-:W4:Y:S04]  /*17950*/  LDL.LU R8, [R1+0x2c] ;  /* 0x00002c0001087983 */ /* 0x000f280000300800 */
[----:B------:R0:W-:Y:S04]  /*17960*/  STS.U8 [R86+UR11+0x5e80], R7 ;  /* 0x005e800756007988 */ /* 0x0001e8000800000b */
[----:B0-----:R-:W4:Y:S04]  /*17970*/  LDL.LU R7, [R1+0x28] ;  /* 0x0000280001077983 */ /* 0x001f280000300800 */
[----:B------:R0:W-:Y:S04]  /*17980*/  STS.U8 [R86+UR11+0x6080], R87 ;  /* 0x0060805756007988 */ /* 0x0001e8000800000b */
[----:B------:R1:W-:Y:S04]  /*17990*/  STS.U8 [R86+UR11+0x6280], R88 ;  /* 0x0062805856007988 */ /* 0x0003e8000800000b */
[----:B0-----:R-:W4:Y:S04]  /*179a0*/  LDL.LU R87, [R1+0x24] ;  /* 0x0000240001577983 */ /* 0x001f280000300800 */
[----:B-1----:R-:W4:Y:S04]  /*179b0*/  LDL.LU R88, [R1+0xa00] ;  /* 0x000a000001587983 */ /* 0x002f280000300800 */
[----:B------:R-:W4:Y:S04]  /*179c0*/  LDL.LU R12, [R1+0x9fc] ;  /* 0x0009fc00010c7983 */ /* 0x000f280000300800 */
        /* <DEDUP_REMOVED lines=11> */
[----:B------:R-:W3:Y:S04]  /*17a80*/  LDL.LU R39, [R1+0x1c] ;  /* 0x00001c0001277983 */ /* 0x000ee80000300800 */
[----:B------:R-:W3:Y:S04]  /*17a90*/  LDL.LU R22, [R1+0x18] ;  /* 0x0000180001167983 */ /* 0x000ee80000300800 */
[----:B------:R-:W3:Y:S04]  /*17aa0*/  LDL.LU R16, [R1+0x3b4] ;  /* 0x0003b40001107983 */ /* 0x000ee80000300800 */
[----:B------:R-:W3:Y:S04]  /*17ab0*/  LDL.LU R41, [R1+0x3b8] ;  /* 0x0003b80001297983 */ /* 0x000ee80000300800 */
[----:B------:R0:W-:Y:S04]  /*17ac0*/  STS.U8 [R86+UR11+0x6c80], R78 ;  /* 0x006c804e56007988 */ /* 0x0001e8000800000b */
[----:B----4-:R1:W-:Y:S04]  /*17ad0*/  STS.U8 [R86+UR11+0x6e80], R79 ;  /* 0x006e804f56007988 */ /* 0x0103e8000800000b */
[----:B0-----:R-:W4:Y:S04]  /*17ae0*/  LDL.LU R78, [R1+0xe8c] ;  /* 0x000e8c00014e7983 */ /* 0x001f280000300800 */
[----:B-1----:R-:W4:Y:S04]  /*17af0*/  LDL.LU R79, [R1+0xe88] ;  /* 0x000e8800014f7983 */ /* 0x002f280000300800 */
[----:B------:R0:W-:Y:S04]  /*17b00*/  STS.U8 [R86+UR11+0x7080], R83 ;  /* 0x0070805356007988 */ /* 0x0001e8000800000b */
[----:B------:R1:W-:Y:S04]  /*17b10*/  STS.U8 [R86+UR11+0x7280], R84 ;  /* 0x0072805456007988 */ /* 0x0003e8000800000b */
[----:B0-----:R-:W4:Y:S04]  /*17b20*/  LDL.LU R83, [R1+0xe84] ;  /* 0x000e840001537983 */ /* 0x001f280000300800 */
[----:B-1----:R-:W4:Y:S04]  /*17b30*/  LDL.LU R84, [R1+0xe80] ;  /* 0x000e800001547983 */ /* 0x002f280000300800 */
[----:B------:R0:W-:Y:S04]  /*17b40*/  STS.U8 [R86+UR11+0x7480], R85 ;  /* 0x0074805556007988 */ /* 0x0001e8000800000b */
[----:B------:R1:W-:Y:S04]  /*17b50*/  STS.U8 [R86+UR11+0x7680], R17 ;  /* 0x0076801156007988 */ /* 0x0003e8000800000b */
[----:B------:R1:W-:Y:S04]  /*17b60*/  STS.U8 [R86+UR11+0x7880], R9 ;  /* 0x0078800956007988 */ /* 0x0003e8000800000b */
[----:B0-----:R-:W4:Y:S04]  /*17b70*/  LDL.LU R85, [R1+0xe7c] ;  /* 0x000e7c0001557983 */ /* 0x001f280000300800 */
[----:B-1----:R-:W4:Y:S04]  /*17b80*/  LDL.LU R17, [R1+0x14] ;  /* 0x0000140001117983 */ /* 0x002f280000300800 */
[----:B------:R-:W4:Y:S04]  /*17b90*/  LDL.LU R9, [R1+0x10] ;  /* 0x0000100001097983 */ /* 0x000f280000300800 */
        /* <DEDUP_REMOVED lines=8> */
[----:B------:R-:W4:Y:S04]  /*17c20*/  LDL.LU R87, [R1+0xe74] ;  /* 0x000e740001577983 */ /* 0x000f280000300800 */
        /* <DEDUP_REMOVED lines=10> */
[----:B------:R-:W-:Y:S04]  /*17cd0*/  STS.U8 [R14+UR11+0xf00], R34 ;  /* 0x000f00220e007988 */ /* 0x000fe8000800000b */
[----:B------:R-:W-:Y:S04]  /*17ce0*/  STS.U8 [R14+UR11+0x1100], R92 ;  /* 0x0011005c0e007988 */ /* 0x000fe8000800000b */
[----:B------:R3:W-:Y:S04]  /*17cf0*/  STS.U8 [R14+UR11+0x1300], R39 ;  /* 0x001300270e007988 */ /* 0x0007e8000800000b */
[----:B------:R-:W-:Y:S04]  /*17d00*/  STS.U8 [R14+UR11+0x1500], R22 ;  /* 0x001500160e007988 */ /* 0x000fe8000800000b */
[----:B0-----:R-:W2:Y:S04]  /*17d10*/  LDL.LU R93, [R1+0xe60] ;  /* 0x000e6000015d7983 */ /* 0x001ea80000300800 */
[----:B-1----:R-:W2:Y:S04]  /*17d20*/  LDL.LU R6, [R1+0x3d0] ;  /* 0x0003d00001067983 */ /* 0x002ea80000300800 */
[----:B---3--:R-:W3:Y:S04]  /*17d30*/  LDL.LU R39, [R1+0x3ec] ;  /* 0x0003ec0001277983 */ /* 0x008ee80000300800 */
[----:B----4-:R-:W-:Y:S04]  /*17d40*/  STS.U8 [R14+UR11+0x1700], R17 ;  /* 0x001700110e007988 */ /* 0x010fe8000800000b */
[----:B------:R0:W-:Y:S04]  /*17d50*/  STS.U8 [R14+UR11+0x1900], R9 ;  /* 0x001900090e007988 */ /* 0x0001e8000800000b */
[----:B0-----:R-:W4:Y:S04]  /*17d60*/  LDL R9, [R1+0xac4] ;  /* 0x000ac40001097983 */ /* 0x001f280000100800 */
[----:B------:R-:W-:Y:S04]  /*17d70*/  STS.U8 [R14+UR11+0x1b00], R8 ;  /* 0x001b00080e007988 */ /* 0x000fe8000800000b */
[----:B------:R0:W-:Y:S04]  /*17d80*/  STS.U8 [R14+UR11+0x1d00], R7 ;  /* 0x001d00070e007988 */ /* 0x0001e8000800000b */
[----:B0-----:R-:W3:Y:S04]  /*17d90*/  LDL R7, [R1+0xad4] ;  /* 0x000ad40001077983 */ /* 0x001ee80000100800 */
[----:B------:R-:W3:Y:S01]  /*17da0*/  LDL.LU R92, [R1+0x3f0] ;  /* 0x0003f000015c7983 */ /* 0x000ee20000300800 */
[----:B------:R-:W-:-:S02]  /*17db0*/  ISETP.GT.U32.AND P1, PT, R3, R10, PT ;  /* 0x0000000a0300720c */ /* 0x000fc40003f24070 */
[C---:B------:R-:W-:Y:S01]  /*17dc0*/  ISETP.GT.U32.AND P2, PT, R3.reuse, R16, PT ;  /* 0x000000100300720c */ /* 0x040fe20003f44070 */
[----:B------:R-:W3:Y:S01]  /*17dd0*/  LDL.LU R22, [R1+0x40c] ;  /* 0x00040c0001167983 */ /* 0x000ee20000300800 */
[----:B------:R-:W-:-:S03]  /*17de0*/  ISETP.GT.U32.AND P3, PT, R3, R15, PT ;  /* 0x0000000f0300720c */ /* 0x000fc60003f64070 */
[----:B------:R-:W3:Y:S06]  /*17df0*/  LDL R8, [R1+0xae4] ;  /* 0x000ae40001087983 */ /* 0x000eec0000100800 */
[--C-:B------:R-:W-:Y:S01]  /*17e00*/  @!P1 IMAD.IADD R10, R10, 0x1, -R3.reuse ;  /* 0x000000010a0a9824 */ /* 0x100fe200078e0a03 */
[C---:B------:R-:W-:Y:S01]  /*17e10*/  ISETP.GT.U32.AND P1, PT, R3.reuse, R37, PT ;  /* 0x000000250300720c */ /* 0x040fe20003f24070 */
[--C-:B------:R-:W-:Y:S01]  /*17e20*/  @!P2 IMAD.IADD R16, R16, 0x1, -R3.reuse ;  /* 0x000000011010a824 */ /* 0x100fe200078e0a03 */
[----:B------:R-:W-:Y:S01]  /*17e30*/  ISETP.GT.U32.AND P2, PT, R3, R12, PT ;  /* 0x0000000c0300720c */ /* 0x000fe20003f44070 */
[----:B------:R-:W-:-:S10]  /*17e40*/  @!P3 IMAD.IADD R15, R15, 0x1, -R3 ;  /* 0x000000010f0fb824 */ /* 0x000fd400078e0a03 */
[----:B------:R-:W-:Y:S01]  /*17e50*/  @!P1 IMAD.IADD R37, R37, 0x1, -R3 ;  /* 0x0000000125259824 */ /* 0x000fe200078e0a03 */
[----:B------:R-:W-:-:S04]  /*17e60*/  ISETP.GT.U32.AND P1, PT, R3, R41, PT ;  /* 0x000000290300720c */ /* 0x000fc80003f24070 */
[----:B------:R-:W-:Y:S01]  /*17e70*/  ISETP.GT.U32.AND P3, PT, R3, R37, PT ;  /* 0x000000250300720c */ /* 0x000fe20003f64070 */
[----:B------:R-:W-:-:S08]  /*17e80*/  @!P2 IMAD.IADD R12, R12, 0x1, -R3 ;  /* 0x000000010c0ca824 */ /* 0x000fd000078e0a03 */
[----:B------:R-:W-:Y:S01]  /*17e90*/  @!P1 IMAD.IADD R41, R41, 0x1, -R3 ;  /* 0x0000000129299824 */ /* 0x000fe200078e0a03 */
[----:B------:R-:W-:-:S03]  /*17ea0*/  ISETP.GT.U32.AND P2, PT, R3, R12, PT ;  /* 0x0000000c0300720c */ /* 0x000fc60003f44070 */
[----:B------:R-:W-:Y:S01]  /*17eb0*/  @!P3 IMAD.IADD R37, R37, 0x1, -R3 ;  /* 0x000000012525b824 */ /* 0x000fe200078e0a03 */
[C---:B------:R-:W-:Y:S02]  /*17ec0*/  ISETP.GT.U32.AND P3, PT, R3.reuse, R41, PT ;  /* 0x000000290300720c */ /* 0x040fe40003f64070 */
[----:B------:R-:W-:-:S07]  /*17ed0*/  ISETP.GT.U32.AND P4, PT, R3, R10, PT ;  /* 0x0000000a0300720c */ /* 0x000fce0003f84070 */
[----:B------:R-:W-:-:S04]  /*17ee0*/  @!P2 IMAD.IADD R12, R12, 0x1, -R3 ;  /* 0x000000010c0ca824 */ /* 0x000fc800078e0a03 */
[--C-:B------:R-:W-:Y:S02]  /*17ef0*/  @!P3 IMAD.IADD R41, R41, 0x1, -R3.reuse ;  /* 0x000000012929b824 */ /* 0x100fe400078e0a03 */
[----:B------:R-:W-:-:S04]  /*17f00*/  @!P4 IMAD.IADD R10, R10, 0x1, -R3 ;  /* 0x000000010a0ac824 */ /* 0x000fc800078e0a03 */
[----:B------:R-:W-:Y:S01]  /*17f10*/  IMAD.MOV.U32 R34, RZ, RZ, R10 ;  /* 0x000000ffff227224 */ /* 0x000fe200078e000a */
[----:B------:R-:W-:-:S13]  /*17f20*/  ISETP.GT.U32.AND P1, PT, R3, R16, PT ;  /* 0x000000100300720c */ /* 0x000fda0003f24070 */
[----:B------:R-:W-:Y:S01]  /*17f30*/  @!P1 IMAD.IADD R16, R16, 0x1, -R3 ;  /* 0x0000000110109824 */ /* 0x000fe200078e0a03 */
[----:B--2---:R-:W-:Y:S04]  /*17f40*/  STS.U8 [R14+UR11+0x1f00], R93 ;  /* 0x001f005d0e007988 */ /* 0x004fe8000800000b */
[----:B------:R-:W-:Y:S04]  /*17f50*/  STS.U8 [R14+UR11+0x2100], R91 ;  /* 0x0021005b0e007988 */ /* 0x000fe8000800000b */
        /* <DEDUP_REMOVED lines=12> */
[----:B------:R-:W-:Y:S01]  /*18020*/  STS.U8 [R14+UR11+0x3b00], R71 ;  /* 0x003b00470e007988 */ /* 0x000fe2000800000b */
[----:B----4-:R-:W-:-:S03]  /*18030*/  ISETP.GE.AND P3, PT, R9, RZ, PT ;  /* 0x000000ff0900720c */ /* 0x010fc60003f66270 */
[----:B------:R-:W-:Y:S04]  /*18040*/  STS.U8 [R14+UR11+0x3d00], R62 ;  /* 0x003d003e0e007988 */ /* 0x000fe8000800000b */
[----:B------:R-:W-:Y:S04]  /*18050*/  STS.U8 [R14+UR11+0x3f00], R53 ;  /* 0x003f00350e007988 */ /* 0x000fe8000800000b */
[----:B------:R-:W2:Y:S01]  /*18060*/  LDL R9, [R1+0xaf8] ;  /* 0x000af80001097983 */ /* 0x000ea20000100800 */
[----:B---3--:R-:W-:Y:S01]  /*18070*/  ISETP.GT.U32.AND P2, PT, R3, R92, PT ;  /* 0x0000005c0300720c */ /* 0x008fe20003f44070 */
[----:B------:R-:W-:Y:S01]  /*18080*/  @!P3 IMAD.MOV R34, RZ, RZ, -R34 ;  /* 0x000000ffff22b224 */ /* 0x000fe200078e0a22 */
[----:B------:R-:W-:Y:S01]  /*18090*/  ISETP.GE.AND P3, PT, R7, RZ, PT ;  /* 0x000000ff0700720c */ /* 0x000fe20003f66270 */
[----:B------:R-:W-:Y:S04]  /*180a0*/  STS.U8 [R14+UR11+0x4100], R52 ;  /* 0x004100340e007988 */ /* 0x000fe8000800000b */
[----:B------:R-:W-:Y:S01]  /*180b0*/  STS.U8 [R14+UR11+0x4300], R45 ;  /* 0x0043002d0e007988 */ /* 0x000fe2000800000b */
[----:B------:R-:W-:-:S02]  /*180c0*/  ISETP.GT.U32.AND P1, PT, R3, R39, PT ;  /* 0x000000270300720c */ /* 0x000fc40003f24070 */
[C---:B------:R-:W-:Y:S01]  /*180d0*/  ISETP.GT.U32.AND P4, PT, R3.reuse, R15, PT ;  /* 0x0000000f0300720c */ /* 0x040fe20003f84070 */
[----:B------:R-:W3:Y:S02]  /*180e0*/  LDL.LU R10, [R1+0x410] ;  /* 0x00041000010a7983 */ /* 0x000ee40000300800 */
[--C-:B------:R-:W-:Y:S02]  /*180f0*/  @!P2 IMAD.IADD R92, R92, 0x1, -R3.reuse ;  /* 0x000000015c5ca824 */ /* 0x100fe400078e0a03 */
[----:B------:R-:W-:Y:S03]  /*18100*/  STS.U8 [R14+UR11+0x4500], R43 ;  /* 0x0045002b0e007988 */ /* 0x000fe6000800000b */
[----:B------:R-:W-:Y:S01]  /*18110*/  ISETP.GT.U32.AND P2, PT, R3, R92, PT ;  /* 0x0000005c0300720c */ /* 0x000fe20003f44070 */
[----:B------:R-:W-:Y:S04]  /*18120*/  STS.U8 [R14+UR11+0x4700], R40 ;  /* 0x004700280e007988 */ /* 0x000fe8000800000b */
[----:B------:R0:W-:Y:S04]  /*18130*/  STS.U8 [R14+UR11+0x4900], R33 ;  /* 0x004900210e007988 */ /* 0x0001e8000800000b */
[----:B------:R1:W-:Y:S01]  /*18140*/  STS.U8 [R14+UR11+0x4b00], R36 ;  /* 0x004b00240e007988 */ /* 0x0003e2000800000b */
[----:B------:R-:W-:-:S02]  /*18150*/  @!P1 IMAD.IADD R39, R39, 0x1, -R3 ;  /* 0x0000000127279824 */ /* 0x000fc400078e0a03 */
[----:B------:R-:W-:Y:S01]  /*18160*/  @!P4 IMAD.IADD R15, R15, 0x1, -R3 ;  /* 0x000000010f0fc824 */ /* 0x000fe200078e0a03 */
[----:B------:R-:W4:Y:S01]  /*18170*/  LDL.LU R17, [R1+0x44c] ;  /* 0x00044c0001117983 */ /* 0x000f220000300800 */
[----:B0-----:R-:W-:Y:S01]  /*18180*/  IMAD.MOV.U32 R33, RZ, RZ, R37 ;  /* 0x000000ffff217224 */ /* 0x001fe200078e0025 */
[----:B-1----:R-:W-:-:S03]  /*18190*/  SEL R36, R38, R34, !P6 ;  /* 0x0000002226247207 */ /* 0x002fc60007000000 */
[----:B------:R-:W-:Y:S01]  /*181a0*/  @!P3 IMAD.MOV R33, RZ, RZ, -R33 ;  /* 0x000000ffff21b224 */ /* 0x000fe200078e0a21 */
[----:B------:R0:W-:Y:S01]  /*181b0*/  STS.U8 [R14+UR11+0x4d00], R35 ;  /* 0x004d00230e007988 */ /* 0x0001e2000800000b */
[----:B------:R-:W-:Y:S02]  /*181c0*/  IMAD R36, R36, UR9, RZ ;  /* 0x0000000924247c24 */ /* 0x000fe4000f8e02ff */
[----:B------:R-:W-:Y:S01]  /*181d0*/  @!P2 IMAD.IADD R92, R92, 0x1, -R3 ;  /* 0x000000015c5ca824 */ /* 0x000fe200078e0a03 */
[----:B------:R-:W-:Y:S01]  /*181e0*/  ISETP.GT.U32.AND P1, PT, R3, R39, PT ;  /* 0x000000270300720c */ /* 0x000fe20003f24070 */
[----:B------:R-:W3:Y:S01]  /*181f0*/  LDL.LU R7, [R1+0x490] ;  /* 0x0004900001077983 */ /* 0x000ee20000300800 */
[----:B0-----:R-:W-:Y:S01]  /*18200*/  SEL R35, R38, R33, !P6 ;  /* 0x0000002126237207 */ /* 0x001fe20007000000 */
[----:B------:R-:W-:Y:S01]  /*18210*/  IMAD.MOV.U32 R33, RZ, RZ, R16 ;  /* 0x000000ffff217224 */ /* 0x000fe200078e0010 */
[----:B------:R-:W-:Y:S01]  /*18220*/  IADD3 R16, P2, PT, R36, R2, RZ ;  /* 0x0000000224107210 */ /* 0x000fe20007f5e0ff */
[----:B------:R-:W-:Y:S01]  /*18230*/  IMAD.MOV.U32 R34, RZ, RZ, R15 ;  /* 0x000000ffff227224 */ /* 0x000fe200078e000f */
[----:B------:R-:W-:Y:S01]  /*18240*/  ISETP.GE.AND P3, PT, R8, RZ, PT ;  /* 0x000000ff0800720c */ /* 0x000fe20003f66270 */
[----:B------:R-:W3:Y:S01]  /*18250*/  LDL R40, [R1+0xb0c] ;  /* 0x000b0c0001287983 */ /* 0x000ee20000100800 */
[----:B------:R-:W-:Y:S01]  /*18260*/  LEA.HI.X.SX32 R37, R36, R0, 0x1, P2 ;  /* 0x0000000024257211 */ /* 0x000fe200010f0eff */
[----:B------:R-:W-:-:S02]  /*18270*/  @P0 IMAD.MOV.U32 R36, RZ, RZ, R16 ;  /* 0x000000ffff240224 */ /* 0x000fc400078e0010 */
[----:B------:R-:W-:Y:S01]  /*18280*/  IMAD R35, R35, UR9, RZ ;  /* 0x0000000923237c24 */ /* 0x000fe2000f8e02ff */
[----:B------:R-:W3:Y:S04]  /*18290*/  LDL R8, [R1+0xb24] ;  /* 0x000b240001087983 */ /* 0x000ee80000100800 */
[----:B------:R0:W3:Y:S03]  /*182a0*/  @P0 LDG.E.U8 R11, desc[UR22][R36.64] ;  /* 0x00000016240b0981 */ /* 0x0000e6000c1e1100 */
[----:B------:R-:W-:Y:S01]  /*182b0*/  @!P3 IMAD.MOV R34, RZ, RZ, -R34 ;  /* 0x000000ffff22b224 */ /* 0x000fe200078e0a22 */
[----:B------:R-:W-:Y:S01]  /*182c0*/  IADD3 R15, P3, PT, R35, R2, RZ ;  /* 0x00000002230f7210 */ /* 0x000fe20007f7e0ff */
[----:B------:R-:W-:-:S03]  /*182d0*/  @!P1 IMAD.IADD R39, R39, 0x1, -R3 ;  /* 0x0000000127279824 */ /* 0x000fc600078e0a03 */
[----:B------:R-:W-:Y:S02]  /*182e0*/  LEA.HI.X.SX32 R14, R35, R0, 0x1, P3 ;  /* 0x00000000230e7211 */ /* 0x000fe400018f0eff */
[----:B------:R-:W-:Y:S01]  /*182f0*/  PRMT R35, RZ, 0x7610, R35 ;  /* 0x00007610ff237816 */ /* 0x000fe20000000023 */
[----:B0-----:R-:W-:Y:S01]  /*18300*/  @P0 IMAD.MOV.U32 R36, RZ, RZ, R15 ;  /* 0x000000ffff240224 */ /* 0x001fe200078e000f */
[----:B--2---:R-:W-:Y:S02]  /*18310*/  ISETP.GE.AND P1, PT, R9, RZ, PT ;  /* 0x000000ff0900720c */ /* 0x004fe40003f26270 */
[----:B------:R-:W2:Y:S04]  /*18320*/  LDL R9, [R1+0xb38] ;  /* 0x000b380001097983 */ /* 0x000ea80000100800 */
[----:B------:R-:W-:Y:S04]  /*18330*/  STL [R1+0xec], R16 ;  /* 0x0000ec1001007387 */ /* 0x000fe80000100800 */
[----:B------:R-:W-:Y:S04]  /*18340*/  STL [R1+0x10c], R15 ;  /* 0x00010c0f01007387 */ /* 0x000fe80000100800 */
[----:B------:R0:W-:Y:S02]  /*18350*/  STL [R1+0xe8], R37 ;  /* 0x0000e82501007387 */ /* 0x0001e40000100800 */
[----:B0-----:R-:W-:-:S05]  /*18360*/  @P0 IMAD.MOV.U32 R37, RZ, RZ, R14 ;  /* 0x000000ffff250224 */ /* 0x001fca00078e000e */
[----:B------:R0:W2:Y:S04]  /*18370*/  @P0 LDG.E.U8 R35, desc[UR22][R36.64] ;  /* 0x0000001624230981 */ /* 0x0000a8000c1e1100 */
[----:B------:R-:W-:Y:S04]  /*18380*/  STL [R1+0x108], R14 ;  /* 0x0001080e01007387 */ /* 0x000fe80000100800 */
[----:B------:R-:W2:Y:S04]  /*18390*/  LDL.LU R16, [R1+0x4cc] ;  /* 0x0004cc0001107983 */ /* 0x000ea80000300800 */
[----:B---3--:R1:W-:Y:S04]  /*183a0*/  STL [R1+0x2c], R11 ;  /* 0x00002c0b01007387 */ /* 0x0083e80000100800 */
[----:B-1----:R-:W3:Y:S01]  /*183b0*/  LDL.LU R11, [R1+0xe5c] ;  /* 0x000e5c00010b7983 */ /* 0x002ee20000300800 */
[C---:B------:R-:W-:Y:S01]  /*183c0*/  ISETP.GT.U32.AND P4, PT, R3.reuse, R6, PT ;  /* 0x000000060300720c */ /* 0x040fe20003f84070 */
[----:B------:R-:W-:Y:S01]  /*183d0*/  @!P1 IMAD.MOV R33, RZ, RZ, -R33 ;  /* 0x000000ffff219224 */ /* 0x000fe200078e0a21 */
[C---:B----4-:R-:W-:Y:S01]  /*183e0*/  ISETP.GT.U32.AND P2, PT, R3.reuse, R17, PT ;  /* 0x000000110300720c */ /* 0x050fe20003f44070 */
[----:B------:R-:W4:Y:S10]  /*183f0*/  LDL.LU R14, [R1+0xe58] ;  /* 0x000e5800010e7983 */ /* 0x000f340000300800 */
[--C-:B------:R-:W-:Y:S01]  /*18400*/  @!P4 IMAD.IADD R6, R6, 0x1, -R3.reuse ;  /* 0x000000010606c824 */ /* 0x100fe200078e0a03 */
[----:B------:R-:W-:Y:S01]  /*18410*/  ISETP.GT.U32.AND P1, PT, R3, R10, PT ;  /* 0x0000000a0300720c */ /* 0x000fe20003f24070 */
[----:B------:R-:W-:Y:S01]  /*18420*/  @!P2 IMAD.IADD R17, R17, 0x1, -R3 ;  /* 0x000000011111a824 */ /* 0x000fe200078e0a03 */
[----:B0-----:R-:W-:Y:S01]  /*18430*/  SEL R37, R38, R34, !P6 ;  /* 0x0000002226257207 */ /* 0x001fe20007000000 */
[----:B------:R-:W4:Y:S01]  /*18440*/  LDL.LU R15, [R1+0xe54] ;  /* 0x000e5400010f7983 */ /* 0x000f220000300800 */
[----:B------:R-:W-:-:S13]  /*18450*/  ISETP.GT.U32.AND P4, PT, R3, R6, PT ;  /* 0x000000060300720c */ /* 0x000fda0003f84070 */
[--C-:B------:R-:W-:Y:S01]  /*18460*/  @!P4 IMAD.IADD R6, R6, 0x1, -R3.reuse ;  /* 0x000000010606c824 */ /* 0x100fe200078e0a03 */
[----:B------:R-:W-:Y:S01]  /*18470*/  ISETP.GT.U32.AND P4, PT, R3, R22, PT ;  /* 0x000000160300720c */ /* 0x000fe20003f84070 */
[----:B------:R-:W-:Y:S01]  /*18480*/  @!P1 IMAD.IADD R10, R10, 0x1, -R3 ;  /* 0x000000010a0a9824 */ /* 0x000fe200078e0a03 */
[----:B------:R-:W-:Y:S02]  /*18490*/  ISETP.GE.AND P1, PT, R8, RZ, PT ;  /* 0x000000ff0800720c */ /* 0x000fe40003f26270 */
[----:B------:R-:W-:Y:S01]  /*184a0*/  SEL R36, R38, R33, !P6 ;  /* 0x0000002126247207 */ /* 0x000fe20007000000 */
[----:B------:R-:W-:-:S08]  /*184b0*/  IMAD.MOV.U32 R33, RZ, RZ, R12 ;  /* 0x000000ffff217224 */ /* 0x000fd000078e000c */
[----:B------:R-:W-:Y:S02]  /*184c0*/  @!P4 IMAD.IADD R22, R22, 0x1, -R3 ;  /* 0x000000011616c824 */ /* 0x000fe400078e0a03 */
[----:B------:R-:W-:-:S03]  /*184d0*/  IMAD R37, R37, UR9, RZ ;  /* 0x0000000925257c24 */ /* 0x000fc6000f8e02ff */
[----:B------:R-:W-:Y:S01]  /*184e0*/  ISETP.GT.U32.AND P4, PT, R3, R22, PT ;  /* 0x000000160300720c */ /* 0x000fe20003f84070 */
[----:B------:R-:W-:Y:S02]  /*184f0*/  IMAD R36, R36, UR9, RZ ;  /* 0x0000000924247c24 */ /* 0x000fe4000f8e02ff */
[----:B------:R-:W-:Y:S02]  /*18500*/  IMAD.MOV.U32 R34, RZ, RZ, R41 ;  /* 0x000000ffff227224 */ /* 0x000fe400078e0029 */
[----:B------:R-:W-:Y:S01]  /*18510*/  @!P1 IMAD.MOV R33, RZ, RZ, -R33 ;  /* 0x000000ffff219224 */ /* 0x000fe200078e0a21 */
[----:B------:R-:W-:-:S04]  /*18520*/  IADD3 R12, P1, PT, R37, R2, RZ ;  /* 0x00000002250c7210 */ /* 0x000fc80007f3e0ff */
[----:B------:R-:W-:-:S03]  /*18530*/  LEA.HI.X.SX32 R37, R37, R0, 0x1, P1 ;  /* 0x0000000025257211 */ /* 0x000fc600008f0eff */
[----:B------:R-:W-:Y:S01]  /*18540*/  @!P4 IMAD.IADD R22, R22, 0x1, -R3 ;  /* 0x000000011616c824 */ /* 0x000fe200078e0a03 */
[----:B------:R-:W-:Y:S02]  /*18550*/  ISETP.GE.AND P4, PT, R40, RZ, PT ;  /* 0x000000ff2800720c */ /* 0x000fe40003f86270 */
[----:B--2---:R-:W-:Y:S02]  /*18560*/  ISETP.GE.AND P2, PT, R9, RZ, PT ;  /* 0x000000ff0900720c */ /* 0x004fe40003f46270 */
[----:B------:R-:W2:Y:S04]  /*18570*/  LDL R9, [R1+0xb4c] ;  /* 0x000b4c0001097983 */ /* 0x000ea80000100800 */
[----:B------:R-:W4:Y:S04]  /*18580*/  LDL.LU R8, [R1+0x4d0] ;  /* 0x0004d00001087983 */ /* 0x000f280000300800 */
[----:B------:R0:W-:Y:S04]  /*18590*/  STL [R1+0x28], R35 ;  /* 0x0000282301007387 */ /* 0x0001e80000100800 */
[----:B------:R-:W4:Y:S01]  /*185a0*/  LDL R40, [R1+0xb5c] ;  /* 0x000b5c0001287983 */ /* 0x000f220000100800 */
[----:B0-----:R-:W-:-:S04]  /*185b0*/  IMAD.MOV.U32 R35, RZ, RZ, R6 ;  /* 0x000000ffff237224 */ /* 0x001fc800078e0006 */
[----:B------:R-:W-:Y:S01]  /*185c0*/  @!P2 IMAD.MOV R35, RZ, RZ, -R35 ;  /* 0x000000ffff23a224 */ /* 0x000fe200078e0a23 */
[----:B------:R-:W-:-:S04]  /*185d0*/  IADD3 R41, P2, PT, R36, R2, RZ ;  /* 0x0000000224297210 */ /* 0x000fc80007f5e0ff */
[----:B------:R-:W-:Y:S01]  /*185e0*/  LEA.HI.X.SX32 R6, R36, R0, 0x1, P2 ;  /* 0x0000000024067211 */ /* 0x000fe200010f0eff */
[----:B------:R-:W-:Y:S01]  /*185f0*/  @P0 IMAD.MOV.U32 R36, RZ, RZ, R12 ;  /* 0x000000ffff240224 */ /* 0x000fe200078e000c */
[----:B------:R0:W-:Y:S04]  /*18600*/  STL [R1+0x12c], R12 ;  /* 0x00012c0c01007387 */ /* 0x0001e80000100800 */
[----:B------:R-:W-:Y:S04]  /*18610*/  STL [R1+0x14c], R41 ;  /* 0x00014c2901007387 */ /* 0x000fe80000100800 */
[----:B------:R1:W-:Y:S01]  /*18620*/  STL [R1+0x128], R37 ;  /* 0x0001282501007387 */ /* 0x0003e20000100800 */
[----:B---3--:R-:W-:-:S02]  /*18630*/  PRMT R11, RZ, 0x7610, R11 ;  /* 0x00007610ff0b7816 */ /* 0x008fc4000000000b */
[----:B------:R-:W-:Y:S01]  /*18640*/  ISETP.GT.U32.AND P3, PT, R3, R7, PT ;  /* 0x000000070300720c */ /* 0x000fe20003f64070 */
[----:B------:R-:W-:Y:S01]  /*18650*/  @!P4 IMAD.MOV R34, RZ, RZ, -R34 ;  /* 0x000000ffff22c224 */ /* 0x000fe200078e0a22 */
[----:B0-----:R-:W3:Y:S04]  /*18660*/  LDL.LU R12, [R1+0xe50] ;  /* 0x000e5000010c7983 */ /* 0x001ee80000300800 */
[----:B------:R0:W3:Y:S02]  /*18670*/  @P0 LDG.E.U8 R11, desc[UR22][R36.64] ;  /* 0x00000016240b0981 */ /* 0x0000e4000c1e1100 */
[----:B0-----:R-:W-:Y:S02]  /*18680*/  @P0 IMAD.MOV.U32 R36, RZ, RZ, R41 ;  /* 0x000000ffff240224 */ /* 0x001fe400078e0029 */
[----:B-1----:R-:W-:-:S05]  /*18690*/  @P0 IMAD.MOV.U32 R37, RZ, RZ, R6 ;  /* 0x000000ffff250224 */ /* 0x002fca00078e0006 */
[----:B------:R0:W4:Y:S01]  /*186a0*/  @P0 LDG.E.U8 R13, desc[UR22][R36.64] ;  /* 0x00000016240d0981 */ /* 0x000122000c1e1100 */
[----:B------:R-:W-:Y:S01]  /*186b0*/  @!P3 IMAD.IADD R7, R7, 0x1, -R3 ;  /* 0x000000010707b824 */ /* 0x000fe200078e0a03 */
[----:B------:R-:W-:Y:S02]  /*186c0*/  ISETP.GT.U32.AND P3, PT, R3, R10, PT ;  /* 0x0000000a0300720c */ /* 0x000fe40003f64070 */
[----:B------:R-:W-:Y:S01]  /*186d0*/  SEL R34, R38, R34, !P6 ;  /* 0x0000002226227207 */ /* 0x000fe20007000000 */
[----:B------:R-:W-:Y:S04]  /*186e0*/  STL [R1+0x148], R6 ;  /* 0x0001480601007387 */ /* 0x000fe80000100800 */
[----:B0-----:R-:W-:Y:S01]  /*186f0*/  IMAD R36, R34, UR9, RZ ;  /* 0x0000000922247c24 */ /* 0x001fe2000f8e02ff */
[----:B------:R-:W-:-:S05]  /*18700*/  SEL R34, R38, R33, !P6 ;  /* 0x0000002126227207 */ /* 0x000fca0007000000 */
[----:B------:R-:W-:Y:S01]  /*18710*/  @!P3 IMAD.IADD R10, R10, 0x1, -R3 ;  /* 0x000000010a0ab824 */ /* 0x000fe200078e0a03 */
[----:B--2---:R-:W-:Y:S01]  /*18720*/  ISETP.GE.AND P3, PT, R9, RZ, PT ;  /* 0x000000ff0900720c */ /* 0x004fe20003f66270 */
[----:B---3--:R0:W-:Y:S04]  /*18730*/  STL [R1+0x24], R11 ;  /* 0x0000240b01007387 */ /* 0x0081e80000100800 */
[----:B0-----:R-:W2:Y:S04]  /*18740*/  LDL.LU R11, [R1+0x570] ;  /* 0x00057000010b7983 */ /* 0x001ea80000300800 */
[----:B------:R-:W3:Y:S04]  /*18750*/  LDL.LU R6, [R1+0xe4c] ;  /* 0x000e4c0001067983 */ /* 0x000ee80000300800 */
[----:B------:R-:W2:Y:S04]  /*18760*/  LDL R41, [R1+0xce8] ;  /* 0x000ce80001297983 */ /* 0x000ea80000100800 */
[----:B------:R-:W2:Y:S04]  /*18770*/  LDL.LU R9, [R1+0x5a8] ;  /* 0x0005a80001097983 */ /* 0x000ea80000300800 */
[----:B----4-:R0:W-:Y:S04]  /*18780*/  STL [R1+0x20], R13 ;  /* 0x0000200d01007387 */ /* 0x0101e80000100800 */
[----:B------:R-:W4:Y:S01]  /*18790*/  LDL R33, [R1+0xbd8] ;  /* 0x000bd80001217983 */ /* 0x000f220000100800 */
[----:B------:R-:W-:-:S02]  /*187a0*/  ISETP.GT.U32.AND P1, PT, R3, R7, PT ;  /* 0x000000070300720c */ /* 0x000fc40003f24070 */
[----:B------:R-:W-:-:S11]  /*187b0*/  ISETP.GT.U32.AND P2, PT, R3, R16, PT ;  /* 0x000000100300720c */ /* 0x000fd60003f44070 */
[----:B------:R-:W-:Y:S01]  /*187c0*/  @!P1 IMAD.IADD R7, R7, 0x1, -R3 ;  /* 0x0000000107079824 */ /* 0x000fe200078e0a03 */
[----:B0-----:R-:W-:-:S04]  /*187d0*/  IADD3 R13, P1, PT, R36, R2, RZ ;  /* 0x00000002240d7210 */ /* 0x001fc80007f3e0ff */
[----:B------:R-:W-:Y:S01]  /*187e0*/  LEA.HI.X.SX32 R37, R36, R0, 0x1, P1 ;  /* 0x0000000024257211 */ /* 0x000fe200008f0eff */
[----:B------:R-:W-:Y:S01]  /*187f0*/  @P0 IMAD.MOV.U32 R36, RZ, RZ, R13 ;  /* 0x000000ffff240224 */ /* 0x000fe200078e000d */
[----:B------:R0:W-:Y:S01]  /*18800*/  STL [R1+0x16c], R13 ;  /* 0x00016c0d01007387 */ /* 0x0001e20000100800 */
[----:B------:R-:W-:Y:S01]  /*18810*/  @!P2 IMAD.IADD R16, R16, 0x1, -R3 ;  /* 0x000000011010a824 */ /* 0x000fe200078e0a03 */
[----:B------:R-:W-:Y:S02]  /*18820*/  ISETP.GE.AND P2, PT, R40, RZ, PT ;  /* 0x000000ff2800720c */ /* 0x000fe40003f46270 */
[----:B------:R-:W-:Y:S01]  /*18830*/  PRMT R12, RZ, 0x7610, R12 ;  /* 0x00007610ff0c7816 */ /* 0x000fe2000000000c */
[----:B------:R1:W-:Y:S01]  /*18840*/  STL [R1+0x168], R37 ;  /* 0x0001682501007387 */ /* 0x0003e20000100800 */
[----:B------:R-:W-:Y:S02]  /*18850*/  PRMT R15, RZ, 0x7610, R15 ;  /* 0x00007610ff0f7816 */ /* 0x000fe4000000000f */
[----:B---3--:R-:W-:-:S06]  /*18860*/  PRMT R6, RZ, 0x7610, R6 ;  /* 0x00007610ff067816 */ /* 0x008fcc0000000006 */
[----:B------:R3:W2:Y:S01]  /*18870*/  @P0 LDG.E.U8 R6, desc[UR22][R36.64] ;  /* 0x0000001624060981 */ /* 0x0006a2000c1e1100 */
[----:B----4-:R-:W-:Y:S01]  /*18880*/  ISETP.GE.AND P1, PT, R33, RZ, PT ;  /* 0x000000ff2100720c */ /* 0x010fe20003f26270 */
[----:B------:R-:W-:Y:S02]  /*18890*/  IMAD.MOV.U32 R33, RZ, RZ, R39 ;  /* 0x000000ffff217224 */ /* 0x000fe400078e0027 */
[----:B------:R-:W-:Y:S02]  /*188a0*/  IMAD R39, R34, UR9, RZ ;  /* 0x0000000922277c24 */ /* 0x000fe4000f8e02ff */
[----:B------:R-:W-:-:S03]  /*188b0*/  @!P3 IMAD.MOV R33, RZ, RZ, -R33 ;  /* 0x000000ffff21b224 */ /* 0x000fc600078e0a21 */
[----:B0-----:R-:W-:Y:S01]  /*188c0*/  IADD3 R13, P3, PT, R39, R2, RZ ;  /* 0x00000002270d7210 */ /* 0x001fe20007f7e0ff */
[----:B---3--:R-:W-:-:S03]  /*188d0*/  IMAD.MOV.U32 R36, RZ, RZ, R22 ;  /* 0x000000ffff247224 */ /* 0x008fc600078e0016 */
[----:B------:R-:W-:Y:S01]  /*188e0*/  LEA.HI.X.SX32 R22, R39, R0, 0x1, P3 ;  /* 0x0000000027167211 */ /* 0x000fe200018f0eff */
[----:B------:R-:W-:Y:S01]  /*188f0*/  @P0 IMAD.MOV.U32 R40, RZ, RZ, R13 ;  /* 0x000000ffff280224 */ /* 0x000fe200078e000d */
[----:B--2---:R-:W-:-:S03]  /*18900*/  ISETP.GE.AND P3, PT, R41, RZ, PT ;  /* 0x000000ff2900720c */ /* 0x004fc60003f66270 */
[----:B------:R-:W-:Y:S01]  /*18910*/  @P0 IMAD.MOV.U32 R41, RZ, RZ, R22 ;  /* 0x000000ffff290224 */ /* 0x000fe200078e0016 */
[----:B-1----:R-:W-:-:S04]  /*18920*/  SEL R37, R38, R35, !P6 ;  /* 0x0000002326257207 */ /* 0x002fc80007000000 */
[----:B------:R0:W2:Y:S01]  /*18930*/  @P0 LDG.E.U8 R12, desc[UR22][R40.64] ;  /* 0x00000016280c0981 */ /* 0x0000a2000c1e1100 */
[----:B------:R-:W-:Y:S02]  /*18940*/  IMAD.MOV.U32 R35, RZ, RZ, R10 ;  /* 0x000000ffff237224 */ /* 0x000fe400078e000a */
[----:B------:R-:W-:Y:S02]  /*18950*/  IMAD R37, R37, UR9, RZ ;  /* 0x0000000925257c24 */ /* 0x000fe4000f8e02ff */
[----:B------:R-:W-:-:S03]  /*18960*/  @!P3 IMAD.MOV R35, RZ, RZ, -R35 ;  /* 0x000000ffff23b224 */ /* 0x000fc600078e0a23 */
[----:B0-----:R-:W-:-:S04]  /*18970*/  IADD3 R40, P3, PT, R37, R2, RZ ;  /* 0x0000000225287210 */ /* 0x001fc80007f7e0ff */
[----:B------:R-:W-:-:S05]  /*18980*/  LEA.HI.X.SX32 R41, R37, R0, 0x1, P3 ;  /* 0x0000000025297211 */ /* 0x000fca00018f0eff */
[----:B------:R0:W3:Y:S01]  /*18990*/  @P0 LDG.E.U8 R15, desc[UR22][R40.64] ;  /* 0x00000016280f0981 */ /* 0x0000e2000c1e1100 */
[----:B------:R-:W-:-:S13]  /*189a0*/  ISETP.GT.U32.AND P4, PT, R3, R17, PT ;  /* 0x000000110300720c */ /* 0x000fda0003f84070 */
[----:B------:R-:W-:Y:S01]  /*189b0*/  @!P4 IMAD.IADD R17, R17, 0x1, -R3 ;  /* 0x000000011111c824 */ /* 0x000fe200078e0a03 */
[----:B------:R-:W-:Y:S01]  /*189c0*/  ISETP.GT.U32.AND P4, PT, R3, R8, PT ;  /* 0x000000080300720c */ /* 0x000fe20003f84070 */
[----:B------:R-:W-:Y:S01]  /*189d0*/  @!P2 IMAD.MOV R36, RZ, RZ, -R36 ;  /* 0x000000ffff24a224 */ /* 0x000fe200078e0a24 */
[----:B------:R-:W-:-:S11]  /*189e0*/  SEL R33, R38, R33, !P6 ;  /* 0x0000002126217207 */ /* 0x000fd60007000000 */
[----:B------:R-:W-:-:S05]  /*189f0*/  @!P4 IMAD.IADD R8, R8, 0x1, -R3 ;  /* 0x000000010808c824 */ /* 0x000fca00078e0a03 */
[----:B------:R-:W-:Y:S01]  /*18a00*/  ISETP.GT.U32.AND P2, PT, R3, R8, PT ;  /* 0x000000080300720c */ /* 0x000fe20003f44070 */
[----:B------:R-:W-:Y:S02]  /*18a10*/  IMAD.MOV.U32 R34, RZ, RZ, R92 ;  /* 0x000000ffff227224 */ /* 0x000fe400078e005c */
[----:B------:R-:W-:Y:S01]  /*18a20*/  IMAD R33, R33, UR9, RZ ;  /* 0x0000000921217c24 */ /* 0x000fe2000f8e02ff */
[----:B------:R-:W-:-:S09]  /*18a30*/  PRMT R14, RZ, 0x7610, R14 ;  /* 0x00007610ff0e7816 */ /* 0x000fd2000000000e */
[----:B------:R-:W-:Y:S01]  /*18a40*/  @!P2 IMAD.IADD R8, R8, 0x1, -R3 ;  /* 0x000000010808a824 */ /* 0x000fe200078e0a03 */
[----:B------:R1:W-:Y:S04]  /*18a50*/  STL [R1+0x1c], R6 ;  /* 0x00001c0601007387 */ /* 0x0003e80000100800 */
[----:B-1----:R-:W4:Y:S04]  /*18a60*/  LDL.LU R6, [R1+0x5b0] ;  /* 0x0005b00001067983 */ /* 0x002f280000300800 */
[----:B------:R1:W-:Y:S04]  /*18a70*/  STL [R1+0x18c], R13 ;  /* 0x00018c0d01007387 */ /* 0x0003e80000100800 */
[----:B------:R0:W-:Y:S04]  /*18a80*/  STL [R1+0x188], R22 ;  /* 0x0001881601007387 */ /* 0x0001e80000100800 */
[----:B------:R-:W4:Y:S04]  /*18a90*/  LDL.LU R92, [R1+0x5c8] ;  /* 0x0005c800015c7983 */ /* 0x000f280000300800 */
[----:B-1----:R-:W4:Y:S04]  /*18aa0*/  LDL.LU R13, [R1+0x5ec] ;  /* 0x0005ec00010d7983 */ /* 0x002f280000300800 */
[----:B------:R-:W4:Y:S04]  /*18ab0*/  LDL R39, [R1+0xc40] ;  /* 0x000c400001277983 */ /* 0x000f280000100800 */
[----:B0-----:R-:W4:Y:S04]  /*18ac0*/  LDL R22, [R1+0xb7c] ;  /* 0x000b7c0001167983 */ /* 0x001f280000100800 */
[----:B------:R-:W4:Y:S04]  /*18ad0*/  LDL R10, [R1+0xd30] ;  /* 0x000d3000010a7983 */ /* 0x000f280000100800 */
[----:B--2---:R0:W-:Y:S04]  /*18ae0*/  STL [R1+0x18], R12 ;  /* 0x0000180c01007387 */ /* 0x0041e80000100800 */
[----:B------:R1:W-:Y:S04]  /*18af0*/  STL [R1+0x1ac], R40 ;  /* 0x0001ac2801007387 */ /* 0x0003e80000100800 */
[----:B------:R-:W2:Y:S01]  /*18b00*/  LDL R37, [R1+0xb68] ;  /* 0x000b680001257983 */ /* 0x000ea20000100800 */
[----:B0-----:R-:W-:-:S04]  /*18b10*/  IADD3 R12, P2, PT, R33, R2, RZ ;  /* 0x00000002210c7210 */ /* 0x001fc80007f5e0ff */
[----:B------:R-:W-:Y:S01]  /*18b20*/  LEA.HI.X.SX32 R33, R33, R0, 0x1, P2 ;  /* 0x0000000021217211 */ /* 0x000fe200010f0eff */
[----:B------:R0:W-:Y:S01]  /*18b30*/  STL [R1+0x1a8], R41 ;  /* 0x0001a82901007387 */ /* 0x0001e20000100800 */
[----:B-1----:R-:W-:-:S03]  /*18b40*/  @P0 IMAD.MOV.U32 R40, RZ, RZ, R12 ;  /* 0x000000ffff280224 */ /* 0x002fc600078e000c */
[----:B0-----:R-:W-:-:S05]  /*18b50*/  @P0 IMAD.MOV.U32 R41, RZ, RZ, R33 ;  /* 0x000000ffff290224 */ /* 0x001fca00078e0021 */
[----:B------:R-:W2:Y:S04]  /*18b60*/  @P0 LDG.E.U8 R14, desc[UR22][R40.64] ;  /* 0x00000016280e0981 */ /* 0x000ea8000c1e1100 */
[----:B------:R-:W-:Y:S04]  /*18b70*/  STL [R1+0x1cc], R12 ;  /* 0x0001cc0c01007387 */ /* 0x000fe80000100800 */
[----:B---3--:R0:W-:Y:S04]  /*18b80*/  STL [R1+0x14], R15 ;  /* 0x0000140f01007387 */ /* 0x0081e80000100800 */
[----:B0-----:R-:W3:Y:S01]  /*18b90*/  LDL.LU R15, [R1+0xe48] ;  /* 0x000e4800010f7983 */ /* 0x001ee20000300800 */
[----:B------:R-:W-:Y:S01]  /*18ba0*/  ISETP.GT.U32.AND P4, PT, R3, R16, PT ;  /* 0x000000100300720c */ /* 0x000fe20003f84070 */
[----:B------:R-:W-:-:S05]  /*18bb0*/  @!P1 IMAD.MOV R34, RZ, RZ, -R34 ;  /* 0x000000ffff229224 */ /* 0x000fca00078e0a22 */
[----:B------:R-:W-:-:S07]  /*18bc0*/  SEL R34, R38, R34, !P6 ;  /* 0x0000002226227207 */ /* 0x000fce0007000000 */
[--C-:B------:R-:W-:Y:S01]  /*18bd0*/  @!P4 IMAD.IADD R16, R16, 0x1, -R3.reuse ;  /* 0x000000011010c824 */ /* 0x100fe200078e0a03 */
[----:B------:R-:W-:Y:S01]  /*18be0*/  ISETP.GT.U32.AND P4, PT, R3, R9, PT ;  /* 0x000000090300720c */ /* 0x000fe20003f84070 */
[----:B------:R-:W-:Y:S01]  /*18bf0*/  IMAD R34, R34, UR9, RZ ;  /* 0x0000000922227c24 */ /* 0x000fe2000f8e02ff */
[----:B------:R0:W-:Y:S04]  /*18c00*/  STL [R1+0x1c8], R33 ;  /* 0x0001c82101007387 */ /* 0x0001e80000100800 */
[----:B------:R-:W4:Y:S07]  /*18c10*/  LDL.LU R12, [R1+0xe44] ;  /* 0x000e4400010c7983 */ /* 0x000f2e0000300800 */
[----:B------:R-:W-:-:S02]  /*18c20*/  @!P4 IMAD.IADD R9, R9, 0x1, -R3 ;  /* 0x000000010909c824 */ /* 0x000fc400078e0a03 */
[----:B0-----:R-:W-:Y:S01]  /*18c30*/  IMAD.MOV.U32 R33, RZ, RZ, R17 ;  /* 0x000000ffff217224 */ /* 0x001fe200078e0011 */
[----:B--2---:R0:W-:Y:S02]  /*18c40*/  STL [R1+0x10], R14 ;  /* 0x0000100e01007387 */ /* 0x0041e40000100800 */
[----:B0-----:R-:W-:-:S04]  /*18c50*/  IADD3 R14, P4, PT, R34, R2, RZ ;  /* 0x00000002220e7210 */ /* 0x001fc80007f9e0ff */
[----:B------:R-:W-:Y:S01]  /*18c60*/  LEA.HI.X.SX32 R17, R34, R0, 0x1, P4 ;  /* 0x0000000022117211 */ /* 0x000fe200020f0eff */
[----:B------:R-:W-:Y:S01]  /*18c70*/  @P0 IMAD.MOV.U32 R40, RZ, RZ, R14 ;  /* 0x000000ffff280224 */ /* 0x000fe200078e000e */
[----:B---3--:R-:W-:-:S03]  /*18c80*/  PRMT R15, RZ, 0x7610, R15 ;  /* 0x00007610ff0f7816 */ /* 0x008fc6000000000f */
[----:B------:R-:W-:-:S05]  /*18c90*/  @P0 IMAD.MOV.U32 R41, RZ, RZ, R17 ;  /* 0x000000ffff290224 */ /* 0x000fca00078e0011 */
[----:B------:R0:W2:Y:S01]  /*18ca0*/  @P0 LDG.E.U8 R15, desc[UR22][R40.64] ;  /* 0x00000016280f0981 */ /* 0x0000a2000c1e1100 */
[C---:B------:R-:W-:Y:S02]  /*18cb0*/  ISETP.GT.U32.AND P1, PT, R3.reuse, R11, PT ;  /* 0x0000000b0300720c */ /* 0x040fe40003f24070 */
[----:B----4-:R-:W-:-:S11]  /*18cc0*/  ISETP.GT.U32.AND P3, PT, R3, R6, PT ;  /* 0x000000060300720c */ /* 0x010fd60003f64070 */
[----:B------:R-:W-:-:S05]  /*18cd0*/  @!P1 IMAD.IADD R11, R11, 0x1, -R3 ;  /* 0x000000010b0b9824 */ /* 0x000fca00078e0a03 */
[C---:B------:R-:W-:Y:S01]  /*18ce0*/  ISETP.GT.U32.AND P1, PT, R3.reuse, R11, PT ;  /* 0x0000000b0300720c */ /* 0x040fe20003f24070 */
[----:B------:R-:W-:Y:S01]  /*18cf0*/  @!P3 IMAD.IADD R6, R6, 0x1, -R3 ;  /* 0x000000010606b824 */ /* 0x000fe200078e0a03 */
[----:B------:R-:W-:Y:S02]  /*18d00*/  ISETP.GT.U32.AND P3, PT, R3, R13, PT ;  /* 0x0000000d0300720c */ /* 0x000fe40003f64070 */
[----:B------:R-:W-:-:S09]  /*18d10*/  SEL R36, R38, R36, !P6 ;  /* 0x0000002426247207 */ /* 0x000fd20007000000 */
[--C-:B------:R-:W-:Y:S01]  /*18d20*/  @!P1 IMAD.IADD R11, R11, 0x1, -R3.reuse ;  /* 0x000000010b0b9824 */ /* 0x100fe200078e0a03 */
[----:B------:R-:W-:Y:S02]  /*18d30*/  ISETP.GT.U32.AND P1, PT, R3, R92, PT ;  /* 0x0000005c0300720c */ /* 0x000fe40003f24070 */
[----:B------:R-:W-:Y:S01]  /*18d40*/  ISETP.GE.AND P4, PT, R39, RZ, PT ;  /* 0x000000ff2700720c */ /* 0x000fe20003f86270 */
[----:B------:R-:W-:Y:S01]  /*18d50*/  IMAD R39, R36, UR9, RZ ;  /* 0x0000000924277c24 */ /* 0x000fe2000f8e02ff */
[----:B------:R1:W-:Y:S01]  /*18d60*/  STL [R1+0x20c], R14 ;  /* 0x00020c0e01007387 */ /* 0x0003e20000100800 */
[----:B------:R-:W-:Y:S02]  /*18d70*/  @!P3 IMAD.IADD R13, R13, 0x1, -R3 ;  /* 0x000000010d0db824 */ /* 0x000fe400078e0a03 */
[----:B------:R-:W-:Y:S01]  /*18d80*/  IMAD.MOV.U32 R34, RZ, RZ, R8 ;  /* 0x000000ffff227224 */ /* 0x000fe200078e0008 */
[----:B------:R-:W-:Y:S01]  /*18d90*/  STL [R1+0x208], R17 ;  /* 0x0002081101007387 */ /* 0x000fe20000100800 */
[----:B------:R-:W-:-:S02]  /*18da0*/  IADD3 R8, P3, PT, R39, R2, RZ ;  /* 0x0000000227087210 */ /* 0x000fc40007f7e0ff */
[----:B------:R-:W-:Y:S02]  /*18db0*/  ISETP.GE.AND P2, PT, R37, RZ, PT ;  /* 0x000000ff2500720c */ /* 0x000fe40003f46270 */
[----:B------:R-:W-:Y:S01]  /*18dc0*/  @!P1 IMAD.IADD R92, R92, 0x1, -R3 ;  /* 0x000000015c5c9824 */ /* 0x000fe200078e0a03 */
[----:B-1----:R-:W3:Y:S01]  /*18dd0*/  LDL.LU R14, [R1+0x5f0] ;  /* 0x0005f000010e7983 */ /* 0x002ee20000300800 */
[----:B------:R-:W-:Y:S01]  /*18de0*/  ISETP.GE.AND P1, PT, R10, RZ, PT ;  /* 0x000000ff0a00720c */ /* 0x000fe20003f26270 */
[----:B------:R-:W-:Y:S02]  /*18df0*/  IMAD.MOV.U32 R37, RZ, RZ, R7 ;  /* 0x000000ffff257224 */ /* 0x000fe400078e0007 */
[----:B------:R-:W4:Y:S01]  /*18e00*/  LDL.LU R10, [R1+0x5c4] ;  /* 0x0005c400010a7983 */ /* 0x000f220000300800 */
[----:B------:R-:W-:-:S03]  /*18e10*/  IMAD.MOV.U32 R36, RZ, RZ, R16 ;  /* 0x000000ffff247224 */ /* 0x000fc600078e0010 */
[----:B------:R-:W4:Y:S04]  /*18e20*/  LDL.LU R7, [R1+0x550] ;  /* 0x0005500001077983 */ /* 0x000f280000300800 */
[----:B------:R-:W4:Y:S04]  /*18e30*/  LDL R16, [R1+0xc84] ;  /* 0x000c840001107983 */ /* 0x000f280000100800 */
[----:B------:R-:W-:Y:S01]  /*18e40*/  STL [R1+0x22c], R8 ;  /* 0x00022c0801007387 */ /* 0x000fe20000100800 */
[----:B------:R-:W-:Y:S01]  /*18e50*/  PRMT R12, RZ, 0x7610, R12 ;  /* 0x00007610ff0c7816 */ /* 0x000fe2000000000c */
[----:B0-----:R-:W-:-:S02]  /*18e60*/  @P0 IMAD.MOV.U32 R40, RZ, RZ, R8 ;  /* 0x000000ffff280224 */ /* 0x001fc400078e0008 */
[----:B--2---:R0:W-:Y:S02]  /*18e70*/  STL [R1+0xc], R15 ;  /* 0x00000c0f01007387 */ /* 0x0041e40000100800 */
[----:B0-----:R-:W-:Y:S01]  /*18e80*/  LEA.HI.X.SX32 R15, R39, R0, 0x1, P3 ;  /* 0x00000000270f7211 */ /* 0x001fe200018f0eff */
[----:B------:R-:W-:Y:S01]  /*18e90*/  @!P2 IMAD.MOV R33, RZ, RZ, -R33 ;  /* 0x000000ffff21a224 */ /* 0x000fe200078e0a21 */
[----:B------:R-:W2:Y:S03]  /*18ea0*/  LDL R39, [R1+0xb70] ;  /* 0x000b700001277983 */ /* 0x000ea60000100800 */
[----:B------:R-:W-:-:S05]  /*18eb0*/  @P0 IMAD.MOV.U32 R41, RZ, RZ, R15 ;  /* 0x000000ffff290224 */ /* 0x000fca00078e000f */
[----:B------:R0:W2:Y:S01]  /*18ec0*/  @P0 LDG.E.U8 R12, desc[UR22][R40.64] ;  /* 0x00000016280c0981 */ /* 0x0000a2000c1e1100 */
[----:B------:R-:W-:Y:S01]  /*18ed0*/  ISETP.GE.AND P2, PT, R22, RZ, PT ;  /* 0x000000ff1600720c */ /* 0x000fe20003f46270 */
[----:B------:R-:W-:Y:S01]  /*18ee0*/  @!P4 IMAD.MOV R37, RZ, RZ, -R37 ;  /* 0x000000ffff25c224 */ /* 0x000fe200078e0a25 */
[C---:B------:R-:W-:Y:S02]  /*18ef0*/  ISETP.GT.U32.AND P4, PT, R3.reuse, R6, PT ;  /* 0x000000060300720c */ /* 0x040fe40003f84070 */
[----:B------:R-:W-:Y:S01]  /*18f00*/  SEL R35, R38, R35, !P6 ;  /* 0x0000002326237207 */ /* 0x000fe20007000000 */
[----:B------:R-:W-:Y:S01]  /*18f10*/  STL [R1+0x228], R15 ;  /* 0x0002280f01007387 */ /* 0x000fe20000100800 */
[----:B------:R-:W-:-:S03]  /*18f20*/  ISETP.GT.U32.AND P3, PT, R3, R92, PT ;  /* 0x0000005c0300720c */ /* 0x000fc60003f64070 */
[----:B------:R-:W2:Y:S04]  /*18f30*/  LDL R8, [R1+0xb64] ;  /* 0x000b640001087983 */ /* 0x000ea80000100800 */
[----:B------:R-:W-:Y:S01]  /*18f40*/  @!P2 IMAD.MOV R36, RZ, RZ, -R36 ;  /* 0x000000ffff24a224 */ /* 0x000fe200078e0a24 */
[----:B------:R-:W-:Y:S01]  /*18f50*/  ISETP.GT.U32.AND P2, PT, R3, R9, PT ;  /* 0x000000090300720c */ /* 0x000fe20003f44070 */
[----:B------:R-:W-:Y:S01]  /*18f60*/  IMAD R35, R35, UR9, RZ ;  /* 0x0000000923237c24 */ /* 0x000fe2000f8e02ff */
[----:B------:R-:W-:Y:S01]  /*18f70*/  SEL R33, R38, R33, !P6 ;  /* 0x0000002126217207 */ /* 0x000fe20007000000 */
[----:B------:R-:W-:-:S03]  /*18f80*/  @!P4 IMAD.IADD R6, R6, 0x1, -R3 ;  /* 0x000000010606c824 */ /* 0x000fc600078e0a03 */
[----:B------:R-:W-:Y:S01]  /*18f90*/  IADD3 R17, P4, PT, R35, R2, RZ ;  /* 0x0000000223117210 */ /* 0x000fe20007f9e0ff */
[----:B------:R-:W-:Y:S02]  /*18fa0*/  IMAD R33, R33, UR9, RZ ;  /* 0x0000000921217c24 */ /* 0x000fe4000f8e02ff */
[----:B------:R-:W-:Y:S01]  /*18fb0*/  @!P3 IMAD.IADD R92, R92, 0x1, -R3 ;  /* 0x000000015c5cb824 */ /* 0x000fe200078e0a03 */
[----:B------:R-:W-:-:S03]  /*18fc0*/  LEA.HI.X.SX32 R22, R35, R0, 0x1, P4 ;  /* 0x0000000023167211 */ /* 0x000fc600020f0eff */
[----:B------:R-:W-:Y:S01]  /*18fd0*/  @!P2 IMAD.IADD R9, R9, 0x1, -R3 ;  /* 0x000000010909a824 */ /* 0x000fe200078e0a03 */
[----:B---3--:R-:W-:Y:S01]  /*18fe0*/  ISETP.GT.U32.AND P2, PT, R3, R14, PT ;  /* 0x0000000e0300720c */ /* 0x008fe20003f44070 */
[----:B0-----:R-:W-:Y:S01]  /*18ff0*/  @P0 IMAD.MOV.U32 R40, RZ, RZ, R17 ;  /* 0x000000ffff280224 */ /* 0x001fe200078e0011 */
[----:B------:R-:W-:Y:S01]  /*19000*/  PRMT R93, RZ, 0x7610, R93 ;  /* 0x00007610ff5d7816 */ /* 0x000fe2000000005d */
[----:B------:R-:W-:-:S05]  /*19010*/  @P0 IMAD.MOV.U32 R41, RZ, RZ, R22 ;  /* 0x000000ffff290224 */ /* 0x000fca00078e0016 */
[----:B------:R0:W3:Y:S05]  /*19020*/  @P0 LDG.E.U8 R93, desc[UR22][R40.64] ;  /* 0x00000016285d0981 */ /* 0x0000ea000c1e1100 */
[----:B------:R-:W-:Y:S01]  /*19030*/  @!P2 IMAD.IADD R14, R14, 0x1, -R3 ;  /* 0x000000010e0ea824 */ /* 0x000fe200078e0a03 */
[----:B----4-:R-:W-:Y:S01]  /*19040*/  ISETP.GE.AND P2, PT, R16, RZ, PT ;  /* 0x000000ff1000720c */ /* 0x010fe20003f46270 */
[----:B--2---:R1:W-:Y:S04]  /*19050*/  STL [R1+0x8], R12 ;  /* 0x0000080c01007387 */ /* 0x0043e80000100800 */
[----:B------:R-:W-:Y:S01]  /*19060*/  STL [R1+0x24c], R17 ;  /* 0x00024c1101007387 */ /* 0x000fe20000100800 */
[----:B-1----:R-:W-:-:S04]  /*19070*/  IADD3 R12, P3, PT, R33, R2, RZ ;  /* 0x00000002210c7210 */ /* 0x002fc80007f7e0ff */
[----:B------:R-:W-:Y:S01]  /*19080*/  LEA.HI.X.SX32 R15, R33, R0, 0x1, P3 ;  /* 0x00000000210f7211 */ /* 0x000fe200018f0eff */
[----:B------:R1:W-:Y:S01]  /*19090*/  STL [R1+0x26c], R12 ;  /* 0x00026c0c01007387 */ /* 0x0003e20000100800 */
[----:B0-----:R-:W-:-:S03]  /*190a0*/  @P0 IMAD.MOV.U32 R40, RZ, RZ, R12 ;  /* 0x000000ffff280224 */ /* 0x001fc600078e000c */
[----:B------:R-:W-:Y:S04]  /*190b0*/  STL [R1+0x248], R22 ;  /* 0x0002481601007387 */ /* 0x000fe80000100800 */
[----:B------:R0:W-:Y:S04]  /*190c0*/  STL [R1+0x268], R15 ;  /* 0x0002680f01007387 */ /* 0x0001e80000100800 */
[----:B-1----:R-:W2:Y:S04]  /*190d0*/  LDL.LU R12, [R1+0x590] ;  /* 0x00059000010c7983 */ /* 0x002ea80000300800 */
[----:B------:R-:W4:Y:S04]  /*190e0*/  LDL R16, [R1+0xb74] ;  /* 0x000b740001107983 */ /* 0x000f280000100800 */
[----:B------:R-:W2:Y:S01]  /*190f0*/  LDL R17, [R1+0xdac] ;  /* 0x000dac0001117983 */ /* 0x000ea20000100800 */
[----:B------:R-:W-:Y:S01]  /*19100*/  @!P1 IMAD.MOV R34, RZ, RZ, -R34 ;  /* 0x000000ffff229224 */ /* 0x000fe200078e0a22 */
[----:B------:R-:W-:-:S02]  /*19110*/  ISETP.GT.U32.AND P1, PT, R3, R13, PT ;  /* 0x0000000d0300720c */ /* 0x000fc40003f24070 */
[----:B------:R-:W-:Y:S02]  /*19120*/  ISETP.GE.AND P3, PT, R39, RZ, PT ;  /* 0x000000ff2700720c */ /* 0x000fe40003f66270 */
[----:B------:R-:W-:-:S09]  /*19130*/  SEL R39, R38, R37, !P6 ;  /* 0x0000002526277207 */ /* 0x000fd20007000000 */
[----:B------:R-:W-:Y:S01]  /*19140*/  @!P1 IMAD.IADD R13, R13, 0x1, -R3 ;  /* 0x000000010d0d9824 */ /* 0x000fe200078e0a03 */
[C---:B------:R-:W-:Y:S02]  /*19150*/  ISETP.GT.U32.AND P1, PT, R3.reuse, R10, PT ;  /* 0x0000000a0300720c */ /* 0x040fe40003f24070 */
[----:B------:R-:W-:Y:S01]  /*19160*/  ISETP.GT.U32.AND P4, PT, R3, R7, PT ;  /* 0x000000070300720c */ /* 0x000fe20003f84070 */
[----:B------:R-:W-:Y:S02]  /*19170*/  IMAD.MOV.U32 R33, RZ, RZ, R9 ;  /* 0x000000ffff217224 */ /* 0x000fe400078e0009 */
[----:B------:R-:W-:Y:S01]  /*19180*/  IMAD R39, R39, UR9, RZ ;  /* 0x0000000927277c24 */ /* 0x000fe2000f8e02ff */
[----:B------:R-:W-:Y:S01]  /*19190*/  SEL R37, R38, R36, !P6 ;  /* 0x0000002426257207 */ /* 0x000fe20007000000 */
[----:B------:R-:W-:Y:S01]  /*191a0*/  @!P2 IMAD.MOV R33, RZ, RZ, -R33 ;  /* 0x000000ffff21a224 */ /* 0x000fe200078e0a21 */
[----:B------:R-:W-:-:S05]  /*191b0*/  PRMT R91, RZ, 0x7610, R91 ;  /* 0x00007610ff5b7816 */ /* 0x000fca000000005b */
[----:B------:R-:W-:Y:S01]  /*191c0*/  @!P1 IMAD.IADD R10, R10, 0x1, -R3 ;  /* 0x000000010a0a9824 */ /* 0x000fe200078e0a03 */
[----:B------:R-:W-:Y:S01]  /*191d0*/  ISETP.GE.AND P1, PT, R8, RZ, PT ;  /* 0x000000ff0800720c */ /* 0x000fe20003f26270 */
[----:B------:R-:W-:Y:S01]  /*191e0*/  @P0 IMAD.MOV.U32 R41, RZ, RZ, R15 ;  /* 0x000000ffff290224 */ /* 0x000fe200078e000f */
[----:B------:R-:W-:Y:S02]  /*191f0*/  SEL R36, R38, R34, !P6 ;  /* 0x0000002226247207 */ /* 0x000fe40007000000 */
[----:B------:R-:W-:Y:S01]  /*19200*/  IADD3 R8, P2, PT, R39, R2, RZ ;  /* 0x0000000227087210 */ /* 0x000fe20007f5e0ff */
[----:B------:R-:W-:Y:S01]  /*19210*/  IMAD R37, R37, UR9, RZ ;  /* 0x0000000925257c24 */ /* 0x000fe2000f8e02ff */
[----:B------:R1:W3:Y:S01]  /*19220*/  @P0 LDG.E.U8 R91, desc[UR22][R40.64] ;  /* 0x00000016285b0981 */ /* 0x0002e2000c1e1100 */
[----:B------:R-:W-:Y:S01]  /*19230*/  IMAD.MOV.U32 R35, RZ, RZ, R11 ;  /* 0x000000ffff237224 */ /* 0x000fe200078e000b */
[----:B------:R-:W-:Y:S01]  /*19240*/  LEA.HI.X.SX32 R11, R39, R0, 0x1, P2 ;  /* 0x00000000270b7211 */ /* 0x000fe200010f0eff */
[----:B------:R-:W-:Y:S01]  /*19250*/  IMAD.MOV.U32 R34, RZ, RZ, R6 ;  /* 0x000000ffff227224 */ /* 0x000fe200078e0006 */
[----:B------:R-:W-:Y:S01]  /*19260*/  ISETP.GT.U32.AND P2, PT, R3, R10, PT ;  /* 0x0000000a0300720c */ /* 0x000fe20003f44070 */
[----:B------:R-:W-:Y:S01]  /*19270*/  IMAD R36, R36, UR9, RZ ;  /* 0x0000000924247c24 */ /* 0x000fe2000f8e02ff */
[----:B------:R-:W3:Y:S01]  /*19280*/  LDL.LU R6, [R1+0x54c] ;  /* 0x00054c0001067983 */ /* 0x000ee20000300800 */
[----:B------:R-:W-:Y:S01]  /*19290*/  @!P4 IMAD.IADD R7, R7, 0x1, -R3 ;  /* 0x000000010707c824 */ /* 0x000fe200078e0a03 */
[-C--:B-1----:R-:W-:Y:S01]  /*192a0*/  IADD3 R41, P4, PT, R37, R2.reuse, RZ ;  /* 0x0000000225297210 */ /* 0x082fe20007f9e0ff */
[----:B------:R-:W-:Y:S01]  /*192b0*/  @!P1 IMAD.MOV R34, RZ, RZ, -R34 ;  /* 0x000000ffff229224 */ /* 0x000fe200078e0a22 */
[----:B0-----:R-:W3:Y:S01]  /*192c0*/  LDL.LU R15, [R1+0x4f0] ;  /* 0x0004f000010f7983 */ /* 0x001ee20000300800 */
[----:B------:R-:W-:Y:S01]  /*192d0*/  @!P3 IMAD.MOV R35, RZ, RZ, -R35 ;  /* 0x000000ffff23b224 */ /* 0x000fe200078e0a23 */
[----:B------:R-:W-:-:S02]  /*192e0*/  IADD3 R22, P1, PT, R36, R2, RZ ;  /* 0x0000000224167210 */ /* 0x000fc40007f3e0ff */
[----:B------:R-:W-:Y:S01]  /*192f0*/  ISETP.GT.U32.AND P3, PT, R3, R14, PT ;  /* 0x0000000e0300720c */ /* 0x000fe20003f64070 */
[----:B------:R-:W3:Y:S01]  /*19300*/  LDL.LU R9, [R1+0x4ec] ;  /* 0x0004ec0001097983 */ /* 0x000ee20000300800 */
[----:B------:R-:W-:-:S03]  /*19310*/  LEA.HI.X.SX32 R39, R37, R0, 0x1, P4 ;  /* 0x0000000025277211 */ /* 0x000fc600020f0eff */
[----:B------:R-:W-:Y:S01]  /*19320*/  STL [R1+0x28c], R8 ;  /* 0x00028c0801007387 */ /* 0x000fe20000100800 */
[----:B------:R-:W-:-:S03]  /*19330*/  LEA.HI.X.SX32 R40, R36, R0, 0x1, P1 ;  /* 0x0000000024287211 */ /* 0x000fc600008f0eff */
[----:B------:R-:W-:Y:S01]  /*19340*/  STL [R1+0x2ac], R41 ;  /* 0x0002ac2901007387 */ /* 0x000fe20000100800 */
[----:B------:R-:W-:-:S03]  /*19350*/  @P0 IMAD.MOV.U32 R37, RZ, RZ, R11 ;  /* 0x000000ffff250224 */ /* 0x000fc600078e000b */
[----:B------:R0:W-:Y:S01]  /*19360*/  STL [R1+0x288], R11 ;  /* 0x0002880b01007387 */ /* 0x0001e20000100800 */
[----:B------:R-:W-:-:S03]  /*19370*/  @P0 IMAD.MOV.U32 R36, RZ, RZ, R8 ;  /* 0x000000ffff240224 */ /* 0x000fc600078e0008 */
[----:B------:R1:W-:Y:S01]  /*19380*/  STL [R1+0x2c8], R22 ;  /* 0x0002c81601007387 */ /* 0x0003e20000100800 */
[----:B------:R-:W-:-:S03]  /*19390*/  @!P2 IMAD.IADD R10, R10, 0x1, -R3 ;  /* 0x000000010a0aa824 */ /* 0x000fc600078e0a03 */
[----:B------:R-:W-:Y:S04]  /*193a0*/  STL [R1+0x2a8], R39 ;  /* 0x0002a82701007387 */ /* 0x000fe80000100800 */
[----:B0-----:R-:W3:Y:S04]  /*193b0*/  LDL.LU R11, [R1+0xe40] ;  /* 0x000e4000010b7983 */ /* 0x001ee80000300800 */
[----:B------:R-:W3:Y:S04]  /*193c0*/  LDL.LU R8, [R1+0xe3c] ;  /* 0x000e3c0001087983 */ /* 0x000ee80000300800 */
[----:B------:R0:W-:Y:S01]  /*193d0*/  STL [R1+0x2c4], R40 ;  /* 0x0002c42801007387 */ /* 0x0001e20000100800 */
[----:B------:R-:W-:Y:S01]  /*193e0*/  @!P3 IMAD.IADD R14, R14, 0x1, -R3 ;  /* 0x000000010e0eb824 */ /* 0x000fe200078e0a03 */
[----:B----4-:R-:W-:-:S02]  /*193f0*/  ISETP.GE.AND P2, PT, R16, RZ, PT ;  /* 0x000000ff1000720c */ /* 0x010fc40003f46270 */
[----:B------:R-:W4:Y:S01]  /*19400*/  LDL R16, [R1+0xb6c] ;  /* 0x000b6c0001107983 */ /* 0x000f220000100800 */
[----:B--2---:R-:W-:-:S03]  /*19410*/  ISETP.GE.AND P3, PT, R17, RZ, PT ;  /* 0x000000ff1100720c */ /* 0x004fc60003f66270 */
[----:B------:R-:W2:Y:S01]  /*19420*/  LDL R17, [R1+0xc08] ;  /* 0x000c080001117983 */ /* 0x000ea20000100800 */
[----:B------:R-:W-:Y:S02]  /*19430*/  PRMT R90, RZ, 0x7610, R90 ;  /* 0x00007610ff5a7816 */ /* 0x000fe4000000005a */
[----:B------:R-:W-:-:S04]  /*19440*/  PRMT R89, RZ, 0x7610, R89 ;  /* 0x00007610ff597816 */ /* 0x000fc80000000059 */
[----:B------:R0:W2:Y:S01]  /*19450*/  @P0 LDG.E.U8 R90, desc[UR22][R36.64] ;  /* 0x00000016245a0981 */ /* 0x0000a2000c1e1100 */
[----:B------:R-:W-:Y:S02]  /*19460*/  ISETP.GT.U32.AND P1, PT, R3, R7, PT ;  /* 0x000000070300720c */ /* 0x000fe40003f24070 */
[----:B------:R-:W-:Y:S01]  /*19470*/  PRMT R88, RZ, 0x7610, R88 ;  /* 0x00007610ff587816 */ /* 0x000fe20000000058 */
[----:B0-----:R-:W-:Y:S02]  /*19480*/  @P0 IMAD.MOV.U32 R36, RZ, RZ, R41 ;  /* 0x000000ffff240224 */ /* 0x001fe400078e0029 */
[----:B------:R-:W-:Y:S01]  /*19490*/  @P0 IMAD.MOV.U32 R37, RZ, RZ, R39 ;  /* 0x000000ffff250224 */ /* 0x000fe200078e0027 */
[----:B------:R-:W-:-:S04]  /*194a0*/  SEL R35, R38, R35, !P6 ;  /* 0x0000002326237207 */ /* 0x000fc80007000000 */
[----:B------:R0:W2:Y:S02]  /*194b0*/  @P0 LDG.E.U8 R89, desc[UR22][R36.64] ;  /* 0x0000001624590981 */ /* 0x0000a4000c1e1100 */
[----:B0-----:R-:W-:Y:S02]  /*194c0*/  @P0 IMAD.MOV.U32 R36, RZ, RZ, R22 ;  /* 0x000000ffff240224 */ /* 0x001fe400078e0016 */
[----:B------:R-:W-:Y:S01]  /*194d0*/  @P0 IMAD.MOV.U32 R37, RZ, RZ, R40 ;  /* 0x000000ffff250224 */ /* 0x000fe200078e0028 */
[----:B-1----:R-:W2:Y:S04]  /*194e0*/  LDL R22, [R1+0xd00] ;  /* 0x000d000001167983 */ /* 0x002ea80000100800 */
[----:B------:R0:W2:Y:S01]  /*194f0*/  @P0 LDG.E.U8 R88, desc[UR22][R36.64] ;  /* 0x0000001624580981 */ /* 0x0000a2000c1e1100 */
[----:B------:R-:W-:Y:S01]  /*19500*/  @!P1 IMAD.IADD R7, R7, 0x1, -R3 ;  /* 0x0000000107079824 */ /* 0x000fe200078e0a03 */
[----:B0-----:R-:W-:Y:S01]  /*19510*/  SEL R36, R38, R33, !P6 ;  /* 0x0000002126247207 */ /* 0x001fe20007000000 */
[----:B------:R-:W-:-:S02]  /*19520*/  IMAD R37, R35, UR9, RZ ;  /* 0x0000000923257c24 */ /* 0x000fc4000f8e02ff */
[----:B------:R-:W-:Y:S02]  /*19530*/  IMAD.MOV.U32 R35, RZ, RZ, R13 ;  /* 0x000000ffff237224 */ /* 0x000fe400078e000d */
[----:B------:R-:W-:Y:S01]  /*19540*/  IMAD R36, R36, UR9, RZ ;  /* 0x0000000924247c24 */ /* 0x000fe2000f8e02ff */
[CC--:B------:R-:W-:Y:S01]  /*19550*/  IADD3 R40, P1, PT, R37.reuse, R2.reuse, RZ ;  /* 0x0000000225287210 */ /* 0x0c0fe20007f3e0ff */
[----:B------:R-:W-:Y:S02]  /*19560*/  @!P2 IMAD.MOV R35, RZ, RZ, -R35 ;  /* 0x000000ffff23a224 */ /* 0x000fe400078e0a23 */
[----:B------:R-:W-:Y:S01]  /*19570*/  IMAD.MOV.U32 R33, RZ, RZ, R92 ;  /* 0x000000ffff217224 */ /* 0x000fe200078e005c */
[----:B------:R-:W-:Y:S02]  /*19580*/  IADD3 R13, P2, PT, R36, R2, RZ ;  /* 0x00000002240d7210 */ /* 0x000fe40007f5e0ff */
[----:B------:R-:W-:Y:S01]  /*19590*/  LEA.HI.X.SX32 R41, R37, R0, 0x1, P1 ;  /* 0x0000000025297211 */ /* 0x000fe200008f0eff */
[----:B------:R-:W-:Y:S01]  /*195a0*/  @!P3 IMAD.MOV R33, RZ, RZ, -R33 ;  /* 0x000000ffff21b224 */ /* 0x000fe200078e0a21 */
[----:B------:R-:W-:-:S02]  /*195b0*/  PRMT R87, RZ, 0x7610, R87 ;  /* 0x00007610ff577816 */ /* 0x000fc40000000057 */
[----:B------:R-:W-:Y:S01]  /*195c0*/  LEA.HI.X.SX32 R39, R36, R0, 0x1, P2 ;  /* 0x0000000024277211 */ /* 0x000fe200010f0eff */
[----:B------:R-:W-:Y:S01]  /*195d0*/  @P0 IMAD.MOV.U32 R36, RZ, RZ, R40 ;  /* 0x000000ffff240224 */ /* 0x000fe200078e0028 */
[C---:B---3--:R-:W-:Y:S01]  /*195e0*/  ISETP.GT.U32.AND P3, PT, R3.reuse, R6, PT ;  /* 0x000000060300720c */ /* 0x048fe20003f64070 */
[----:B------:R-:W-:Y:S01]  /*195f0*/  @P0 IMAD.MOV.U32 R37, RZ, RZ, R41 ;  /* 0x000000ffff250224 */ /* 0x000fe200078e0029 */
[----:B------:R-:W-:Y:S01]  /*19600*/  STL [R1+0x2e0], R40 ;  /* 0x0002e02801007387 */ /* 0x000fe20000100800 */
[----:B------:R-:W-:-:S03]  /*19610*/  ISETP.GT.U32.AND P1, PT, R3, R15, PT ;  /* 0x0000000f0300720c */ /* 0x000fc60003f24070 */
[----:B------:R0:W-:Y:S04]  /*19620*/  STL [R1+0x300], R13 ;  /* 0x0003000d01007387 */ /* 0x0001e80000100800 */
[----:B------:R-:W-:Y:S04]  /*19630*/  STL [R1+0x2dc], R41 ;  /* 0x0002dc2901007387 */ /* 0x000fe80000100800 */
[----:B------:R1:W3:Y:S04]  /*19640*/  @P0 LDG.E.U8 R87, desc[UR22][R36.64] ;  /* 0x0000001624570981 */ /* 0x0002e8000c1e1100 */
[----:B------:R2:W-:Y:S01]  /*19650*/  STL [R1+0x2fc], R39 ;  /* 0x0002fc2701007387 */ /* 0x0005e20000100800 */
[----:B-1----:R-:W-:-:S03]  /*19660*/  @P0 IMAD.MOV.U32 R36, RZ, RZ, R13 ;  /* 0x000000ffff240224 */ /* 0x002fc600078e000d */
[----:B0-----:R-:W3:Y:S01]  /*19670*/  LDL.LU R13, [R1+0x450] ;  /* 0x00045000010d7983 */ /* 0x001ee20000300800 */
[----:B------:R-:W-:Y:S01]  /*19680*/  @!P3 IMAD.IADD R6, R6, 0x1, -R3 ;  /* 0x000000010606b824 */ /* 0x000fe200078e0a03 */
[----:B------:R-:W-:Y:S01]  /*19690*/  PRMT R86, RZ, 0x7610, R86 ;  /* 0x00007610ff567816 */ /* 0x000fe20000000056 */
[----:B------:R-:W-:Y:S02]  /*196a0*/  @P0 IMAD.MOV.U32 R37, RZ, RZ, R39 ;  /* 0x000000ffff250224 */ /* 0x000fe400078e0027 */
[----:B------:R-:W-:-:S03]  /*196b0*/  @!P1 IMAD.IADD R15, R15, 0x1, -R3 ;  /* 0x000000010f0f9824 */ /* 0x000fc600078e0a03 */
[----:B------:R0:W3:Y:S02]  /*196c0*/  @P0 LDG.E.U8 R86, desc[UR22][R36.64] ;  /* 0x0000001624560981 */ /* 0x0000e4000c1e1100 */
[----:B0-----:R-:W-:Y:S01]  /*196d0*/  IMAD.MOV.U32 R36, RZ, RZ, R10 ;  /* 0x000000ffff247224 */ /* 0x001fe200078e000a */
[----:B----4-:R-:W-:Y:S02]  /*196e0*/  ISETP.GE.AND P3, PT, R16, RZ, PT ;  /* 0x000000ff1000720c */ /* 0x010fe40003f66270 */
[----:B------:R-:W4:Y:S01]  /*196f0*/  LDL R16, [R1+0xb78] ;  /* 0x000b780001107983 */ /* 0x000f220000100800 */
[----:B--2---:R-:W-:-:S03]  /*19700*/  ISETP.GE.AND P1, PT, R17, RZ, PT ;  /* 0x000000ff1100720c */ /* 0x004fc60003f26270 */
[----:B------:R-:W2:Y:S04]  /*19710*/  LDL.LU R17, [R1+0x48c] ;  /* 0x00048c0001117983 */ /* 0x000ea80000300800 */
[----:B------:R-:W2:Y:S01]  /*19720*/  LDL R10, [R1+0xd24] ;  /* 0x000d2400010a7983 */ /* 0x000ea20000100800 */
[----:B------:R-:W-:-:S13]  /*19730*/  ISETP.GT.U32.AND P4, PT, R3, R12, PT ;  /* 0x0000000c0300720c */ /* 0x000fda0003f84070 */
[----:B------:R-:W-:-:S05]  /*19740*/  @!P4 IMAD.IADD R12, R12, 0x1, -R3 ;  /* 0x000000010c0cc824 */ /* 0x000fca00078e0a03 */
[C---:B------:R-:W-:Y:S02]  /*19750*/  ISETP.GT.U32.AND P4, PT, R3.reuse, R12, PT ;  /* 0x0000000c0300720c */ /* 0x040fe40003f84070 */
[----:B------:R-:W-:Y:S02]  /*19760*/  ISETP.GT.U32.AND P2, PT, R3, R9, PT ;  /* 0x000000090300720c */ /* 0x000fe40003f44070 */
[C---:B------:R-:W-:Y:S02]  /*19770*/  SEL R34, R38.reuse, R34, !P6 ;  /* 0x0000002226227207 */ /* 0x040fe40007000000 */
[----:B------:R-:W-:-:S03]  /*19780*/  SEL R37, R38, R33, !P6 ;  /* 0x0000002126257207 */ /* 0x000fc60007000000 */
[----:B------:R-:W-:-:S04]  /*19790*/  IMAD R39, R34, UR9, RZ ;  /* 0x0000000922277c24 */ /* 0x000fc8000f8e02ff */
[--C-:B------:R-:W-:Y:S01]  /*197a0*/  @!P4 IMAD.IADD R12, R12, 0x1, -R3.reuse ;  /* 0x000000010c0cc824 */ /* 0x100fe200078e0a03 */
[----:B------:R-:W-:Y:S01]  /*197b0*/  ISETP.GE.AND P4, PT, R22, RZ, PT ;  /* 0x000000ff1600720c */ /* 0x000fe20003f86270 */
[----:B------:R-:W-:Y:S01]  /*197c0*/  @!P2 IMAD.IADD R9, R9, 0x1, -R3 ;  /* 0x000000010909a824 */ /* 0x000fe200078e0a03 */
[----:B------:R-:W-:Y:S01]  /*197d0*/  IADD3 R40, P2, PT, R39, R2, RZ ;  /* 0x0000000227287210 */ /* 0x000fe20007f5e0ff */
[----:B------:R-:W-:Y:S02]  /*197e0*/  IMAD.MOV.U32 R33, RZ, RZ, R14 ;  /* 0x000000ffff217224 */ /* 0x000fe400078e000e */
[----:B------:R-:W-:Y:S01]  /*197f0*/  IMAD R37, R37, UR9, RZ ;  /* 0x0000000925257c24 */ /* 0x000fe2000f8e02ff */
[----:B------:R-:W-:Y:S01]  /*19800*/  LEA.HI.X.SX32 R41, R39, R0, 0x1, P2 ;  /* 0x0000000027297211 */ /* 0x000fe200010f0eff */
[----:B------:R-:W-:Y:S01]  /*19810*/  @!P3 IMAD.MOV R36, RZ, RZ, -R36 ;  /* 0x000000ffff24b224 */ /* 0x000fe200078e0a24 */
[C---:B------:R-:W-:Y:S02]  /*19820*/  ISETP.GT.U32.AND P3, PT, R3.reuse, R6, PT ;  /* 0x000000060300720c */ /* 0x040fe40003f64070 */
[----:B------:R-:W-:-:S03]  /*19830*/  ISETP.GT.U32.AND P2, PT, R3, R9, PT ;  /* 0x000000090300720c */ /* 0x000fc60003f44070 */
[----:B------:R-:W-:Y:S01]  /*19840*/  @!P4 IMAD.MOV R33, RZ, RZ, -R33 ;  /* 0x000000ffff21c224 */ /* 0x000fe200078e0a21 */
[C---:B------:R-:W-:Y:S02]  /*19850*/  IADD3 R14, P4, PT, R37.reuse, R2, RZ ;  /* 0x00000002250e7210 */ /* 0x040fe40007f9e0ff */
[C---:B------:R-:W-:Y:S02]  /*19860*/  SEL R35, R38.reuse, R35, !P6 ;  /* 0x0000002326237207 */ /* 0x040fe40007000000 */
[----:B------:R-:W-:Y:S02]  /*19870*/  LEA.HI.X.SX32 R22, R37, R0, 0x1, P4 ;  /* 0x0000000025167211 */ /* 0x000fe400020f0eff */
[----:B------:R-:W-:Y:S01]  /*19880*/  PRMT R85, RZ, 0x7610, R85 ;  /* 0x00007610ff557816 */ /* 0x000fe20000000055 */
[----:B------:R-:W-:Y:S01]  /*19890*/  IMAD.MOV.U32 R34, RZ, RZ, R7 ;  /* 0x000000ffff227224 */ /* 0x000fe200078e0007 */
[----:B------:R-:W-:Y:S01]  /*198a0*/  SEL R33, R38, R33, !P6 ;  /* 0x0000002126217207 */ /* 0x000fe20007000000 */
[----:B------:R-:W2:Y:S01]  /*198b0*/  LDL.LU R7, [R1+0x430] ;  /* 0x0004300001077983 */ /* 0x000ea20000300800 */
[----:B------:R-:W-:-:S03]  /*198c0*/  IMAD R37, R35, UR9, RZ ;  /* 0x0000000923257c24 */ /* 0x000fc6000f8e02ff */
[----:B------:R-:W-:Y:S01]  /*198d0*/  STL [R1+0x318], R40 ;  /* 0x0003182801007387 */ /* 0x000fe20000100800 */
[----:B------:R-:W-:-:S03]  /*198e0*/  @!P3 IMAD.IADD R6, R6, 0x1, -R3 ;  /* 0x000000010606b824 */ /* 0x000fc600078e0a03 */
[----:B------:R-:W-:Y:S01]  /*198f0*/  STL [R1+0x330], R14 ;  /* 0x0003300e01007387 */ /* 0x000fe20000100800 */
[----:B------:R-:W-:-:S03]  /*19900*/  @!P2 IMAD.IADD R9, R9, 0x1, -R3 ;  /* 0x000000010909a824 */ /* 0x000fc600078e0a03 */
[----:B------:R0:W-:Y:S01]  /*19910*/  STL [R1+0x314], R41 ;  /* 0x0003142901007387 */ /* 0x0001e20000100800 */
[----:B------:R-:W-:-:S03]  /*19920*/  IMAD.MOV.U32 R35, RZ, RZ, R12 ;  /* 0x000000ffff237224 */ /* 0x000fc600078e000c */
[----:B------:R0:W2:Y:S01]  /*19930*/  @P0 LDG.E.U8 R85, desc[UR22][R40.64] ;  /* 0x0000001628550981 */ /* 0x0000a2000c1e1100 */
[----:B------:R-:W-:-:S03]  /*19940*/  IMAD R33, R33, UR9, RZ ;  /* 0x0000000921217c24 */ /* 0x000fc6000f8e02ff */
[----:B------:R1:W-:Y:S01]  /*19950*/  STL [R1+0x32c], R22 ;  /* 0x00032c1601007387 */ /* 0x0003e20000100800 */
[----:B------:R-:W-:Y:S01]  /*19960*/  PRMT R84, RZ, 0x7610, R84 ;  /* 0x00007610ff547816 */ /* 0x000fe20000000054 */
[----:B0-----:R-:W-:Y:S01]  /*19970*/  @P0 IMAD.MOV.U32 R41, RZ, RZ, R22 ;  /* 0x000000ffff290224 */ /* 0x001fe200078e0016 */
[----:B---3--:R-:W-:Y:S02]  /*19980*/  ISETP.GT.U32.AND P4, PT, R3, R13, PT ;  /* 0x0000000d0300720c */ /* 0x008fe40003f84070 */
[----:B-1----:R-:W-:Y:S01]  /*19990*/  IADD3 R22, P2, PT, R37, R2, RZ ;  /* 0x0000000225167210 */ /* 0x002fe20007f5e0ff */
[----:B------:R-:W-:-:S03]  /*199a0*/  @P0 IMAD.MOV.U32 R40, RZ, RZ, R14 ;  /* 0x000000ffff280224 */ /* 0x000fc600078e000e */
[----:B------:R-:W-:Y:S02]  /*199b0*/  LEA.HI.X.SX32 R37, R37, R0, 0x1, P2 ;  /* 0x0000000025257211 */ /* 0x000fe400010f0eff */
[----:B------:R0:W3:Y:S05]  /*199c0*/  @P0 LDG.E.U8 R84, desc[UR22][R40.64] ;  /* 0x0000001628540981 */ /* 0x0000ea000c1e1100 */
[----:B------:R-:W-:Y:S01]  /*199d0*/  @!P4 IMAD.IADD R13, R13, 0x1, -R3 ;  /* 0x000000010d0dc824 */ /* 0x000fe200078e0a03 */
[----:B------:R-:W-:Y:S01]  /*199e0*/  IADD3 R14, P4, PT, R33, R2, RZ ;  /* 0x00000002210e7210 */ /* 0x000fe20007f9e0ff */
[----:B0-----:R-:W-:Y:S02]  /*199f0*/  @P0 IMAD.MOV.U32 R41, RZ, RZ, R37 ;  /* 0x000000ffff290224 */ /* 0x001fe400078e0025 */
[----:B------:R-:W-:Y:S01]  /*19a00*/  @P0 IMAD.MOV.U32 R40, RZ, RZ, R22 ;  /* 0x000000ffff280224 */ /* 0x000fe200078e0016 */
[----:B----4-:R-:W-:-:S02]  /*19a10*/  ISETP.GE.AND P3, PT, R16, RZ, PT ;  /* 0x000000ff1000720c */ /* 0x010fc40003f66270 */
[----:B------:R-:W4:Y:S04]  /*19a20*/  LDL.LU R16, [R1+0x42c] ;  /* 0x00042c0001107983 */ /* 0x000f280000300800 */
[----:B------:R-:W3:Y:S01]  /*19a30*/  LDL.LU R12, [R1+0x470] ;  /* 0x00047000010c7983 */ /* 0x000ee20000300800 */
[----:B--2---:R-:W-:-:S03]  /*19a40*/  ISETP.GE.AND P2, PT, R10, RZ, PT ;  /* 0x000000ff0a00720c */ /* 0x004fc60003f46270 */
[----:B------:R0:W-:Y:S04]  /*19a50*/  STL [R1+0x350], R22 ;  /* 0x0003501601007387 */ /* 0x0001e80000100800 */
[----:B------:R-:W2:Y:S04]  /*19a60*/  LDL.LU R10, [R1+0x46c] ;  /* 0x00046c00010a7983 */ /* 0x000ea80000300800 */
[----:B------:R1:W-:Y:S04]  /*19a70*/  STL [R1+0x34c], R37 ;  /* 0x00034c2501007387 */ /* 0x0003e80000100800 */
[----:B------:R-:W2:Y:S04]  /*19a80*/  LDL R92, [R1+0xb60] ;  /* 0x000b6000015c7983 */ /* 0x000ea80000100800 */
[----:B0-----:R-:W2:Y:S01]  /*19a90*/  LDL R22, [R1+0xc7c] ;  /* 0x000c7c0001167983 */ /* 0x001ea20000100800 */
[----:B-1----:R-:W-:Y:S01]  /*19aa0*/  LEA.HI.X.SX32 R37, R33, R0, 0x1, P4 ;  /* 0x0000000021257211 */ /* 0x002fe200020f0eff */
[----:B------:R-:W-:-:S02]  /*19ab0*/  IMAD.MOV.U32 R33, RZ, RZ, R6 ;  /* 0x000000ffff217224 */ /* 0x000fc400078e0006 */
[----:B------:R0:W-:Y:S04]  /*19ac0*/  STL [R1+0x368], R14 ;  /* 0x0003680e01007387 */ /* 0x0001e80000100800 */
[----:B------:R1:W-:Y:S04]  /*19ad0*/  STL [R1+0x364], R37 ;  /* 0x0003642501007387 */ /* 0x0003e80000100800 */
[----:B------:R-:W2:Y:S01]  /*19ae0*/  LDL R6, [R1+0xb58] ;  /* 0x000b580001067983 */ /* 0x000ea20000100800 */
[----:B------:R-:W-:Y:S01]  /*19af0*/  @!P1 IMAD.MOV R34, RZ, RZ, -R34 ;  /* 0x000000ffff229224 */ /* 0x000fe200078e0a22 */
[----:B------:R-:W-:Y:S01]  /*19b00*/  ISETP.GT.U32.AND P1, PT, R3, R15, PT ;  /* 0x0000000f0300720c */ /* 0x000fe20003f24070 */
[----:B------:R-:W-:-:S12]  /*19b10*/  IMAD.MOV R32, RZ, RZ, -R32 ;  /* 0x000000ffff207224 */ /* 0x000fd800078e0a20 */
[----:B------:R-:W-:Y:S01]  /*19b20*/  @!P1 IMAD.IADD R15, R15, 0x1, -R3 ;  /* 0x000000010f0f9824 */ /* 0x000fe200078e0a03 */
[C---:B------:R-:W-:Y:S01]  /*19b30*/  ISETP.GT.U32.AND P1, PT, R3.reuse, R17, PT ;  /* 0x000000110300720c */ /* 0x040fe20003f24070 */
[----:B------:R-:W-:Y:S01]  /*19b40*/  IMAD R31, R3, R32, R31 ;  /* 0x00000020031f7224 */ /* 0x000fe200078e021f */
[----:B------:R-:W-:Y:S01]  /*19b50*/  IABS R32, R4 ;  /* 0x0000000400207213 */ /* 0x000fe20000000000 */
[----:B------:R-:W-:Y:S01]  /*19b60*/  IMAD.MOV R80, RZ, RZ, -R80 ;  /* 0x000000ffff507224 */ /* 0x000fe200078e0a50 */
[----:B------:R-:W-:-:S03]  /*19b70*/  SEL R39, R38, R36, !P6 ;  /* 0x0000002426277207 */ /* 0x000fc60007000000 */
[----:B------:R-:W-:-:S06]  /*19b80*/  IMAD.HI.U32 R81, R5, R32, RZ ;  /* 0x0000002005517227 */ /* 0x000fcc00078e00ff */
[----:B------:R-:W-:Y:S01]  /*19b90*/  @!P1 IMAD.IADD R17, R17, 0x1, -R3 ;  /* 0x0000000111119824 */ /* 0x000fe200078e0a03 */
[----:B------:R-:W-:-:S04]  /*19ba0*/  ISETP.GT.U32.AND P1, PT, R3, R13, PT ;  /* 0x0000000d0300720c */ /* 0x000fc80003f24070 */
[C---:B------:R-:W-:Y:S01]  /*19bb0*/  ISETP.GT.U32.AND P4, PT, R3.reuse, R17, PT ;  /* 0x000000110300720c */ /* 0x040fe20003f84070 */
[----:B------:R-:W-:Y:S01]  /*19bc0*/  IMAD.MOV R81, RZ, RZ, -R81 ;  /* 0x000000ffff517224 */ /* 0x000fe200078e0a51 */
[----:B------:R-:W-:Y:S01]  /*19bd0*/  SEL R34, R38, R34, !P6 ;  /* 0x0000002226227207 */ /* 0x000fe20007000000 */
[----:B------:R-:W-:Y:S01]  /*19be0*/  IMAD R30, R3, R80, R30 ;  /* 0x00000050031e7224 */ /* 0x000fe200078e021e */
[----:B------:R-:W-:Y:S01]  /*19bf0*/  PRMT R83, RZ, 0x7610, R83 ;  /* 0x00007610ff537816 */ /* 0x000fe20000000053 */
[----:B------:R-:W-:-:S04]  /*19c00*/  IMAD.HI.U32 R80, R5, R29, RZ ;  /* 0x0000001d05507227 */ /* 0x000fc800078e00ff */
[----:B------:R-:W-:Y:S01]  /*19c10*/  IMAD R39, R39, UR9, RZ ;  /* 0x0000000927277c24 */ /* 0x000fe2000f8e02ff */
[----:B------:R0:W4:Y:S01]  /*19c20*/  @P0 LDG.E.U8 R83, desc[UR22][R40.64] ;  /* 0x0000001628530981 */ /* 0x000122000c1e1100 */
[----:B------:R-:W-:Y:S01]  /*19c30*/  IMAD R32, R3, R81, R32 ;  /* 0x0000005103207224 */ /* 0x000fe200078e0220 */
[----:B------:R-:W-:Y:S01]  /*19c40*/  PRMT R81, RZ, 0x7610, R81 ;  /* 0x00007610ff517816 */ /* 0x000fe20000000051 */
[----:B------:R-:W-:Y:S02]  /*19c50*/  IMAD R34, R34, UR9, RZ ;  /* 0x0000000922227c24 */ /* 0x000fe4000f8e02ff */
[----:B------:R-:W-:Y:S02]  /*19c60*/  IMAD.MOV R80, RZ, RZ, -R80 ;  /* 0x000000ffff507224 */ /* 0x000fe400078e0a50 */
[----:B------:R-:W-:Y:S02]  /*19c70*/  @P0 IMAD.MOV.U32 R36, RZ, RZ, R14 ;  /* 0x000000ffff240224 */ /* 0x000fe400078e000e */
[--C-:B------:R-:W-:Y:S01]  /*19c80*/  @!P1 IMAD.IADD R13, R13, 0x1, -R3.reuse ;  /* 0x000000010d0d9824 */ /* 0x100fe200078e0a03 */
[-C--:B0-----:R-:W-:Y:S01]  /*19c90*/  IADD3 R41, P1, PT, R39, R2.reuse, RZ ;  /* 0x0000000227297210 */ /* 0x081fe20007f3e0ff */
[----:B------:R-:W-:Y:S01]  /*19ca0*/  @!P4 IMAD.IADD R17, R17, 0x1, -R3 ;  /* 0x000000011111c824 */ /* 0x000fe200078e0a03 */
[----:B------:R-:W-:Y:S01]  /*19cb0*/  IADD3 R14, P4, PT, R34, R2, RZ ;  /* 0x00000002220e7210 */ /* 0x000fe20007f9e0ff */
[----:B------:R-:W-:Y:S01]  /*19cc0*/  IMAD R29, R3, R80, R29 ;  /* 0x00000050031d7224 */ /* 0x000fe200078e021d */
[----:B------:R1:W4:Y:S01]  /*19cd0*/  @P0 LDG.E.U8 R81, desc[UR22][R36.64] ;  /* 0x0000001624510981 */ /* 0x000322000c1e1100 */
[----:B------:R-:W-:-:S02]  /*19ce0*/  PRMT R80, RZ, 0x7610, R80 ;  /* 0x00007610ff507816 */ /* 0x000fc40000000050 */
[-C--:B------:R-:W-:Y:S01]  /*19cf0*/  LEA.HI.X.SX32 R40, R34, R0.reuse, 0x1, P4 ;  /* 0x0000000022287211 */ /* 0x080fe200020f0eff */
[----:B------:R-:W-:Y:S01]  /*19d00*/  STL [R1+0x380], R41 ;  /* 0x0003802901007387 */ /* 0x000fe20000100800 */
[----:B-1----:R-:W-:Y:S01]  /*19d10*/  LEA.HI.X.SX32 R37, R39, R0, 0x1, P1 ;  /* 0x0000000027257211 */ /* 0x002fe200008f0eff */
[----:B------:R-:W-:Y:S02]  /*19d20*/  @P0 IMAD.MOV.U32 R36, RZ, RZ, R41 ;  /* 0x000000ffff240224 */ /* 0x000fe400078e0029 */
[----:B------:R0:W-:Y:S04]  /*19d30*/  STL [R1+0x3a0], R14 ;  /* 0x0003a00e01007387 */ /* 0x0001e80000100800 */
[----:B------:R1:W-:Y:S04]  /*19d40*/  STL [R1+0x37c], R37 ;  /* 0x00037c2501007387 */ /* 0x0003e80000100800 */
[----:B------:R0:W4:Y:S04]  /*19d50*/  @P0 LDG.E.U8 R80, desc[UR22][R36.64] ;  /* 0x0000001624500981 */ /* 0x000128000c1e1100 */
[----:B------:R2:W-:Y:S01]  /*19d60*/  STL [R1+0x39c], R40 ;  /* 0x00039c2801007387 */ /* 0x0005e20000100800 */
[----:B------:R-:W-:Y:S01]  /*19d70*/  PRMT R79, RZ, 0x7610, R79 ;  /* 0x00007610ff4f7816 */ /* 0x000fe2000000004f */
[----:B0-----:R-:W-:-:S02]  /*19d80*/  @P0 IMAD.MOV.U32 R36, RZ, RZ, R14 ;  /* 0x000000ffff240224 */ /* 0x001fc400078e000e */
[----:B------:R-:W4:Y:S01]  /*19d90*/  LDL.LU R14, [R1+0x4b0] ;  /* 0x0004b000010e7983 */ /* 0x000f220000300800 */
[----:B-1----:R-:W-:Y:S02]  /*19da0*/  @P0 IMAD.MOV.U32 R37, RZ, RZ, R40 ;  /* 0x000000ffff250224 */ /* 0x002fe400078e0028 */
[----:B------:R-:W-:-:S03]  /*19db0*/  @!P2 IMAD.MOV R33, RZ, RZ, -R33 ;  /* 0x000000ffff21a224 */ /* 0x000fc600078e0a21 */
[----:B------:R0:W4:Y:S02]  /*19dc0*/  @P0 LDG.E.U8 R79, desc[UR22][R36.64] ;  /* 0x00000016244f0981 */ /* 0x000124000c1e1100 */
[----:B0-----:R-:W-:Y:S01]  /*19dd0*/  SEL R36, R38, R33, !P6 ;  /* 0x0000002126247207 */ /* 0x001fe20007000000 */
[----:B------:R-:W-:Y:S02]  /*19de0*/  IMAD.MOV.U32 R33, RZ, RZ, R9 ;  /* 0x000000ffff217224 */ /* 0x000fe400078e0009 */
[----:B------:R-:W4:Y:S01]  /*19df0*/  LDL R9, [R1+0xd5c] ;  /* 0x000d5c0001097983 */ /* 0x000f220000100800 */
[----:B---3--:R-:W-:-:S13]  /*19e00*/  ISETP.GT.U32.AND P1, PT, R3, R12, PT ;  /* 0x0000000c0300720c */ /* 0x008fda0003f24070 */
[----:B------:R-:W-:Y:S01]  /*19e10*/  @!P1 IMAD.IADD R12, R12, 0x1, -R3 ;  /* 0x000000010c0c9824 */ /* 0x000fe200078e0a03 */
[----:B--2---:R-:W-:Y:S02]  /*19e20*/  ISETP.GE.AND P1, PT, R6, RZ, PT ;  /* 0x000000ff0600720c */ /* 0x004fe40003f26270 */
[----:B------:R-:W2:Y:S01]  /*19e30*/  LDL R6, [R1+0xb54] ;  /* 0x000b540001067983 */ /* 0x000ea20000100800 */
[----:B------:R-:W-:Y:S01]  /*19e40*/  @!P3 IMAD.MOV R35, RZ, RZ, -R35 ;  /* 0x000000ffff23b224 */ /* 0x000fe200078e0a23 */
[C---:B------:R-:W-:Y:S02]  /*19e50*/  ISETP.GT.U32.AND P3, PT, R3.reuse, R7, PT ;  /* 0x000000070300720c */ /* 0x040fe40003f64070 */
[----:B----4-:R-:W-:-:S11]  /*19e60*/  ISETP.GT.U32.AND P2, PT, R3, R16, PT ;  /* 0x000000100300720c */ /* 0x010fd60003f44070 */
[----:B------:R-:W-:-:S05]  /*19e70*/  @!P3 IMAD.IADD R7, R7, 0x1, -R3 ;  /* 0x000000010707b824 */ /* 0x000fca00078e0a03 */
[----:B------:R-:W-:Y:S01]  /*19e80*/  ISETP.GT.U32.AND P3, PT, R3, R7, PT ;  /* 0x000000070300720c */ /* 0x000fe20003f64070 */
[--C-:B------:R-:W-:Y:S01]  /*19e90*/  @!P2 IMAD.IADD R16, R16, 0x1, -R3.reuse ;  /* 0x000000011010a824 */ /* 0x100fe200078e0a03 */
[----:B------:R-:W-:Y:S02]  /*19ea0*/  ISETP.GE.AND P2, PT, R22, RZ, PT ;  /* 0x000000ff1600720c */ /* 0x000fe40003f46270 */
[----:B------:R-:W-:Y:S01]  /*19eb0*/  SEL R35, R38, R35, !P6 ;  /* 0x0000002326237207 */ /* 0x000fe20007000000 */
[----:B------:R-:W3:Y:S08]  /*19ec0*/  LDL R22, [R1+0xdcc] ;  /* 0x000dcc0001167983 */ /* 0x000ef00000100800 */
[----:B------:R-:W-:Y:S01]  /*19ed0*/  @!P3 IMAD.IADD R7, R7, 0x1, -R3 ;  /* 0x000000010707b824 */ /* 0x000fe200078e0a03 */
[----:B------:R-:W-:-:S02]  /*19ee0*/  ISETP.GE.AND P3, PT, R92, RZ, PT ;  /* 0x000000ff5c00720c */ /* 0x000fc40003f66270 */
[----:B------:R-:W-:Y:S01]  /*19ef0*/  ISETP.GT.U32.AND P4, PT, R3, R10, PT ;  /* 0x0000000a0300720c */ /* 0x000fe20003f84070 */
[----:B------:R-:W-:Y:S02]  /*19f00*/  IMAD.MOV.U32 R34, RZ, RZ, R15 ;  /* 0x000000ffff227224 */ /* 0x000fe400078e000f */
[----:B------:R-:W-:Y:S02]  /*19f10*/  IMAD R37, R35, UR9, RZ ;  /* 0x0000000923257c24 */ /* 0x000fe4000f8e02ff */
[----:B------:R-:W-:Y:S02]  /*19f20*/  IMAD.MOV.U32 R35, RZ, RZ, R13 ;  /* 0x000000ffff237224 */ /* 0x000fe400078e000d */
[----:B------:R-:W-:Y:S01]  /*19f30*/  IMAD R36, R36, UR9, RZ ;  /* 0x0000000924247c24 */ /* 0x000fe2000f8e02ff */
[----:B------:R-:W4:Y:S03]  /*19f40*/  LDL.LU R13, [R1+0x4ac] ;  /* 0x0004ac00010d7983 */ /* 0x000f260000300800 */
[----:B------:R-:W-:Y:S01]  /*19f50*/  @!P3 IMAD.MOV R34, RZ, RZ, -R34 ;  /* 0x000000ffff22b224 */ /* 0x000fe200078e0a22 */
[-C--:B------:R-:W-:Y:S01]  /*19f60*/  IADD3 R15, P3, PT, R37, R2.reuse, RZ ;  /* 0x00000002250f7210 */ /* 0x080fe20007f7e0ff */
[----:B------:R-:W-:Y:S01]  /*19f70*/  @!P1 IMAD.MOV R35, RZ, RZ, -R35 ;  /* 0x000000ffff239224 */ /* 0x000fe200078e0a23 */
[----:B------:R-:W-:-:S02]  /*19f80*/  IADD3 R39, P1, PT, R36, R2, RZ ;  /* 0x0000000224277210 */ /* 0x000fc40007f3e0ff */
[-C--:B------:R-:W-:Y:S01]  /*19f90*/  LEA.HI.X.SX32 R41, R37, R0.reuse, 0x1, P3 ;  /* 0x0000000025297211 */ /* 0x080fe200018f0eff */
[----:B------:R-:W-:Y:S01]  /*19fa0*/  @!P4 IMAD.IADD R10, R10, 0x1, -R3 ;  /* 0x000000010a0ac824 */ /* 0x000fe200078e0a03 */
[----:B------:R-:W-:Y:S02]  /*19fb0*/  PRMT R78, RZ, 0x7610, R78 ;  /* 0x00007610ff4e7816 */ /* 0x000fe4000000004e */
[----:B------:R-:W-:Y:S01]  /*19fc0*/  LEA.HI.X.SX32 R40, R36, R0, 0x1, P1 ;  /* 0x0000000024287211 */ /* 0x000fe200008f0eff */
[----:B------:R-:W-:Y:S02]  /*19fd0*/  @P0 IMAD.MOV.U32 R36, RZ, RZ, R15 ;  /* 0x000000ffff240224 */ /* 0x000fe400078e000f */
[----:B------:R-:W-:Y:S01]  /*19fe0*/  @P0 IMAD.MOV.U32 R37, RZ, RZ, R41 ;  /* 0x000000ffff250224 */ /* 0x000fe200078e0029 */
[C---:B------:R-:W-:Y:S02]  /*19ff0*/  ISETP.GT.U32.AND P1, PT, R3.reuse, R10, PT ;  /* 0x0000000a0300720c */ /* 0x040fe40003f24070 */
[----:B------:R-:W-:-:S02]  /*1a000*/  ISETP.GT.U32.AND P4, PT, R3, R12, PT ;  /* 0x0000000c0300720c */ /* 0x000fc40003f84070 */
[----:B------:R-:W-:Y:S01]  /*1a010*/  PRMT R77, RZ, 0x7610, R77 ;  /* 0x00007610ff4d7816 */ /* 0x000fe2000000004d */
[----:B------:R0:W4:Y:S01]  /*1a020*/  @P0 LDG.E.U8 R78, desc[UR22][R36.64] ;  /* 0x00000016244e0981 */ /* 0x000122000c1e1100 */
[----:B------:R-:W-:Y:S01]  /*1a030*/  SEL R34, R38, R34, !P6 ;  /* 0x0000002226227207 */ /* 0x000fe20007000000 */
[----:B------:R-:W-:Y:S02]  /*1a040*/  @!P2 IMAD.MOV R33, RZ, RZ, -R33 ;  /* 0x000000ffff21a224 */ /* 0x000fe400078e0a21 */
[----:B------:R1:W-:Y:S01]  /*1a050*/  STL [R1+0x3b8], R15 ;  /* 0x0003b80f01007387 */ /* 0x0003e20000100800 */
[----:B0-----:R-:W-:Y:S02]  /*1a060*/  @P0 IMAD.MOV.U32 R36, RZ, RZ, R39 ;  /* 0x000000ffff240224 */ /* 0x001fe400078e0027 */
[----:B------:R-:W-:Y:S01]  /*1a070*/  @P0 IMAD.MOV.U32 R37, RZ, RZ, R40 ;  /* 0x000000ffff250224 */ /* 0x000fe200078e0028 */
[----:B------:R-:W-:Y:S01]  /*1a080*/  STL [R1+0x3d0], R39 ;  /* 0x0003d02701007387 */ /* 0x000fe20000100800 */
[----:B------:R-:W-:-:S03]  /*1a090*/  ISETP.GT.U32.AND P3, PT, R3, R14, PT ;  /* 0x0000000e0300720c */ /* 0x000fc60003f64070 */
[----:B------:R0:W4:Y:S01]  /*1a0a0*/  @P0 LDG.E.U8 R77, desc[UR22][R36.64] ;  /* 0x00000016244d0981 */ /* 0x000122000c1e1100 */
[----:B------:R-:W-:Y:S01]  /*1a0b0*/  ISETP.GT.U32.AND P2, PT, R3, R16, PT ;  /* 0x000000100300720c */ /* 0x000fe20003f44070 */
[--C-:B------:R-:W-:Y:S02]  /*1a0c0*/  @!P1 IMAD.IADD R10, R10, 0x1, -R3.reuse ;  /* 0x000000010a0a9824 */ /* 0x100fe400078e0a03 */
[----:B------:R0:W-:Y:S01]  /*1a0d0*/  STL [R1+0x3b4], R41 ;  /* 0x0003b42901007387 */ /* 0x0001e20000100800 */
[----:B------:R-:W-:-:S03]  /*1a0e0*/  @!P4 IMAD.IADD R12, R12, 0x1, -R3 ;  /* 0x000000010c0cc824 */ /* 0x000fc600078e0a03 */
[----:B-1----:R-:W4:Y:S01]  /*1a0f0*/  LDL.LU R15, [R1+0x510] ;  /* 0x00051000010f7983 */ /* 0x002f220000300800 */
[----:B0-----:R-:W-:Y:S01]  /*1a100*/  IMAD R37, R34, UR9, RZ ;  /* 0x0000000922257c24 */ /* 0x001fe2000f8e02ff */
[----:B------:R-:W-:Y:S01]  /*1a110*/  SEL R34, R38, R33, !P6 ;  /* 0x0000002126227207 */ /* 0x000fe20007000000 */
[----:B------:R-:W-:Y:S01]  /*1a120*/  @!P3 IMAD.IADD R14, R14, 0x1, -R3 ;  /* 0x000000010e0eb824 */ /* 0x000fe200078e0a03 */
[----:B------:R0:W-:Y:S01]  /*1a130*/  STL [R1+0x3cc], R40 ;  /* 0x0003cc2801007387 */ /* 0x0001e20000100800 */
[----:B------:R-:W-:Y:S02]  /*1a140*/  IMAD.MOV.U32 R33, RZ, RZ, R17 ;  /* 0x000000ffff217224 */ /* 0x000fe400078e0011 */
[----:B------:R-:W-:Y:S01]  /*1a150*/  IMAD R34, R34, UR9, RZ ;  /* 0x0000000922227c24 */ /* 0x000fe2000f8e02ff */
[----:B------:R-:W-:Y:S02]  /*1a160*/  ISETP.GE.AND P1, PT, R9, RZ, PT ;  /* 0x000000ff0900720c */ /* 0x000fe40003f26270 */
[----:B------:R-:W-:Y:S01]  /*1a170*/  IADD3 R9, P3, PT, R37, R2, RZ ;  /* 0x0000000225097210 */ /* 0x000fe20007f7e0ff */
[----:B------:R-:W-:-:S03]  /*1a180*/  IMAD.MOV.U32 R36, RZ, RZ, R7 ;  /* 0x000000ffff247224 */ /* 0x000fc600078e0007 */
[----:B------:R-:W-:Y:S02]  /*1a190*/  LEA.HI.X.SX32 R17, R37, R0, 0x1, P3 ;  /* 0x0000000025117211 */ /* 0x000fe400018f0eff */
[----:B------:R-:W-:Y:S01]  /*1a1a0*/  IADD3 R7, P3, PT, R34, R2, RZ ;  /* 0x0000000222077210 */ /* 0x000fe20007f7e0ff */
[----:B------:R-:W-:Y:S02]  /*1a1b0*/  @!P2 IMAD.IADD R16, R16, 0x1, -R3 ;  /* 0x000000011010a824 */ /* 0x000fe400078e0a03 */
[----:B------:R-:W-:Y:S02]  /*1a1c0*/  @P0 IMAD.MOV.U32 R41, RZ, RZ, R17 ;  /* 0x000000ffff290224 */ /* 0x000fe400078e0011 */
[----:B0-----:R-:W-:Y:S01]  /*1a1d0*/  @P0 IMAD.MOV.U32 R40, RZ, RZ, R9 ;  /* 0x000000ffff280224 */ /* 0x001fe200078e0009 */
[----:B--2---:R-:W-:Y:S02]  /*1a1e0*/  ISETP.GE.AND P4, PT, R6, RZ, PT ;  /* 0x000000ff0600720c */ /* 0x004fe40003f86270 */
[----:B------:R-:W2:Y:S04]  /*1a1f0*/  LDL.LU R6, [R1+0x530] ;  /* 0x0005300001067983 */ /* 0x000ea80000300800 */
[----:B------:R-:W2:Y:S04]  /*1a200*/  LDL.LU R92, [R1+0x50c] ;  /* 0x00050c00015c7983 */ /* 0x000ea80000300800 */
[----:B------:R0:W-:Y:S04]  /*1a210*/  STL [R1+0x3f0], R9 ;  /* 0x0003f00901007387 */ /* 0x0001e80000100800 */
[----:B------:R1:W-:Y:S04]  /*1a220*/  STL [R1+0x3ec], R17 ;  /* 0x0003ec1101007387 */ /* 0x0003e80000100800 */
[----:B0-----:R-:W2:Y:S01]  /*1a230*/  LDL R9, [R1+0xb3c] ;  /* 0x000b3c0001097983 */ /* 0x001ea20000100800 */
[----:B-1----:R-:W-:-:S03]  /*1a240*/  LEA.HI.X.SX32 R17, R34, R0, 0x1, P3 ;  /* 0x0000000022117211 */ /* 0x002fc600018f0eff */
[----:B------:R0:W-:Y:S01]  /*1a250*/  STL [R1+0x410], R7 ;  /* 0x0004100701007387 */ /* 0x0001e20000100800 */
[----:B------:R-:W-:-:S03]  /*1a260*/  IMAD.MOV.U32 R34, RZ, RZ, R16 ;  /* 0x000000ffff227224 */ /* 0x000fc600078e0010 */
[----:B------:R1:W-:Y:S04]  /*1a270*/  STL [R1+0x40c], R17 ;  /* 0x00040c1101007387 */ /* 0x0003e80000100800 */
[----:B------:R-:W2:Y:S01]  /*1a280*/  LDL R16, [R1+0xc5c] ;  /* 0x000c5c0001107983 */ /* 0x000ea20000100800 */
[----:B---3--:R-:W-:Y:S01]  /*1a290*/  ISETP.GE.AND P2, PT, R22, RZ, PT ;  /* 0x000000ff1600720c */ /* 0x008fe20003f46270 */
[----:B------:R-:W-:Y:S01]  /*1a2a0*/  @!P4 IMAD.MOV R36, RZ, RZ, -R36 ;  /* 0x000000ffff24c224 */ /* 0x000fe200078e0a24 */
[----:B------:R-:W-:Y:S01]  /*1a2b0*/  SEL R35, R38, R35, !P6 ;  /* 0x0000002326237207 */ /* 0x000fe20007000000 */
[----:B------:R-:W-:Y:S01]  /*1a2c0*/  @!P1 IMAD.MOV R34, RZ, RZ, -R34 ;  /* 0x000000ffff229224 */ /* 0x000fe200078e0a22 */
[----:B------:R-:W-:Y:S01]  /*1a2d0*/  PRMT R76, RZ, 0x7610, R76 ;  /* 0x00007610ff4c7816 */ /* 0x000fe2000000004c */
[----:B------:R-:W3:Y:S08]  /*1a2e0*/  LDL.LU R22, [R1+0x52c] ;  /* 0x00052c0001167983 */ /* 0x000ef00000300800 */
[----:B------:R-:W-:Y:S01]  /*1a2f0*/  @!P2 IMAD.MOV R33, RZ, RZ, -R33 ;  /* 0x000000ffff21a224 */ /* 0x000fe200078e0a21 */
[----:B----4-:R-:W-:-:S02]  /*1a300*/  ISETP.GT.U32.AND P2, PT, R3, R13, PT ;  /* 0x0000000d0300720c */ /* 0x010fc40003f44070 */
[----:B------:R-:W-:Y:S01]  /*1a310*/  ISETP.GT.U32.AND P4, PT, R3, R14, PT ;  /* 0x0000000e0300720c */ /* 0x000fe20003f84070 */
[----:B------:R-:W-:Y:S01]  /*1a320*/  IMAD R35, R35, UR9, RZ ;  /* 0x0000000923237c24 */ /* 0x000fe2000f8e02ff */
[----:B------:R4:W3:Y:S09]  /*1a330*/  @P0 LDG.E.U8 R76, desc[UR22][R40.64] ;  /* 0x00000016284c0981 */ /* 0x0008f2000c1e1100 */
[----:B------:R-:W-:-:S05]  /*1a340*/  @!P2 IMAD.IADD R13, R13, 0x1, -R3 ;  /* 0x000000010d0da824 */ /* 0x000fca00078e0a03 */
[----:B------:R-:W-:Y:S02]  /*1a350*/  ISETP.GT.U32.AND P2, PT, R3, R13, PT ;  /* 0x0000000d0300720c */ /* 0x000fe40003f44070 */
[C---:B------:R-:W-:Y:S01]  /*1a360*/  SEL R33, R38.reuse, R33, !P6 ;  /* 0x0000002126217207 */ /* 0x040fe20007000000 */
[----:B----4-:R-:W-:Y:S01]  /*1a370*/  @P0 IMAD.MOV.U32 R40, RZ, RZ, R7 ;  /* 0x000000ffff280224 */ /* 0x010fe200078e0007 */
[----:B------:R-:W-:Y:S01]  /*1a380*/  PRMT R75, RZ, 0x7610, R75 ;  /* 0x00007610ff4b7816 */ /* 0x000fe2000000004b */
[----:B------:R-:W-:Y:S01]  /*1a390*/  @P0 IMAD.MOV.U32 R41, RZ, RZ, R17 ;  /* 0x000000ffff290224 */ /* 0x000fe200078e0011 */
[----:B------:R-:W-:Y:S01]  /*1a3a0*/  SEL R36, R38, R36, !P6 ;  /* 0x0000002426247207 */ /* 0x000fe20007000000 */
[----:B------:R-:W-:Y:S01]  /*1a3b0*/  IMAD R33, R33, UR9, RZ ;  /* 0x0000000921217c24 */ /* 0x000fe2000f8e02ff */
[----:B0-----:R-:W4:Y:S01]  /*1a3c0*/  LDL.LU R7, [R1+0x56c] ;  /* 0x00056c0001077983 */ /* 0x001f220000300800 */
[----:B------:R-:W-:Y:S01]  /*1a3d0*/  @!P4 IMAD.IADD R14, R14, 0x1, -R3 ;  /* 0x000000010e0ec824 */ /* 0x000fe200078e0a03 */
[----:B------:R-:W-:-:S02]  /*1a3e0*/  IADD3 R39, P4, PT, R35, R2, RZ ;  /* 0x0000000223277210 */ /* 0x000fc40007f9e0ff */
[----:B------:R0:W3:Y:S01]  /*1a3f0*/  @P0 LDG.E.U8 R75, desc[UR22][R40.64] ;  /* 0x00000016284b0981 */ /* 0x0000e2000c1e1100 */
[----:B------:R-:W-:Y:S01]  /*1a400*/  @!P2 IMAD.IADD R13, R13, 0x1, -R3 ;  /* 0x000000010d0da824 */ /* 0x000fe200078e0a03 */
[----:B------:R-:W-:Y:S02]  /*1a410*/  ISETP.GT.U32.AND P3, PT, R3, R15, PT ;  /* 0x0000000f0300720c */ /* 0x000fe40003f64070 */
[----:B0-----:R-:W-:Y:S01]  /*1a420*/  LEA.HI.X.SX32 R41, R35, R0, 0x1, P4 ;  /* 0x0000000023297211 */ /* 0x001fe200020f0eff */
[----:B------:R-:W-:Y:S01]  /*1a430*/  STL [R1+0x430], R39 ;  /* 0x0004302701007387 */ /* 0x000fe20000100800 */
[----:B------:R-:W-:Y:S01]  /*1a440*/  PRMT R74, RZ, 0x7610, R74 ;  /* 0x00007610ff4a7816 */ /* 0x000fe2000000004a */
[----:B------:R-:W-:-:S08]  /*1a450*/  @P0 IMAD.MOV.U32 R40, RZ, RZ, R39 ;  /* 0x000000ffff280224 */ /* 0x000fd000078e0027 */
[----:B------:R-:W-:Y:S01]  /*1a460*/  @!P3 IMAD.IADD R15, R15, 0x1, -R3 ;  /* 0x000000010f0fb824 */ /* 0x000fe200078e0a03 */
[C---:B-1----:R-:W-:Y:S01]  /*1a470*/  IADD3 R17, P3, PT, R33.reuse, R2, RZ ;  /* 0x0000000221117210 */ /* 0x042fe20007f7e0ff */
[----:B------:R-:W-:Y:S01]  /*1a480*/  IMAD R36, R36, UR9, RZ ;  /* 0x0000000924247c24 */ /* 0x000fe2000f8e02ff */
[----:B------:R-:W-:Y:S01]  /*1a490*/  SEL R35, R38, R34, !P6 ;  /* 0x0000002226237207 */ /* 0x000fe20007000000 */
[----:B------:R0:W4:Y:S01]  /*1a4a0*/  @P0 LDG.E.U8 R74, desc[UR22][R40.64] ;  /* 0x00000016284a0981 */ /* 0x000122000c1e1100 */
[----:B------:R-:W-:Y:S01]  /*1a4b0*/  LEA.HI.X.SX32 R37, R33, R0, 0x1, P3 ;  /* 0x0000000021257211 */ /* 0x000fe200018f0eff */
[----:B------:R-:W-:Y:S02]  /*1a4c0*/  IMAD.MOV.U32 R34, RZ, RZ, R12 ;  /* 0x000000ffff227224 */ /* 0x000fe400078e000c */
[----:B------:R1:W-:Y:S04]  /*1a4d0*/  STL [R1+0x450], R17 ;  /* 0x0004501101007387 */ /* 0x0003e80000100800 */
[----:B------:R1:W-:Y:S04]  /*1a4e0*/  STL [R1+0x42c], R41 ;  /* 0x00042c2901007387 */ /* 0x0003e80000100800 */
[----:B------:R2:W-:Y:S01]  /*1a4f0*/  STL [R1+0x44c], R37 ;  /* 0x00044c2501007387 */ /* 0x0005e20000100800 */
[----:B0-----:R-:W-:-:S02]  /*1a500*/  @P0 IMAD.MOV.U32 R40, RZ, RZ, R17 ;  /* 0x000000ffff280224 */ /* 0x001fc400078e0011 */
[----:B------:R-:W-:Y:S01]  /*1a510*/  IMAD.MOV.U32 R33, RZ, RZ, R10 ;  /* 0x000000ffff217224 */ /* 0x000fe200078e000a */
[----:B-1----:R-:W4:Y:S01]  /*1a520*/  LDL R17, [R1+0xda4] ;  /* 0x000da40001117983 */ /* 0x002f220000100800 */
[----:B------:R-:W-:Y:S02]  /*1a530*/  IMAD R35, R35, UR9, RZ ;  /* 0x0000000923237c24 */ /* 0x000fe4000f8e02ff */
[----:B------:R-:W-:Y:S01]  /*1a540*/  @P0 IMAD.MOV.U32 R41, RZ, RZ, R37 ;  /* 0x000000ffff290224 */ /* 0x000fe200078e0025 */
[----:B------:R-:W-:Y:S02]  /*1a550*/  PRMT R72, RZ, 0x7610, R72 ;  /* 0x00007610ff487816 */ /* 0x000fe40000000048 */
[----:B--2---:R-:W-:-:S13]  /*1a560*/  ISETP.GT.U32.AND P1, PT, R3, R6, PT ;  /* 0x000000060300720c */ /* 0x004fda0003f24070 */
[----:B------:R-:W-:Y:S01]  /*1a570*/  @!P1 IMAD.IADD R6, R6, 0x1, -R3 ;  /* 0x0000000106069824 */ /* 0x000fe200078e0a03 */
[----:B------:R-:W-:Y:S02]  /*1a580*/  ISETP.GE.AND P2, PT, R9, RZ, PT ;  /* 0x000000ff0900720c */ /* 0x000fe40003f46270 */
[----:B------:R-:W2:Y:S04]  /*1a590*/  LDL R9, [R1+0xb34] ;  /* 0x000b340001097983 */ /* 0x000ea80000100800 */
[----:B------:R-:W2:Y:S01]  /*1a5a0*/  LDL.LU R12, [R1+0x58c] ;  /* 0x00058c00010c7983 */ /* 0x000ea20000300800 */
[----:B------:R-:W-:-:S06]  /*1a5b0*/  ISETP.GE.AND P1, PT, R16, RZ, PT ;  /* 0x000000ff1000720c */ /* 0x000fcc0003f26270 */
[----:B------:R-:W-:Y:S01]  /*1a5c0*/  @!P2 IMAD.MOV R34, RZ, RZ, -R34 ;  /* 0x000000ffff22a224 */ /* 0x000fe200078e0a22 */
[C---:B------:R-:W-:Y:S01]  /*1a5d0*/  IADD3 R37, P2, PT, R36.reuse, R2, RZ ;  /* 0x0000000224257210 */ /* 0x040fe20007f5e0ff */
[----:B------:R-:W2:Y:S03]  /*1a5e0*/  LDL.LU R16, [R1+0x5a4] ;  /* 0x0005a40001107983 */ /* 0x000ea60000300800 */
[----:B------:R-:W-:Y:S01]  /*1a5f0*/  LEA.HI.X.SX32 R36, R36, R0, 0x1, P2 ;  /* 0x0000000024247211 */ /* 0x000fe200010f0eff */
[----:B------:R0:W-:Y:S01]  /*1a600*/  STL [R1+0x470], R37 ;  /* 0x0004702501007387 */ /* 0x0001e20000100800 */
[----:B------:R-:W-:Y:S01]  /*1a610*/  @!P1 IMAD.MOV R33, RZ, RZ, -R33 ;  /* 0x000000ffff219224 */ /* 0x000fe200078e0a21 */
[----:B------:R-:W-:Y:S02]  /*1a620*/  IADD3 R10, P1, PT, R35, R2, RZ ;  /* 0x00000002230a7210 */ /* 0x000fe40007f3e0ff */
[----:B0-----:R-:W-:-:S03]  /*1a630*/  @P0 LOP3.LUT R37, R37, R36, RZ, 0x3c, !PT ;  /* 0x0000002425250212 */ /* 0x001fc600078e3cff */
[----:B------:R-:W-:Y:S04]  /*1a640*/  STL [R1+0x490], R10 ;  /* 0x0004900a01007387 */ /* 0x000fe80000100800 */
[----:B------:R0:W-:Y:S01]  /*1a650*/  STL [R1+0x46c], R36 ;  /* 0x00046c2401007387 */ /* 0x0001e20000100800 */
[----:B------:R-:W-:Y:S02]  /*1a660*/  LEA.HI.X.SX32 R39, R35, R0, 0x1, P1 ;  /* 0x0000000023277211 */ /* 0x000fe400008f0eff */
[----:B0-----:R-:W-:-:S04]  /*1a670*/  @P0 LOP3.LUT R36, R37, R36, RZ, 0x3c, !PT ;  /* 0x0000002425240212 */ /* 0x001fc800078e3cff */
[----:B------:R-:W-:Y:S01]  /*1a680*/  @P0 LOP3.LUT R37, R37, R36, RZ, 0x3c, !PT ;  /* 0x0000002425250212 */ /* 0x000fe200078e3cff */
[----:B------:R0:W-:Y:S04]  /*1a690*/  STL [R1+0x48c], R39 ;  /* 0x00048c2701007387 */ /* 0x0001e80000100800 */
[----:B------:R1:W2:Y:S02]  /*1a6a0*/  @P0 LDG.E.U8 R72, desc[UR22][R36.64] ;  /* 0x0000001624480981 */ /* 0x0002a4000c1e1100 */
[----:B-1----:R-:W-:Y:S02]  /*1a6b0*/  @P0 IMAD.MOV.U32 R36, RZ, RZ, R10 ;  /* 0x000000ffff240224 */ /* 0x002fe400078e000a */
[----:B------:R-:W2:Y:S01]  /*1a6c0*/  LDL R10, [R1+0xb20] ;  /* 0x000b2000010a7983 */ /* 0x000ea20000100800 */
[----:B------:R-:W-:-:S02]  /*1a6d0*/  ISETP.GT.U32.AND P3, PT, R3, R15, PT ;  /* 0x0000000f0300720c */ /* 0x000fc40003f64070 */
[----:B------:R-:W-:-:S11]  /*1a6e0*/  ISETP.GT.U32.AND P4, PT, R3, R92, PT ;  /* 0x0000005c0300720c */ /* 0x000fd60003f84070 */
[--C-:B------:R-:W-:Y:S01]  /*1a6f0*/  @!P3 IMAD.IADD R15, R15, 0x1, -R3.reuse ;  /* 0x000000010f0fb824 */ /* 0x100fe200078e0a03 */
[C---:B------:R-:W-:Y:S01]  /*1a700*/  ISETP.GT.U32.AND P3, PT, R3.reuse, R6, PT ;  /* 0x000000060300720c */ /* 0x040fe20003f64070 */
[----:B------:R-:W-:Y:S01]  /*1a710*/  @!P4 IMAD.IADD R92, R92, 0x1, -R3 ;  /* 0x000000015c5cc824 */ /* 0x000fe200078e0a03 */
[C---:B---3--:R-:W-:Y:S02]  /*1a720*/  ISETP.GT.U32.AND P4, PT, R3.reuse, R22, PT ;  /* 0x000000160300720c */ /* 0x048fe40003f84070 */
[C---:B----4-:R-:W-:Y:S02]  /*1a730*/  ISETP.GT.U32.AND P1, PT, R3.reuse, R7, PT ;  /* 0x000000070300720c */ /* 0x050fe40003f24070 */
[----:B------:R-:W-:Y:S01]  /*1a740*/  ISETP.GT.U32.AND P2, PT, R3, R92, PT ;  /* 0x0000005c0300720c */ /* 0x000fe20003f44070 */
[----:B------:R-:W-:Y:S01]  /*1a750*/  @P0 IMAD.MOV.U32 R37, RZ, RZ, R39 ;  /* 0x000000ffff250224 */ /* 0x000fe200078e0027 */
[----:B------:R-:W-:-:S05]  /*1a760*/  PRMT R71, RZ, 0x7610, R71 ;  /* 0x00007610ff477816 */ /* 0x000fca0000000047 */
[--C-:B------:R-:W-:Y:S01]  /*1a770*/  @!P3 IMAD.IADD R6, R6, 0x1, -R3.reuse ;  /* 0x000000010606b824 */ /* 0x100fe200078e0a03 */
[----:B------:R-:W-:Y:S01]  /*1a780*/  SEL R34, R38, R34, !P6 ;  /* 0x0000002226227207 */ /* 0x000fe20007000000 */
[--C-:B------:R-:W-:Y:S01]  /*1a790*/  @!P4 IMAD.IADD R22, R22, 0x1, -R3.reuse ;  /* 0x000000011616c824 */ /* 0x100fe200078e0a03 */
[----:B------:R-:W-:Y:S01]  /*1a7a0*/  SEL R35, R38, R33, !P6 ;  /* 0x0000002126237207 */ /* 0x000fe20007000000 */
[----:B------:R1:W3:Y:S01]  /*1a7b0*/  @P0 LDG.E.U8 R71, desc[UR22][R36.64] ;  /* 0x0000001624470981 */ /* 0x0002e2000c1e1100 */
[----:B------:R-:W-:Y:S01]  /*1a7c0*/  @!P1 IMAD.IADD R7, R7, 0x1, -R3 ;  /* 0x0000000107079824 */ /* 0x000fe200078e0a03 */
[----:B------:R-:W-:Y:S01]  /*1a7d0*/  ISETP.GE.AND P4, PT, R17, RZ, PT ;  /* 0x000000ff1100720c */ /* 0x000fe20003f86270 */
[----:B-1----:R-:W-:Y:S01]  /*1a7e0*/  IMAD R36, R34, UR9, RZ ;  /* 0x0000000922247c24 */ /* 0x002fe2000f8e02ff */
[----:B------:R-:W-:Y:S01]  /*1a7f0*/  ISETP.GT.U32.AND P1, PT, R3, R22, PT ;  /* 0x000000160300720c */ /* 0x000fe20003f24070 */
[----:B------:R-:W-:Y:S02]  /*1a800*/  IMAD.MOV.U32 R34, RZ, RZ, R13 ;  /* 0x000000ffff227224 */ /* 0x000fe400078e000d */
[----:B------:R-:W-:-:S02]  /*1a810*/  IMAD R35, R35, UR9, RZ ;  /* 0x0000000923237c24 */ /* 0x000fc4000f8e02ff */
[----:B------:R-:W-:Y:S01]  /*1a820*/  @!P2 IMAD.IADD R92, R92, 0x1, -R3 ;  /* 0x000000015c5ca824 */ /* 0x000fe200078e0a03 */
[----:B------:R-:W-:Y:S01]  /*1a830*/  IADD3 R37, P2, PT, R36, R2, RZ ;  /* 0x0000000224257210 */ /* 0x000fe20007f5e0ff */
[----:B------:R-:W-:-:S04]  /*1a840*/  IMAD.MOV.U32 R33, RZ, RZ, R14 ;  /* 0x000000ffff217224 */ /* 0x000fc800078e000e */
[----:B------:R-:W-:Y:S01]  /*1a850*/  @!P4 IMAD.MOV R34, RZ, RZ, -R34 ;  /* 0x000000ffff22c224 */ /* 0x000fe200078e0a22 */
[C---:B------:R-:W-:Y:S02]  /*1a860*/  IADD3 R13, P4, PT, R35.reuse, R2, RZ ;  /* 0x00000002230d7210 */ /* 0x040fe40007f9e0ff */
[-C--:B------:R-:W-:Y:S02]  /*1a870*/  LEA.HI.X.SX32 R36, R36, R0.reuse, 0x1, P2 ;  /* 0x0000000024247211 */ /* 0x080fe400010f0eff */
[----:B------:R-:W-:Y:S01]  /*1a880*/  LEA.HI.X.SX32 R14, R35, R0, 0x1, P4 ;  /* 0x00000000230e7211 */ /* 0x000fe200020f0eff */
[----:B------:R-:W-:Y:S01]  /*1a890*/  @!P1 IMAD.IADD R22, R22, 0x1, -R3 ;  /* 0x0000000116169824 */ /* 0x000fe200078e0a03 */
[----:B--2---:R-:W-:Y:S02]  /*1a8a0*/  ISETP.GE.AND P3, PT, R9, RZ, PT ;  /* 0x000000ff0900720c */ /* 0x004fe40003f66270 */
[----:B------:R-:W2:Y:S04]  /*1a8b0*/  LDL.LU R9, [R1+0x5ac] ;  /* 0x0005ac0001097983 */ /* 0x000ea80000300800 */
[----:B0-----:R-:W4:Y:S04]  /*1a8c0*/  LDL R39, [R1+0xb14] ;  /* 0x000b140001277983 */ /* 0x001f280000100800 */
[----:B------:R-:W3:Y:S04]  /*1a8d0*/  LDL R17, [R1+0xcac] ;  /* 0x000cac0001117983 */ /* 0x000ee80000100800 */
[----:B------:R0:W-:Y:S04]  /*1a8e0*/  STL [R1+0x4b0], R37 ;  /* 0x0004b02501007387 */ /* 0x0001e80000100800 */
[----:B------:R-:W-:Y:S04]  /*1a8f0*/  STL [R1+0x4d0], R13 ;  /* 0x0004d00d01007387 */ /* 0x000fe80000100800 */
[----:B------:R1:W-:Y:S04]  /*1a900*/  STL [R1+0x4ac], R36 ;  /* 0x0004ac2401007387 */ /* 0x0003e80000100800 */
[----:B------:R0:W-:Y:S01]  /*1a910*/  STL [R1+0x4cc], R14 ;  /* 0x0004cc0e01007387 */ /* 0x0001e20000100800 */
[----:B------:R-:W-:-:S03]  /*1a920*/  ISETP.GE.AND P1, PT, R10, RZ, PT ;  /* 0x000000ff0a00720c */ /* 0x000fc60003f26270 */
[----:B------:R-:W3:Y:S01]  /*1a930*/  LDL R10, [R1+0xde4] ;  /* 0x000de400010a7983 */ /* 0x000ee20000100800 */
[----:B------:R-:W-:Y:S01]  /*1a940*/  @!P3 IMAD.MOV R33, RZ, RZ, -R33 ;  /* 0x000000ffff21b224 */ /* 0x000fe200078e0a21 */
[----:B------:R-:W-:Y:S02]  /*1a950*/  ISETP.GT.U32.AND P3, PT, R3, R7, PT ;  /* 0x000000070300720c */ /* 0x000fe40003f64070 */
[----:B0-----:R-:W-:Y:S02]  /*1a960*/  @P0 LOP3.LUT R37, R37, R36, RZ, 0x3c, !PT ;  /* 0x0000002425250212 */ /* 0x001fe400078e3cff */
[----:B------:R-:W-:Y:S02]  /*1a970*/  ISETP.GT.U32.AND P2, PT, R3, R12, PT ;  /* 0x0000000c0300720c */ /* 0x000fe40003f44070 */
[----:B-1----:R-:W-:Y:S02]  /*1a980*/  @P0 LOP3.LUT R36, R37, R36, RZ, 0x3c, !PT ;  /* 0x0000002425240212 */ /* 0x002fe400078e3cff */
[----:B------:R-:W-:-:S02]  /*1a990*/  SEL R33, R38, R33, !P6 ;  /* 0x0000002126217207 */ /* 0x000fc40007000000 */
[----:B------:R-:W-:Y:S02]  /*1a9a0*/  PRMT R70, RZ, 0x7610, R70 ;  /* 0x00007610ff467816 */ /* 0x000fe40000000046 */
[----:B------:R-:W-:Y:S01]  /*1a9b0*/  @P0 LOP3.LUT R37, R37, R36, RZ, 0x3c, !PT ;  /* 0x0000002425250212 */ /* 0x000fe200078e3cff */
[----:B------:R-:W-:Y:S01]  /*1a9c0*/  IMAD R35, R33, UR9, RZ ;  /* 0x0000000921237c24 */ /* 0x000fe2000f8e02ff */
[----:B------:R-:W-:Y:S01]  /*1a9d0*/  ISETP.GT.U32.AND P4, PT, R3, R16, PT ;  /* 0x000000100300720c */ /* 0x000fe20003f84070 */
[--C-:B------:R-:W-:Y:S02]  /*1a9e0*/  @!P3 IMAD.IADD R7, R7, 0x1, -R3.reuse ;  /* 0x000000010707b824 */ /* 0x100fe400078e0a03 */
[----:B------:R0:W3:Y:S01]  /*1a9f0*/  @P0 LDG.E.U8 R70, desc[UR22][R36.64] ;  /* 0x0000001624460981 */ /* 0x0000e2000c1e1100 */
[----:B------:R-:W-:Y:S01]  /*1aa00*/  @!P2 IMAD.IADD R12, R12, 0x1, -R3 ;  /* 0x000000010c0ca824 */ /* 0x000fe200078e0a03 */
[----:B------:R-:W-:Y:S02]  /*1aa10*/  SEL R33, R38, R34, !P6 ;  /* 0x0000002226217207 */ /* 0x000fe40007000000 */
[----:B------:R-:W-:Y:S01]  /*1aa20*/  PRMT R69, RZ, 0x7610, R69 ;  /* 0x00007610ff457816 */ /* 0x000fe20000000045 */
[----:B0-----:R-:W-:Y:S01]  /*1aa30*/  @P0 IMAD.MOV.U32 R36, RZ, RZ, R13 ;  /* 0x000000ffff240224 */ /* 0x001fe200078e000d */
[----:B------:R-:W-:Y:S01]  /*1aa40*/  IADD3 R13, P2, PT, R35, R2, RZ ;  /* 0x00000002230d7210 */ /* 0x000fe20007f5e0ff */
[----:B------:R-:W-:-:S03]  /*1aa50*/  @P0 IMAD.MOV.U32 R37, RZ, RZ, R14 ;  /* 0x000000ffff250224 */ /* 0x000fc600078e000e */
[----:B------:R-:W-:Y:S01]  /*1aa60*/  LEA.HI.X.SX32 R14, R35, R0, 0x1, P2 ;  /* 0x00000000230e7211 */ /* 0x000fe200010f0eff */
[----:B------:R-:W-:Y:S01]  /*1aa70*/  @!P4 IMAD.IADD R16, R16, 0x1, -R3 ;  /* 0x000000011010c824 */ /* 0x000fe200078e0a03 */
[----:B------:R0:W3:Y:S01]  /*1aa80*/  @P0 LDG.E.U8 R69, desc[UR22][R36.64] ;  /* 0x0000001624450981 */ /* 0x0000e2000c1e1100 */
[----:B------:R-:W-:-:S03]  /*1aa90*/  PRMT R68, RZ, 0x7610, R68 ;  /* 0x00007610ff447816 */ /* 0x000fc60000000044 */
[----:B------:R1:W-:Y:S01]  /*1aaa0*/  STL [R1+0x4f0], R13 ;  /* 0x0004f00d01007387 */ /* 0x0003e20000100800 */
[----:B0-----:R-:W-:Y:S02]  /*1aab0*/  @P0 IMAD.MOV.U32 R36, RZ, RZ, R13 ;  /* 0x000000ffff240224 */ /* 0x001fe400078e000d */
[----:B------:R-:W-:Y:S02]  /*1aac0*/  @P0 IMAD.MOV.U32 R37, RZ, RZ, R14 ;  /* 0x000000ffff250224 */ /* 0x000fe400078e000e */
[----:B------:R-:W-:-:S03]  /*1aad0*/  IMAD.MOV.U32 R34, RZ, RZ, R15 ;  /* 0x000000ffff227224 */ /* 0x000fc600078e000f */
[----:B------:R0:W3:Y:S01]  /*1aae0*/  @P0 LDG.E.U8 R68, desc[UR22][R36.64] ;  /* 0x0000001624440981 */ /* 0x0000e2000c1e1100 */
[----:B------:R-:W-:Y:S01]  /*1aaf0*/  PRMT R67, RZ, 0x7610, R67 ;  /* 0x00007610ff437816 */ /* 0x000fe20000000043 */
[----:B------:R-:W-:Y:S02]  /*1ab00*/  @!P1 IMAD.MOV R34, RZ, RZ, -R34 ;  /* 0x000000ffff229224 */ /* 0x000fe400078e0a22 */
[----:B------:R-:W-:Y:S01]  /*1ab10*/  IMAD.MOV.U32 R35, RZ, RZ, R92 ;  /* 0x000000ffff237224 */ /* 0x000fe200078e005c */
[----:B------:R-:W-:Y:S02]  /*1ab20*/  PRMT R66, RZ, 0x7610, R66 ;  /* 0x00007610ff427816 */ /* 0x000fe40000000042 */
[----:B--2---:R-:W-:Y:S02]  /*1ab30*/  ISETP.GT.U32.AND P3, PT, R3, R9, PT ;  /* 0x000000090300720c */ /* 0x004fe40003f64070 */
[----:B----4-:R-:W-:Y:S01]  /*1ab40*/  ISETP.GE.AND P2, PT, R39, RZ, PT ;  /* 0x000000ff2700720c */ /* 0x010fe20003f46270 */
[----:B------:R-:W-:Y:S01]  /*1ab50*/  IMAD R39, R33, UR9, RZ ;  /* 0x0000000921277c24 */ /* 0x000fe2000f8e02ff */
[----:B---3--:R-:W-:-:S02]  /*1ab60*/  ISETP.GE.AND P4, PT, R17, RZ, PT ;  /* 0x000000ff1100720c */ /* 0x008fc40003f86270 */
[----:B------:R-:W2:Y:S07]  /*1ab70*/  LDL.LU R17, [R1+0x5e8] ;  /* 0x0005e80001117983 */ /* 0x000eae0000300800 */
[----:B------:R-:W-:Y:S01]  /*1ab80*/  @!P3 IMAD.IADD R9, R9, 0x1, -R3 ;  /* 0x000000010909b824 */ /* 0x000fe200078e0a03 */
[----:B------:R3:W-:Y:S01]  /*1ab90*/  STL [R1+0x4ec], R14 ;  /* 0x0004ec0e01007387 */ /* 0x0007e20000100800 */
[----:B------:R-:W-:-:S03]  /*1aba0*/  IMAD.MOV.U32 R33, RZ, RZ, R6 ;  /* 0x000000ffff217224 */ /* 0x000fc600078e0006 */
[----:B------:R-:W4:Y:S04]  /*1abb0*/  LDL.LU R15, [R1+0x5e4] ;  /* 0x0005e400010f7983 */ /* 0x000f280000300800 */
[----:B-1----:R-:W2:Y:S01]  /*1abc0*/  LDL.LU R13, [R1+0x5d0] ;  /* 0x0005d000010d7983 */ /* 0x002ea20000300800 */
[----:B---3--:R-:W-:-:S03]  /*1abd0*/  IADD3 R14, P3, PT, R39, R2, RZ ;  /* 0x00000002270e7210 */ /* 0x008fc60007f7e0ff */
[----:B------:R-:W3:Y:S01]  /*1abe0*/  LDL.LU R6, [R1+0xe38] ;  /* 0x000e380001067983 */ /* 0x000ee20000300800 */
[----:B0-----:R-:W-:-:S03]  /*1abf0*/  LEA.HI.X.SX32 R36, R39, R0, 0x1, P3 ;  /* 0x0000000027247211 */ /* 0x001fc600018f0eff */
[----:B------:R-:W-:Y:S01]  /*1ac00*/  STL [R1+0x510], R14 ;  /* 0x0005100e01007387 */ /* 0x000fe20000100800 */
[----:B------:R-:W-:Y:S02]  /*1ac10*/  @!P4 IMAD.MOV R33, RZ, RZ, -R33 ;  /* 0x000000ffff21c224 */ /* 0x000fe400078e0a21 */
[----:B------:R-:W-:Y:S01]  /*1ac20*/  @P0 IMAD.MOV.U32 R37, RZ, RZ, R36 ;  /* 0x000000ffff250224 */ /* 0x000fe200078e0024 */
[----:B------:R0:W-:Y:S01]  /*1ac30*/  STL [R1+0x50c], R36 ;  /* 0x00050c2401007387 */ /* 0x0001e20000100800 */
[----:B------:R-:W-:Y:S01]  /*1ac40*/  @!P2 IMAD.MOV R35, RZ, RZ, -R35 ;  /* 0x000000ffff23a224 */ /* 0x000fe200078e0a23 */
[----:B------:R-:W-:Y:S01]  /*1ac50*/  ISETP.GT.U32.AND P2, PT, R3, R9, PT ;  /* 0x000000090300720c */ /* 0x000fe20003f44070 */
[----:B0-----:R-:W-:-:S05]  /*1ac60*/  @P0 IMAD.MOV.U32 R36, RZ, RZ, R14 ;  /* 0x000000ffff240224 */ /* 0x001fca00078e000e */
[----:B------:R0:W2:Y:S01]  /*1ac70*/  @P0 LDG.E.U8 R67, desc[UR22][R36.64] ;  /* 0x0000001624430981 */ /* 0x0000a2000c1e1100 */
[C---:B------:R-:W-:Y:S02]  /*1ac80*/  SEL R33, R38.reuse, R33, !P6 ;  /* 0x0000002126217207 */ /* 0x040fe40007000000 */
[----:B0-----:R-:W-:Y:S02]  /*1ac90*/  SEL R36, R38, R34, !P6 ;  /* 0x0000002226247207 */ /* 0x001fe40007000000 */
[----:B------:R-:W-:Y:S01]  /*1aca0*/  ISETP.GE.AND P4, PT, R10, RZ, PT ;  /* 0x000000ff0a00720c */ /* 0x000fe20003f86270 */
[----:B------:R-:W-:Y:S01]  /*1acb0*/  IMAD.MOV.U32 R34, RZ, RZ, R22 ;  /* 0x000000ffff227224 */ /* 0x000fe200078e0016 */
[----:B------:R-:W2:Y:S01]  /*1acc0*/  LDL.LU R10, [R1+0x5cc] ;  /* 0x0005cc00010a7983 */ /* 0x000ea20000300800 */
[----:B------:R-:W-:Y:S02]  /*1acd0*/  IMAD R36, R36, UR9, RZ ;  /* 0x0000000924247c24 */ /* 0x000fe4000f8e02ff */
[----:B------:R-:W-:Y:S01]  /*1ace0*/  IMAD R33, R33, UR9, RZ ;  /* 0x0000000921217c24 */ /* 0x000fe2000f8e02ff */
[----:B------:R-:W2:Y:S01]  /*1acf0*/  LDL.LU R14, [R1+0x604] ;  /* 0x00060400010e7983 */ /* 0x000ea20000300800 */
[----:B------:R-:W-:-:S06]  /*1ad00*/  @!P2 IMAD.IADD R9, R9, 0x1, -R3 ;  /* 0x000000010909a824 */ /* 0x000fcc00078e0a03 */
[----:B------:R-:W-:Y:S01]  /*1ad10*/  @!P4 IMAD.MOV R34, RZ, RZ, -R34 ;  /* 0x000000ffff22c224 */ /* 0x000fe200078e0a22 */
[CC--:B------:R-:W-:Y:S01]  /*1ad20*/  IADD3 R37, P4, PT, R36.reuse, R2.reuse, RZ ;  /* 0x0000000224257210 */ /* 0x0c0fe20007f9e0ff */
[----:B------:R-:W2:Y:S01]  /*1ad30*/  LDL R22, [R1+0xcd8] ;  /* 0x000cd80001167983 */ /* 0x000ea20000100800 */
        /* <DEDUP_REMOVED lines=8> */
[----:B------:R0:W2:Y:S04]  /*1adc0*/  @P0 LDG.E.U8 R66, desc[UR22][R36.64] ;  /* 0x0000001624420981 */ /* 0x0000a8000c1e1100 */
[----:B------:R-:W2:Y:S01]  /*1add0*/  LDL R37, [R1+0xd54] ;  /* 0x000d540001257983 */ /* 0x000ea20000100800 */
[----:B------:R-:W-:Y:S01]  /*1ade0*/  LEA.HI.X.SX32 R33, R33, R0, 0x1, P2 ;  /* 0x0000000021217211 */ /* 0x000fe200010f0eff */
[----:B0-----:R-:W-:Y:S01]  /*1adf0*/  @P0 IMAD.MOV.U32 R36, RZ, RZ, R92 ;  /* 0x000000ffff240224 */ /* 0x001fe200078e005c */
[----:B------:R-:W-:-:S03]  /*1ae00*/  PRMT R65, RZ, 0x7610, R65 ;  /* 0x00007610ff417816 */ /* 0x000fc60000000041 */
[----:B------:R0:W-:Y:S01]  /*1ae10*/  STL [R1+0x54c], R33 ;  /* 0x00054c2101007387 */ /* 0x0001e20000100800 */
[C---:B------:R-:W-:Y:S02]  /*1ae20*/  ISETP.GT.U32.AND P3, PT, R3.reuse, R16, PT ;  /* 0x000000100300720c */ /* 0x040fe40003f64070 */
[----:B------:R-:W-:Y:S02]  /*1ae30*/  ISETP.GT.U32.AND P1, PT, R3, R12, PT ;  /* 0x0000000c0300720c */ /* 0x000fe40003f24070 */
[----:B------:R-:W-:Y:S02]  /*1ae40*/  SEL R35, R38, R35, !P6 ;  /* 0x0000002326237207 */ /* 0x000fe40007000000 */
[----:B--2---:R-:W-:Y:S01]  /*1ae50*/  ISETP.GE.AND P2, PT, R37, RZ, PT ;  /* 0x000000ff2500720c */ /* 0x004fe20003f46270 */
[----:B------:R-:W-:-:S05]  /*1ae60*/  @P0 IMAD.MOV.U32 R37, RZ, RZ, R33 ;  /* 0x000000ffff250224 */ /* 0x000fca00078e0021 */
[----:B------:R1:W2:Y:S04]  /*1ae70*/  @P0 LDG.E.U8 R65, desc[UR22][R36.64] ;  /* 0x0000001624410981 */ /* 0x0002a8000c1e1100 */
[----:B------:R-:W2:Y:S01]  /*1ae80*/  LDL R37, [R1+0xb04] ;  /* 0x000b040001257983 */ /* 0x000ea20000100800 */
[--C-:B------:R-:W-:Y:S01]  /*1ae90*/  @!P3 IMAD.IADD R16, R16, 0x1, -R3.reuse ;  /* 0x000000011010b824 */ /* 0x100fe200078e0a03 */
[C---:B----4-:R-:W-:Y:S01]  /*1aea0*/  ISETP.GT.U32.AND P3, PT, R3.reuse, R15, PT ;  /* 0x0000000f0300720c */ /* 0x050fe20003f64070 */
[----:B------:R-:W-:Y:S01]  /*1aeb0*/  @!P1 IMAD.IADD R12, R12, 0x1, -R3 ;  /* 0x000000010c0c9824 */ /* 0x000fe200078e0a03 */
[----:B------:R-:W-:Y:S01]  /*1aec0*/  ISETP.GT.U32.AND P1, PT, R3, R17, PT ;  /* 0x000000110300720c */ /* 0x000fe20003f24070 */
[----:B------:R-:W-:Y:S01]  /*1aed0*/  IMAD R35, R35, UR9, RZ ;  /* 0x0000000923237c24 */ /* 0x000fe2000f8e02ff */
[----:B------:R-:W-:Y:S01]  /*1aee0*/  ISETP.GT.U32.AND P4, PT, R3, R13, PT ;  /* 0x0000000d0300720c */ /* 0x000fe20003f84070 */
[----:B0-----:R-:W-:Y:S01]  /*1aef0*/  IMAD.MOV.U32 R33, RZ, RZ, R7 ;  /* 0x000000ffff217224 */ /* 0x001fe200078e0007 */
[----:B------:R-:W-:Y:S01]  /*1af00*/  PRMT R64, RZ, 0x7610, R64 ;  /* 0x00007610ff407816 */ /* 0x000fe20000000040 */
[----:B------:R-:W4:Y:S06]  /*1af10*/  LDL.LU R7, [R1+0xe34] ;  /* 0x000e340001077983 */ /* 0x000f2c0000300800 */
[--C-:B------:R-:W-:Y:S01]  /*1af20*/  @!P3 IMAD.IADD R15, R15, 0x1, -R3.reuse ;  /* 0x000000010f0fb824 */ /* 0x100fe200078e0a03 */
[----:B------:R-:W-:Y:S01]  /*1af30*/  IADD3 R92, P3, PT, R35, R2, RZ ;  /* 0x00000002235c7210 */ /* 0x000fe20007f7e0ff */
[----:B------:R-:W-:-:S03]  /*1af40*/  @!P1 IMAD.IADD R17, R17, 0x1, -R3 ;  /* 0x0000000111119824 */ /* 0x000fc600078e0a03 */
[----:B------:R-:W-:Y:S01]  /*1af50*/  LEA.HI.X.SX32 R35, R35, R0, 0x1, P3 ;  /* 0x0000000023237211 */ /* 0x000fe200018f0eff */
[----:B------:R-:W-:Y:S01]  /*1af60*/  @!P2 IMAD.MOV R33, RZ, RZ, -R33 ;  /* 0x000000ffff21a224 */ /* 0x000fe200078e0a21 */
[----:B------:R-:W-:Y:S01]  /*1af70*/  ISETP.GT.U32.AND P3, PT, R3, R17, PT ;  /* 0x000000110300720c */ /* 0x000fe20003f64070 */
[--C-:B------:R-:W-:Y:S01]  /*1af80*/  @!P4 IMAD.IADD R13, R13, 0x1, -R3.reuse ;  /* 0x000000010d0dc824 */ /* 0x100fe200078e0a03 */
[C---:B------:R-:W-:Y:S01]  /*1af90*/  ISETP.GT.U32.AND P4, PT, R3.reuse, R14, PT ;  /* 0x0000000e0300720c */ /* 0x040fe20003f84070 */
[----:B-1----:R-:W-:Y:S01]  /*1afa0*/  @P0 IMAD.MOV.U32 R36, RZ, RZ, R92 ;  /* 0x000000ffff240224 */ /* 0x002fe200078e005c */
[C---:B------:R-:W-:Y:S02]  /*1afb0*/  SEL R34, R38.reuse, R34, !P6 ;  /* 0x0000002226227207 */ /* 0x040fe40007000000 */
[----:B------:R-:W-:Y:S02]  /*1afc0*/  ISETP.GT.U32.AND P1, PT, R3, R10, PT ;  /* 0x0000000a0300720c */ /* 0x000fe40003f24070 */
[----:B------:R-:W-:Y:S01]  /*1afd0*/  SEL R33, R38, R33, !P6 ;  /* 0x0000002126217207 */ /* 0x000fe20007000000 */
[----:B------:R-:W-:Y:S04]  /*1afe0*/  STL [R1+0x570], R92 ;  /* 0x0005705c01007387 */ /* 0x000fe80000100800 */
[----:B------:R0:W-:Y:S01]  /*1aff0*/  STL [R1+0x56c], R35 ;  /* 0x00056c2301007387 */ /* 0x0001e20000100800 */
[----:B------:R-:W-:-:S02]  /*1b000*/  @!P3 IMAD.IADD R17, R17, 0x1, -R3 ;  /* 0x000000011111b824 */ /* 0x000fc400078e0a03 */
[----:B------:R-:W-:-:S03]  /*1b010*/  @!P4 IMAD.IADD R14, R14, 0x1, -R3 ;  /* 0x000000010e0ec824 */ /* 0x000fc600078e0a03 */
[----:B------:R-:W-:Y:S01]  /*1b020*/  @!P1 IMAD.IADD R10, R10, 0x1, -R3 ;  /* 0x000000010a0a9824 */ /* 0x000fe200078e0a03 */
[----:B------:R-:W-:Y:S02]  /*1b030*/  ISETP.GE.AND P1, PT, R22, RZ, PT ;  /* 0x000000ff1600720c */ /* 0x000fe40003f26270 */
[----:B------:R-:W3:Y:S01]  /*1b040*/  LDL R22, [R1+0xc50] ;  /* 0x000c500001167983 */ /* 0x000ee20000100800 */
[----:B------:R-:W-:Y:S02]  /*1b050*/  PRMT R63, RZ, 0x7610, R63 ;  /* 0x00007610ff3f7816 */ /* 0x000fe4000000003f */
[----:B--2---:R-:W-:Y:S01]  /*1b060*/  ISETP.GE.AND P2, PT, R37, RZ, PT ;  /* 0x000000ff2500720c */ /* 0x004fe20003f46270 */
[----:B------:R-:W-:-:S05]  /*1b070*/  @P0 IMAD.MOV.U32 R37, RZ, RZ, R35 ;  /* 0x000000ffff250224 */ /* 0x000fca00078e0023 */
[----:B------:R1:W2:Y:S01]  /*1b080*/  @P0 LDG.E.U8 R64, desc[UR22][R36.64] ;  /* 0x0000001624400981 */ /* 0x0002a2000c1e1100 */
[----:B0-----:R-:W-:Y:S02]  /*1b090*/  IMAD R35, R33, UR9, RZ ;  /* 0x0000000921237c24 */ /* 0x001fe4000f8e02ff */
[----:B-1----:R-:W-:Y:S02]  /*1b0a0*/  IMAD R36, R34, UR9, RZ ;  /* 0x0000000922247c24 */ /* 0x002fe4000f8e02ff */
[----:B------:R-:W-:-:S03]  /*1b0b0*/  IMAD.MOV.U32 R34, RZ, RZ, R12 ;  /* 0x000000ffff227224 */ /* 0x000fc600078e000c */
[CC--:B------:R-:W-:Y:S02]  /*1b0c0*/  IADD3 R37, P3, PT, R36.reuse, R2.reuse, RZ ;  /* 0x0000000224257210 */ /* 0x0c0fe40007f7e0ff */
[C---:B------:R-:W-:Y:S02]  /*1b0d0*/  IADD3 R12, P4, PT, R35.reuse, R2, RZ ;  /* 0x00000002230c7210 */ /* 0x040fe40007f9e0ff */
[-C--:B------:R-:W-:Y:S01]  /*1b0e0*/  LEA.HI.X.SX32 R92, R36, R0.reuse, 0x1, P3 ;  /* 0x00000000245c7211 */ /* 0x080fe200018f0eff */
[----:B------:R0:W-:Y:S01]  /*1b0f0*/  STL [R1+0x590], R37 ;  /* 0x0005902501007387 */ /* 0x0001e20000100800 */
[----:B------:R-:W-:Y:S01]  /*1b100*/  IMAD.MOV.U32 R33, RZ, RZ, R16 ;  /* 0x000000ffff217224 */ /* 0x000fe200078e0010 */
[----:B------:R-:W-:Y:S02]  /*1b110*/  LEA.HI.X.SX32 R16, R35, R0, 0x1, P4 ;  /* 0x0000000023107211 */ /* 0x000fe400020f0eff */
[----:B------:R-:W-:Y:S04]  /*1b120*/  STL [R1+0x5a8], R12 ;  /* 0x0005a80c01007387 */ /* 0x000fe80000100800 */
[----:B------:R1:W-:Y:S04]  /*1b130*/  STL [R1+0x58c], R92 ;  /* 0x00058c5c01007387 */ /* 0x0003e80000100800 */
[----:B------:R-:W2:Y:S01]  /*1b140*/  LDL R35, [R1+0xd0c] ;  /* 0x000d0c0001237983 */ /* 0x000ea20000100800 */
[----:B------:R-:W-:-:S02]  /*1b150*/  @P0 IMAD.MOV.U32 R36, RZ, RZ, R37 ;  /* 0x000000ffff240224 */ /* 0x000fc400078e0025 */
[----:B0-----:R-:W-:Y:S02]  /*1b160*/  @P0 IMAD.MOV.U32 R37, RZ, RZ, R92 ;  /* 0x000000ffff250224 */ /* 0x001fe400078e005c */
[----:B-1----:R-:W2:Y:S04]  /*1b170*/  LDL R92, [R1+0xaec] ;  /* 0x000aec00015c7983 */ /* 0x002ea80000100800 */
[----:B------:R0:W2:Y:S04]  /*1b180*/  @P0 LDG.E.U8 R63, desc[UR22][R36.64] ;  /* 0x00000016243f0981 */ /* 0x0000a8000c1e1100 */
[----:B------:R1:W-:Y:S01]  /*1b190*/  STL [R1+0x5a4], R16 ;  /* 0x0005a41001007387 */ /* 0x0003e20000100800 */
[----:B0-----:R-:W-:-:S03]  /*1b1a0*/  @P0 IMAD.MOV.U32 R37, RZ, RZ, R16 ;  /* 0x000000ffff250224 */ /* 0x001fc600078e0010 */
[----:B-1----:R-:W2:Y:S01]  /*1b1b0*/  LDL R16, [R1+0xdd8] ;  /* 0x000dd80001107983 */ /* 0x002ea20000100800 */
[----:B------:R-:W-:Y:S01]  /*1b1c0*/  @!P2 IMAD.MOV R34, RZ, RZ, -R34 ;  /* 0x000000ffff22a224 */ /* 0x000fe200078e0a22 */
[C---:B------:R-:W-:Y:S01]  /*1b1d0*/  ISETP.GT.U32.AND P2, PT, R3.reuse, R15, PT ;  /* 0x0000000f0300720c */ /* 0x040fe20003f44070 */
[----:B------:R-:W-:Y:S01]  /*1b1e0*/  @!P1 IMAD.MOV R33, RZ, RZ, -R33 ;  /* 0x000000ffff219224 */ /* 0x000fe200078e0a21 */
[C---:B------:R-:W-:Y:S01]  /*1b1f0*/  ISETP.GT.U32.AND P1, PT, R3.reuse, R14, PT ;  /* 0x0000000e0300720c */ /* 0x040fe20003f24070 */
[----:B------:R-:W-:Y:S01]  /*1b200*/  @P0 IMAD.MOV.U32 R36, RZ, RZ, R12 ;  /* 0x000000ffff240224 */ /* 0x000fe200078e000c */
[C---:B------:R-:W-:Y:S01]  /*1b210*/  ISETP.GT.U32.AND P3, PT, R3.reuse, R13, PT ;  /* 0x0000000d0300720c */ /* 0x040fe20003f64070 */
[----:B------:R-:W2:Y:S01]  /*1b220*/  LDL R12, [R1+0xc8c] ;  /* 0x000c8c00010c7983 */ /* 0x000ea20000100800 */
[----:B------:R-:W-:Y:S02]  /*1b230*/  SEL R34, R38, R34, !P6 ;  /* 0x0000002226227207 */ /* 0x000fe40007000000 */
[----:B------:R-:W-:-:S02]  /*1b240*/  ISETP.GT.U32.AND P4, PT, R3, R10, PT ;  /* 0x0000000a0300720c */ /* 0x000fc40003f84070 */
[----:B------:R-:W-:-:S03]  /*1b250*/  PRMT R62, RZ, 0x7610, R62 ;  /* 0x00007610ff3e7816 */ /* 0x000fc6000000003e */
[--C-:B------:R-:W-:Y:S01]  /*1b260*/  @!P2 IMAD.IADD R15, R15, 0x1, -R3.reuse ;  /* 0x000000010f0fa824 */ /* 0x100fe200078e0a03 */
[----:B----4-:R-:W-:Y:S01]  /*1b270*/  ISETP.GT.U32.AND P2, PT, R3, R7, PT ;  /* 0x000000070300720c */ /* 0x010fe20003f44070 */
[----:B------:R-:W-:Y:S01]  /*1b280*/  IMAD R34, R34, UR9, RZ ;  /* 0x0000000922227c24 */ /* 0x000fe2000f8e02ff */
[----:B------:R-:W-:Y:S01]  /*1b290*/  SEL R33, R38, R33, !P6 ;  /* 0x0000002126217207 */ /* 0x000fe20007000000 */
[----:B------:R0:W4:Y:S01]  /*1b2a0*/  @P0 LDG.E.U8 R62, desc[UR22][R36.64] ;  /* 0x00000016243e0981 */ /* 0x000122000c1e1100 */
[--C-:B------:R-:W-:Y:S02]  /*1b2b0*/  @!P1 IMAD.IADD R14, R14, 0x1, -R3.reuse ;  /* 0x000000010e0e9824 */ /* 0x100fe400078e0a03 */
[--C-:B------:R-:W-:Y:S02]  /*1b2c0*/  @!P3 IMAD.IADD R13, R13, 0x1, -R3.reuse ;  /* 0x000000010d0db824 */ /* 0x100fe400078e0a03 */
[----:B------:R-:W-:Y:S01]  /*1b2d0*/  IMAD R33, R33, UR9, RZ ;  /* 0x0000000921217c24 */ /* 0x000fe2000f8e02ff */
[----:B0-----:R-:W-:Y:S01]  /*1b2e0*/  IADD3 R36, P1, PT, R34, R2, RZ ;  /* 0x0000000222247210 */ /* 0x001fe20007f3e0ff */
[----:B------:R-:W-:Y:S01]  /*1b2f0*/  @!P4 IMAD.IADD R10, R10, 0x1, -R3 ;  /* 0x000000010a0ac824 */ /* 0x000fe200078e0a03 */
[----:B---3--:R-:W-:-:S02]  /*1b300*/  ISETP.GE.AND P4, PT, R22, RZ, PT ;  /* 0x000000ff1600720c */ /* 0x008fc40003f86270 */
[----:B------:R-:W-:Y:S01]  /*1b310*/  @!P2 IMAD.IADD R7, R7, 0x1, -R3 ;  /* 0x000000010707a824 */ /* 0x000fe200078e0a03 */
[----:B------:R-:W-:Y:S02]  /*1b320*/  LEA.HI.X.SX32 R34, R34, R0, 0x1, P1 ;  /* 0x0000000022227211 */ /* 0x000fe400008f0eff */
[----:B------:R-:W-:Y:S02]  /*1b330*/  ISETP.GT.U32.AND P1, PT, R3, R6, PT ;  /* 0x000000060300720c */ /* 0x000fe40003f24070 */
[C---:B------:R-:W-:Y:S01]  /*1b340*/  IADD3 R22, P2, PT, R33.reuse, R2, RZ ;  /* 0x0000000221167210 */ /* 0x040fe20007f5e0ff */
[----:B------:R-:W-:Y:S01]  /*1b350*/  @P0 IMAD.MOV.U32 R37, RZ, RZ, R34 ;  /* 0x000000ffff250224 */ /* 0x000fe200078e0022 */
[----:B------:R-:W-:Y:S02]  /*1b360*/  PRMT R61, RZ, 0x7610, R61 ;  /* 0x00007610ff3d7816 */ /* 0x000fe4000000003d */
[----:B------:R-:W-:-:S04]  /*1b370*/  LEA.HI.X.SX32 R33, R33, R0, 0x1, P2 ;  /* 0x0000000021217211 */ /* 0x000fc800010f0eff */
[----:B------:R0:W3:Y:S03]  /*1b380*/  @P0 LDG.E.U8 R61, desc[UR22][R36.64] ;  /* 0x00000016243d0981 */ /* 0x0000e6000c1e1100 */
[----:B------:R-:W-:Y:S02]  /*1b390*/  @!P1 IMAD.IADD R6, R6, 0x1, -R3 ;  /* 0x0000000106069824 */ /* 0x000fe400078e0a03 */
[----:B0-----:R-:W-:Y:S01]  /*1b3a0*/  @P0 IMAD.MOV.U32 R37, RZ, RZ, R33 ;  /* 0x000000ffff250224 */ /* 0x001fe200078e0021 */
[----:B--2---:R-:W-:Y:S01]  /*1b3b0*/  ISETP.GE.AND P3, PT, R35, RZ, PT ;  /* 0x000000ff2300720c */ /* 0x004fe20003f66270 */
[----:B------:R-:W-:Y:S02]  /*1b3c0*/  IMAD.MOV.U32 R35, RZ, RZ, R9 ;  /* 0x000000ffff237224 */ /* 0x000fe400078e0009 */
[----:B------:R-:W2:Y:S04]  /*1b3d0*/  LDL.LU R9, [R1+0xe30] ;  /* 0x000e300001097983 */ /* 0x000ea80000300800 */
[----:B------:R-:W-:Y:S04]  /*1b3e0*/  STL [R1+0x5b0], R36 ;  /* 0x0005b02401007387 */ /* 0x000fe80000100800 */
[----:B------:R-:W-:Y:S04]  /*1b3f0*/  STL [R1+0x5c8], R22 ;  /* 0x0005c81601007387 */ /* 0x000fe80000100800 */
[----:B------:R-:W-:Y:S04]  /*1b400*/  STL [R1+0x5ac], R34 ;  /* 0x0005ac2201007387 */ /* 0x000fe80000100800 */
[----:B------:R0:W-:Y:S01]  /*1b410*/  STL [R1+0x5c4], R33 ;  /* 0x0005c42101007387 */ /* 0x0001e20000100800 */
[----:B------:R-:W-:-:S03]  /*1b420*/  ISETP.GE.AND P1, PT, R16, RZ, PT ;  /* 0x000000ff1000720c */ /* 0x000fc60003f26270 */
[----:B------:R-:W3:Y:S01]  /*1b430*/  LDL R16, [R1+0xaa0] ;  /* 0x000aa00001107983 */ /* 0x000ee20000100800 */
[----:B0-----:R-:W-:-:S03]  /*1b440*/  IMAD.MOV.U32 R33, RZ, RZ, R15 ;  /* 0x000000ffff217224 */ /* 0x001fc600078e000f */
[----:B------:R-:W4:Y:S01]  /*1b450*/  LDL R15, [R1+0xa5c] ;  /* 0x000a5c00010f7983 */ /* 0x000f220000100800 */
[----:B------:R-:W-:-:S03]  /*1b460*/  IMAD.MOV.U32 R34, RZ, RZ, R17 ;  /* 0x000000ffff227224 */ /* 0x000fc600078e0011 */
[----:B------:R-:W4:Y:S01]  /*1b470*/  LDL R17, [R1+0xd9c] ;  /* 0x000d9c0001117983 */ /* 0x000f220000100800 */
[----:B------:R-:W-:Y:S01]  /*1b480*/  @!P3 IMAD.MOV R35, RZ, RZ, -R35 ;  /* 0x000000ffff23b224 */ /* 0x000fe200078e0a23 */
[----:B------:R-:W-:Y:S01]  /*1b490*/  ISETP.GE.AND P3, PT, R92, RZ, PT ;  /* 0x000000ff5c00720c */ /* 0x000fe20003f66270 */
[----:B------:R-:W-:Y:S01]  /*1b4a0*/  @P0 IMAD.MOV.U32 R36, RZ, RZ, R22 ;  /* 0x000000ffff240224 */ /* 0x000fe200078e0016 */
[----:B------:R-:W-:Y:S01]  /*1b4b0*/  PRMT R60, RZ, 0x7610, R60 ;  /* 0x00007610ff3c7816 */ /* 0x000fe2000000003c */
[----:B------:R-:W-:Y:S01]  /*1b4c0*/  @!P4 IMAD.MOV R34, RZ, RZ, -R34 ;  /* 0x000000ffff22c224 */ /* 0x000fe200078e0a22 */
[----:B------:R-:W-:-:S04]  /*1b4d0*/  ISETP.GE.AND P4, PT, R12, RZ, PT ;  /* 0x000000ff0c00720c */ /* 0x000fc80003f86270 */
[----:B------:R0:W4:Y:S01]  /*1b4e0*/  @P0 LDG.E.U8 R60, desc[UR22][R36.64] ;  /* 0x00000016243c0981 */ /* 0x000122000c1e1100 */
[----:B------:R-:W-:-:S04]  /*1b4f0*/  ISETP.GT.U32.AND P2, PT, R3, R7, PT ;  /* 0x000000070300720c */ /* 0x000fc80003f44070 */
[----:B------:R-:W-:Y:S01]  /*1b500*/  @!P3 IMAD.MOV R33, RZ, RZ, -R33 ;  /* 0x000000ffff21b224 */ /* 0x000fe200078e0a21 */
[C---:B0-----:R-:W-:Y:S02]  /*1b510*/  SEL R37, R38.reuse, R35, !P6 ;  /* 0x0000002326257207 */ /* 0x041fe40007000000 */
[C---:B------:R-:W-:Y:S01]  /*1b520*/  SEL R36, R38.reuse, R34, !P6 ;  /* 0x0000002226247207 */ /* 0x040fe20007000000 */
[----:B------:R-:W-:Y:S02]  /*1b530*/  IMAD.MOV.U32 R34, RZ, RZ, R13 ;  /* 0x000000ffff227224 */ /* 0x000fe400078e000d */
[----:B------:R-:W-:Y:S01]  /*1b540*/  IMAD R37, R37, UR9, RZ ;  /* 0x0000000925257c24 */ /* 0x000fe2000f8e02ff */
[----:B------:R-:W-:Y:S01]  /*1b550*/  SEL R35, R38, R33, !P6 ;  /* 0x0000002126237207 */ /* 0x000fe20007000000 */
[----:B------:R-:W-:Y:S02]  /*1b560*/  IMAD.MOV.U32 R33, RZ, RZ, R10 ;  /* 0x000000ffff217224 */ /* 0x000fe400078e000a */
[----:B------:R-:W-:-:S02]  /*1b570*/  IMAD R36, R36, UR9, RZ ;  /* 0x0000000924247c24 */ /* 0x000fc4000f8e02ff */
[----:B------:R-:W-:Y:S01]  /*1b580*/  @!P1 IMAD.MOV R34, RZ, RZ, -R34 ;  /* 0x000000ffff229224 */ /* 0x000fe200078e0a22 */
[-C--:B------:R-:W-:Y:S01]  /*1b590*/  IADD3 R12, P1, PT, R37, R2.reuse, RZ ;  /* 0x00000002250c7210 */ /* 0x080fe20007f3e0ff */
[----:B------:R-:W-:Y:S01]  /*1b5a0*/  @!P4 IMAD.MOV R33, RZ, RZ, -R33 ;  /* 0x000000ffff21c224 */ /* 0x000fe200078e0a21 */
[C---:B------:R-:W-:Y:S01]  /*1b5b0*/  IADD3 R10, P4, PT, R36.reuse, R2, RZ ;  /* 0x00000002240a7210 */ /* 0x040fe20007f9e0ff */
[----:B------:R-:W-:Y:S01]  /*1b5c0*/  IMAD R35, R35, UR9, RZ ;  /* 0x0000000923237c24 */ /* 0x000fe2000f8e02ff */
[-C--:B------:R-:W-:Y:S01]  /*1b5d0*/  LEA.HI.X.SX32 R37, R37, R0.reuse, 0x1, P1 ;  /* 0x0000000025257211 */ /* 0x080fe200008f0eff */
[----:B------:R-:W-:Y:S01]  /*1b5e0*/  @!P2 IMAD.IADD R7, R7, 0x1, -R3 ;  /* 0x000000010707a824 */ /* 0x000fe200078e0a03 */
[----:B------:R-:W-:Y:S02]  /*1b5f0*/  LEA.HI.X.SX32 R13, R36, R0, 0x1, P4 ;  /* 0x00000000240d7211 */ /* 0x000fe400020f0eff */
[----:B------:R-:W-:Y:S02]  /*1b600*/  IADD3 R22, P2, PT, R35, R2, RZ ;  /* 0x0000000223167210 */ /* 0x000fe40007f5e0ff */
[----:B------:R-:W-:Y:S01]  /*1b610*/  ISETP.GT.U32.AND P4, PT, R3, R8, PT ;  /* 0x000000080300720c */ /* 0x000fe20003f84070 */
[----:B------:R0:W-:Y:S01]  /*1b620*/  STL [R1+0x5d0], R12 ;  /* 0x0005d00c01007387 */ /* 0x0001e20000100800 */
[----:B------:R-:W-:Y:S01]  /*1b630*/  PRMT R59, RZ, 0x7610, R59 ;  /* 0x00007610ff3b7816 */ /* 0x000fe2000000003b */
[----:B------:R-:W-:Y:S01]  /*1b640*/  @P0 IMAD.MOV.U32 R36, RZ, RZ, R12 ;  /* 0x000000ffff240224 */ /* 0x000fe200078e000c */
[----:B------:R-:W-:Y:S01]  /*1b650*/  LEA.HI.X.SX32 R92, R35, R0, 0x1, P2 ;  /* 0x00000000235c7211 */ /* 0x000fe200010f0eff */
[----:B------:R-:W-:Y:S04]  /*1b660*/  STL [R1+0x5e8], R10 ;  /* 0x0005e80a01007387 */ /* 0x000fe80000100800 */
[----:B------:R1:W-:Y:S04]  /*1b670*/  STL [R1+0x5cc], R37 ;  /* 0x0005cc2501007387 */ /* 0x0003e80000100800 */
[----:B------:R-:W-:Y:S04]  /*1b680*/  STL [R1+0x5f0], R22 ;  /* 0x0005f01601007387 */ /* 0x000fe80000100800 */
[----:B------:R1:W-:Y:S04]  /*1b690*/  STL [R1+0x5e4], R13 ;  /* 0x0005e40d01007387 */ /* 0x0003e80000100800 */
[----:B0-----:R-:W4:Y:S04]  /*1b6a0*/  LDL.LU R12, [R1+0xe2c] ;  /* 0x000e2c00010c7983 */ /* 0x001f280000300800 */
[----:B------:R1:W4:Y:S04]  /*1b6b0*/  @P0 LDG.E.U8 R59, desc[UR22][R36.64] ;  /* 0x00000016243b0981 */ /* 0x000328000c1e1100 */
[----:B------:R0:W-:Y:S01]  /*1b6c0*/  STL [R1+0x5ec], R92 ;  /* 0x0005ec5c01007387 */ /* 0x0001e20000100800 */
[----:B------:R-:W-:-:S02]  /*1b6d0*/  @!P4 IMAD.IADD R8, R8, 0x1, -R3 ;  /* 0x000000010808c824 */ /* 0x000fc400078e0a03 */
[----:B-1----:R-:W-:Y:S02]  /*1b6e0*/  @P0 IMAD.MOV.U32 R37, RZ, RZ, R13 ;  /* 0x000000ffff250224 */ /* 0x002fe400078e000d */
[----:B------:R-:W-:Y:S01]  /*1b6f0*/  @P0 IMAD.MOV.U32 R36, RZ, RZ, R10 ;  /* 0x000000ffff240224 */ /* 0x000fe200078e000a */
[----:B------:R-:W4:Y:S04]  /*1b700*/  LDL.LU R13, [R1+0xe28] ;  /* 0x000e2800010d7983 */ /* 0x000f280000300800 */
[----:B------:R-:W4:Y:S01]  /*1b710*/  LDL.LU R10, [R1+0xe24] ;  /* 0x000e2400010a7983 */ /* 0x000f220000300800 */
[----:B------:R-:W-:Y:S02]  /*1b720*/  ISETP.GT.U32.AND P3, PT, R3, R6, PT ;  /* 0x000000060300720c */ /* 0x000fe40003f64070 */
[----:B------:R-:W-:-:S02]  /*1b730*/  SEL R35, R38, R34, !P6 ;  /* 0x0000002226237207 */ /* 0x000fc40007000000 */
[----:B------:R-:W-:Y:S02]  /*1b740*/  PRMT R58, RZ, 0x7610, R58 ;  /* 0x00007610ff3a7816 */ /* 0x000fe4000000003a */
[----:B------:R-:W-:Y:S01]  /*1b750*/  SEL R33, R38, R33, !P6 ;  /* 0x0000002126217207 */ /* 0x000fe20007000000 */
[----:B------:R-:W-:Y:S01]  /*1b760*/  IMAD R35, R35, UR9, RZ ;  /* 0x0000000923237c24 */ /* 0x000fe2000f8e02ff */
[----:B------:R-:W-:Y:S02]  /*1b770*/  PRMT R57, RZ, 0x7610, R57 ;  /* 0x00007610ff397816 */ /* 0x000fe40000000039 */
[----:B------:R1:W4:Y:S01]  /*1b780*/  @P0 LDG.E.U8 R58, desc[UR22][R36.64] ;  /* 0x00000016243a0981 */ /* 0x000322000c1e1100 */
[----:B------:R-:W-:Y:S02]  /*1b790*/  IMAD R33, R33, UR9, RZ ;  /* 0x0000000921217c24 */ /* 0x000fe4000f8e02ff */
[----:B------:R-:W-:Y:S02]  /*1b7a0*/  @!P3 IMAD.IADD R6, R6, 0x1, -R3 ;  /* 0x000000010606b824 */ /* 0x000fe400078e0a03 */
[----:B------:R-:W-:-:S02]  /*1b7b0*/  IMAD.MOV.U32 R34, RZ, RZ, R14 ;  /* 0x000000ffff227224 */ /* 0x000fc400078e000e */
[----:B-1----:R-:W-:Y:S02]  /*1b7c0*/  @P0 IMAD.MOV.U32 R36, RZ, RZ, R22 ;  /* 0x000000ffff240224 */ /* 0x002fe400078e0016 */
[----:B------:R-:W-:-:S05]  /*1b7d0*/  @P0 IMAD.MOV.U32 R37, RZ, RZ, R92 ;  /* 0x000000ffff250224 */ /* 0x000fca00078e005c */
[----:B------:R1:W4:Y:S01]  /*1b7e0*/  @P0 LDG.E.U8 R57, desc[UR22][R36.64] ;  /* 0x0000001624390981 */ /* 0x000322000c1e1100 */
[----:B--2---:R-:W-:-:S13]  /*1b7f0*/  ISETP.GT.U32.AND P1, PT, R3, R9, PT ;  /* 0x000000090300720c */ /* 0x004fda0003f24070 */
[----:B------:R-:W-:Y:S01]  /*1b800*/  @!P1 IMAD.IADD R9, R9, 0x1, -R3 ;  /* 0x0000000109099824 */ /* 0x000fe200078e0a03 */
[----:B---3--:R-:W-:Y:S02]  /*1b810*/  ISETP.GE.AND P4, PT, R16, RZ, PT ;  /* 0x000000ff1000720c */ /* 0x008fe40003f86270 */
[----:B------:R-:W2:Y:S01]  /*1b820*/  LDL R16, [R1+0xab0] ;  /* 0x000ab00001107983 */ /* 0x000ea20000100800 */
[----:B----4-:R-:W-:-:S03]  /*1b830*/  ISETP.GE.AND P1, PT, R15, RZ, PT ;  /* 0x000000ff0f00720c */ /* 0x010fc60003f26270 */
[----:B------:R-:W3:Y:S01]  /*1b840*/  LDL R15, [R1+0xaa4] ;  /* 0x000aa400010f7983 */ /* 0x000ee20000100800 */
[----:B------:R-:W-:-:S06]  /*1b850*/  ISETP.GE.AND P3, PT, R17, RZ, PT ;  /* 0x000000ff1100720c */ /* 0x000fcc0003f66270 */
[----:B------:R-:W-:Y:S01]  /*1b860*/  @!P4 IMAD.MOV R6, RZ, RZ, -R6 ;  /* 0x000000ffff06c224 */ /* 0x000fe200078e0a06 */
[-C--:B------:R-:W-:Y:S02]  /*1b870*/  IADD3 R14, P4, PT, R33, R2.reuse, RZ ;  /* 0x00000002210e7210 */ /* 0x080fe40007f9e0ff */
[----:B------:R-:W-:Y:S01]  /*1b880*/  @!P1 IMAD.MOV R7, RZ, RZ, -R7 ;  /* 0x000000ffff079224 */ /* 0x000fe200078e0a07 */
[----:B------:R-:W-:Y:S02]  /*1b890*/  IADD3 R22, P1, PT, R35, R2, RZ ;  /* 0x0000000223167210 */ /* 0x000fe40007f3e0ff */
[-C--:B------:R-:W-:Y:S02]  /*1b8a0*/  LEA.HI.X.SX32 R17, R33, R0.reuse, 0x1, P4 ;  /* 0x0000000021117211 */ /* 0x080fe400020f0eff */
[----:B-1----:R-:W-:Y:S01]  /*1b8b0*/  LEA.HI.X.SX32 R36, R35, R0, 0x1, P1 ;  /* 0x0000000023247211 */ /* 0x002fe200008f0eff */
[----:B------:R-:W-:Y:S04]  /*1b8c0*/  STL [R1+0x608], R22 ;  /* 0x0006081601007387 */ /* 0x000fe80000100800 */
[----:B------:R-:W-:Y:S01]  /*1b8d0*/  STL [R1+0x610], R14 ;  /* 0x0006100e01007387 */ /* 0x000fe20000100800 */
[----:B------:R-:W-:-:S03]  /*1b8e0*/  @P0 IMAD.MOV.U32 R37, RZ, RZ, R36 ;  /* 0x000000ffff250224 */ /* 0x000fc600078e0024 */
[----:B------:R1:W-:Y:S04]  /*1b8f0*/  STL [R1+0x604], R36 ;  /* 0x0006042401007387 */ /* 0x0003e80000100800 */
[----:B------:R4:W-:Y:S04]  /*1b900*/  STL [R1+0x60c], R17 ;  /* 0x00060c1101007387 */ /* 0x0009e80000100800 */
[----:B0-----:R-:W4:Y:S01]  /*1b910*/  LDL R92, [R1+0xaa8] ;  /* 0x000aa800015c7983 */ /* 0x001f220000100800 */
[----:B-1----:R-:W-:-:S03]  /*1b920*/  @P0 IMAD.MOV.U32 R36, RZ, RZ, R22 ;  /* 0x000000ffff240224 */ /* 0x002fc600078e0016 */
[----:B------:R-:W4:Y:S01]  /*1b930*/  LDL R22, [R1+0xa58] ;  /* 0x000a580001167983 */ /* 0x000f220000100800 */
[C---:B------:R-:W-:Y:S01]  /*1b940*/  ISETP.GT.U32.AND P2, PT, R3.reuse, R11, PT ;  /* 0x0000000b0300720c */ /* 0x040fe20003f44070 */
[----:B------:R-:W-:Y:S01]  /*1b950*/  @!P3 IMAD.MOV R34, RZ, RZ, -R34 ;  /* 0x000000ffff22b224 */ /* 0x000fe200078e0a22 */
[----:B------:R-:W-:-:S11]  /*1b960*/  ISETP.GT.U32.AND P3, PT, R3, R8, PT ;  /* 0x000000080300720c */ /* 0x000fd60003f64070 */
[--C-:B------:R-:W-:Y:S01]  /*1b970*/  @!P2 IMAD.IADD R11, R11, 0x1, -R3.reuse ;  /* 0x000000010b0ba824 */ /* 0x100fe200078e0a03 */
[----:B------:R-:W-:Y:S01]  /*1b980*/  ISETP.GT.U32.AND P2, PT, R3, R9, PT ;  /* 0x000000090300720c */ /* 0x000fe20003f44070 */
[----:B------:R-:W-:Y:S01]  /*1b990*/  @!P3 IMAD.IADD R8, R8, 0x1, -R3 ;  /* 0x000000010808b824 */ /* 0x000fe200078e0a03 */
[C---:B------:R-:W-:Y:S02]  /*1b9a0*/  SEL R34, R38.reuse, R34, !P6 ;  /* 0x0000002226227207 */ /* 0x040fe40007000000 */
[----:B------:R-:W-:-:S09]  /*1b9b0*/  SEL R7, R38, R7, !P6 ;  /* 0x0000000726077207 */ /* 0x000fd20007000000 */
[----:B------:R-:W-:Y:S02]  /*1b9c0*/  @!P2 IMAD.IADD R9, R9, 0x1, -R3 ;  /* 0x000000010909a824 */ /* 0x000fe400078e0a03 */
[----:B------:R-:W-:Y:S01]  /*1b9d0*/  IMAD R34, R34, UR9, RZ ;  /* 0x0000000922227c24 */ /* 0x000fe2000f8e02ff */
[----:B------:R-:W-:Y:S01]  /*1b9e0*/  ISETP.GT.U32.AND P1, PT, R3, R11, PT ;  /* 0x0000000b0300720c */ /* 0x000fe20003f24070 */
[----:B------:R-:W-:Y:S01]  /*1b9f0*/  IMAD R7, R7, UR9, RZ ;  /* 0x0000000907077c24 */ /* 0x000fe2000f8e02ff */
[----:B------:R-:W-:Y:S02]  /*1ba00*/  SEL R6, R38, R6, !P6 ;  /* 0x0000000626067207 */ /* 0x000fe40007000000 */
[----:B------:R-:W-:-:S03]  /*1ba10*/  PRMT R56, RZ, 0x7610, R56 ;  /* 0x00007610ff387816 */ /* 0x000fc60000000038 */
[----:B------:R-:W-:-:S03]  /*1ba20*/  IMAD R33, R6, UR9, RZ ;  /* 0x0000000906217c24 */ /* 0x000fc6000f8e02ff */
[----:B------:R0:W4:Y:S01]  /*1ba30*/  @P0 LDG.E.U8 R56, desc[UR22][R36.64] ;  /* 0x0000001624380981 */ /* 0x000122000c1e1100 */
[----:B------:R-:W-:Y:S02]  /*1ba40*/  PRMT R54, RZ, 0x7610, R54 ;  /* 0x00007610ff367816 */ /* 0x000fe40000000036 */
[----:B------:R-:W-:Y:S01]  /*1ba50*/  ISETP.GT.U32.AND P4, PT, R3, R10, PT ;  /* 0x0000000a0300720c */ /* 0x000fe20003f84070 */
[----:B0-----:R-:W-:Y:S02]  /*1ba60*/  @P0 IMAD.MOV.U32 R36, RZ, RZ, R14 ;  /* 0x000000ffff240224 */ /* 0x001fe400078e000e */
[----:B------:R-:W-:Y:S02]  /*1ba70*/  @P0 IMAD.MOV.U32 R37, RZ, RZ, R17 ;  /* 0x000000ffff250224 */ /* 0x000fe400078e0011 */
[----:B------:R-:W-:Y:S01]  /*1ba80*/  @!P1 IMAD.IADD R11, R11, 0x1, -R3 ;  /* 0x000000010b0b9824 */ /* 0x000fe200078e0a03 */
[----:B------:R-:W-:Y:S02]  /*1ba90*/  ISETP.GT.U32.AND P1, PT, R3, R13, PT ;  /* 0x0000000d0300720c */ /* 0x000fe40003f24070 */
[----:B------:R-:W-:-:S05]  /*1baa0*/  PRMT R53, RZ, 0x7610, R53 ;  /* 0x00007610ff357816 */ /* 0x000fca0000000035 */
[----:B------:R-:W-:Y:S01]  /*1bab0*/  @!P4 IMAD.IADD R10, R10, 0x1, -R3 ;  /* 0x000000010a0ac824 */ /* 0x000fe200078e0a03 */
[----:B------:R-:W-:-:S05]  /*1bac0*/  ISETP.GT.U32.AND P4, PT, R3, R12, PT ;  /* 0x0000000c0300720c */ /* 0x000fca0003f84070 */
[----:B------:R-:W-:Y:S01]  /*1bad0*/  @!P1 IMAD.IADD R13, R13, 0x1, -R3 ;  /* 0x000000010d0d9824 */ /* 0x000fe200078e0a03 */
[----:B------:R-:W-:Y:S02]  /*1bae0*/  PRMT R52, RZ, 0x7610, R52 ;  /* 0x00007610ff347816 */ /* 0x000fe40000000034 */
[----:B------:R-:W-:-:S05]  /*1baf0*/  PRMT R51, RZ, 0x7610, R51 ;  /* 0x00007610ff337816 */ /* 0x000fca0000000033 */
[----:B------:R-:W-:Y:S01]  /*1bb00*/  @!P4 IMAD.IADD R12, R12, 0x1, -R3 ;  /* 0x000000010c0cc824 */ /* 0x000fe200078e0a03 */
[----:B--2---:R-:W-:Y:S02]  /*1bb10*/  ISETP.GE.AND P3, PT, R16, RZ, PT ;  /* 0x000000ff1000720c */ /* 0x004fe40003f66270 */
[----:B---3--:R-:W-:-:S11]  /*1bb20*/  ISETP.GE.AND P2, PT, R15, RZ, PT ;  /* 0x000000ff0f00720c */ /* 0x008fd60003f46270 */
[----:B------:R-:W-:Y:S01]  /*1bb30*/  @!P3 IMAD.MOV R8, RZ, RZ, -R8 ;  /* 0x000000ffff08b224 */ /* 0x000fe200078e0a08 */
[-C--:B------:R-:W-:Y:S01]  /*1bb40*/  IADD3 R15, P3, PT, R7, R2.reuse, RZ ;  /* 0x00000002070f7210 */ /* 0x080fe20007f7e0ff */
[----:B------:R-:W-:Y:S01]  /*1bb50*/  @!P2 IMAD.MOV R9, RZ, RZ, -R9 ;  /* 0x000000ffff09a224 */ /* 0x000fe200078e0a09 */
[----:B------:R-:W-:-:S04]  /*1bb60*/  IADD3 R16, P2, PT, R34, R2, RZ ;  /* 0x0000000222107210 */ /* 0x000fc80007f5e0ff */
[-C--:B------:R-:W-:Y:S01]  /*1bb70*/  LEA.HI.X.SX32 R6, R34, R0.reuse, 0x1, P2 ;  /* 0x0000000022067211 */ /* 0x080fe200010f0eff */
[----:B------:R-:W-:Y:S01]  /*1bb80*/  STL [R1+0x628], R16 ;  /* 0x0006281001007387 */ /* 0x000fe20000100800 */
[----:B------:R-:W-:-:S03]  /*1bb90*/  LEA.HI.X.SX32 R14, R7, R0, 0x1, P3 ;  /* 0x00000000070e7211 */ /* 0x000fc600018f0eff */
[----:B------:R-:W-:Y:S01]  /*1bba0*/  STL [R1+0x630], R15 ;  /* 0x0006300f01007387 */ /* 0x000fe20000100800 */
[----:B------:R-:W-:Y:S01]  /*1bbb0*/  @P0 IMAD.MOV.U32 R7, RZ, RZ, R6 ;  /* 0x000000ffff070224 */ /* 0x000fe200078e0006 */
[C---:B----4-:R-:W-:Y:S02]  /*1bbc0*/  IADD3 R17, P2, PT, R33.reuse, R2, RZ ;  /* 0x0000000221117210 */ /* 0x050fe40007f5e0ff */
[----:B------:R0:W-:Y:S04]  /*1bbd0*/  STL [R1+0x624], R6 ;  /* 0x0006240601007387 */ /* 0x0001e80000100800 */
[----:B------:R-:W-:Y:S01]  /*1bbe0*/  STL [R1+0x648], R17 ;  /* 0x0006481101007387 */ /* 0x000fe20000100800 */
[----:B0-----:R-:W-:Y:S01]  /*1bbf0*/  @P0 IMAD.MOV.U32 R6, RZ, RZ, R16 ;  /* 0x000000ffff060224 */ /* 0x001fe200078e0010 */
[----:B------:R-:W-:-:S02]  /*1bc00*/  LEA.HI.X.SX32 R16, R33, R0, 0x1, P2 ;  /* 0x0000000021107211 */ /* 0x000fc400010f0eff */
[----:B------:R0:W-:Y:S04]  /*1bc10*/  STL [R1+0x62c], R14 ;  /* 0x00062c0e01007387 */ /* 0x0001e80000100800 */
[----:B------:R1:W2:Y:S01]  /*1bc20*/  @P0 LDG.E.U8 R54, desc[UR22][R6.64] ;  /* 0x0000001606360981 */ /* 0x0002a2000c1e1100 */
[----:B------:R-:W-:Y:S02]  /*1bc30*/  ISETP.GE.AND P2, PT, R22, RZ, PT ;  /* 0x000000ff1600720c */ /* 0x000fe40003f46270 */
[----:B------:R-:W-:Y:S01]  /*1bc40*/  ISETP.GT.U32.AND P3, PT, R3, R10, PT ;  /* 0x0000000a0300720c */ /* 0x000fe20003f64070 */
[----:B-1----:R-:W-:Y:S02]  /*1bc50*/  @P0 IMAD.MOV.U32 R6, RZ, RZ, R15 ;  /* 0x000000ffff060224 */ /* 0x002fe400078e000f */
[----:B------:R-:W-:-:S02]  /*1bc60*/  @P0 IMAD.MOV.U32 R7, RZ, RZ, R14 ;  /* 0x000000ffff070224 */ /* 0x000fc400078e000e */
[----:B0-----:R-:W3:Y:S04]  /*1bc70*/  LDL.LU R14, [R1+0xe20] ;  /* 0x000e2000010e7983 */ /* 0x001ee80000300800 */
[----:B------:R-:W4:Y:S04]  /*1bc80*/  LDL.LU R15, [R1+0xe1c] ;  /* 0x000e1c00010f7983 */ /* 0x000f280000300800 */
[----:B------:R0:W-:Y:S04]  /*1bc90*/  STL [R1+0x644], R16 ;  /* 0x0006441001007387 */ /* 0x0001e80000100800 */
[----:B------:R-:W2:Y:S04]  /*1bca0*/  LDL R22, [R1+0xaac] ;  /* 0x000aac0001167983 */ /* 0x000ea80000100800 */
[----:B------:R1:W3:Y:S01]  /*1bcb0*/  @P0 LDG.E.U8 R53, desc[UR22][R6.64] ;  /* 0x0000001606350981 */ /* 0x0002e2000c1e1100 */
[----:B------:R-:W-:-:S02]  /*1bcc0*/  ISETP.GE.AND P1, PT, R92, RZ, PT ;  /* 0x000000ff5c00720c */ /* 0x000fc40003f26270 */
[C---:B------:R-:W-:Y:S01]  /*1bcd0*/  SEL R9, R38.reuse, R9, !P6 ;  /* 0x0000000926097207 */ /* 0x040fe20007000000 */
[----:B-1----:R-:W-:Y:S02]  /*1bce0*/  @P0 IMAD.MOV.U32 R7, RZ, RZ, R16 ;  /* 0x000000ffff070224 */ /* 0x002fe400078e0010 */
[----:B0-----:R-:W3:Y:S01]  /*1bcf0*/  LDL.LU R16, [R1+0xe18] ;  /* 0x000e180001107983 */ /* 0x001ee20000300800 */
[----:B------:R-:W-:Y:S01]  /*1bd00*/  SEL R8, R38, R8, !P6 ;  /* 0x0000000826087207 */ /* 0x000fe20007000000 */
[----:B------:R-:W-:Y:S02]  /*1bd10*/  @P0 IMAD.MOV.U32 R6, RZ, RZ, R17 ;  /* 0x000000ffff060224 */ /* 0x000fe400078e0011 */
[----:B------:R-:W-:Y:S01]  /*1bd20*/  IMAD R9, R9, UR9, RZ ;  /* 0x0000000909097c24 */ /* 0x000fe2000f8e02ff */
[----:B------:R-:W3:Y:S01]  /*1bd30*/  LDL R17, [R1+0xa9c] ;  /* 0x000a9c0001117983 */ /* 0x000ee20000100800 */
[----:B------:R-:W-:Y:S02]  /*1bd40*/  @!P3 IMAD.IADD R10, R10, 0x1, -R3 ;  /* 0x000000010a0ab824 */ /* 0x000fe400078e0a03 */
[----:B------:R-:W-:Y:S01]  /*1bd50*/  IMAD R8, R8, UR9, RZ ;  /* 0x0000000908087c24 */ /* 0x000fe2000f8e02ff */
[----:B------:R0:W3:Y:S01]  /*1bd60*/  @P0 LDG.E.U8 R52, desc[UR22][R6.64] ;  /* 0x0000001606340981 */ /* 0x0000e2000c1e1100 */
[----:B------:R-:W-:-:S03]  /*1bd70*/  @!P1 IMAD.MOV R10, RZ, RZ, -R10 ;  /* 0x000000ffff0a9224 */ /* 0x000fc600078e0a0a */
[CC--:B------:R-:W-:Y:S02]  /*1bd80*/  IADD3 R92, P1, PT, R8.reuse, R2.reuse, RZ ;  /* 0x00000002085c7210 */ /* 0x0c0fe40007f3e0ff */
[C---:B0-----:R-:W-:Y:S02]  /*1bd90*/  IADD3 R6, P4, PT, R9.reuse, R2, RZ ;  /* 0x0000000209067210 */ /* 0x041fe40007f9e0ff */
[-C--:B------:R-:W-:Y:S02]  /*1bda0*/  LEA.HI.X.SX32 R8, R8, R0.reuse, 0x1, P1 ;  /* 0x0000000008087211 */ /* 0x080fe400008f0eff */
[----:B------:R-:W-:Y:S01]  /*1bdb0*/  LEA.HI.X.SX32 R7, R9, R0, 0x1, P4 ;  /* 0x0000000009077211 */ /* 0x000fe200020f0eff */
[----:B------:R0:W-:Y:S04]  /*1bdc0*/  STL [R1+0x650], R6 ;  /* 0x0006500601007387 */ /* 0x0001e80000100800 */
[----:B------:R1:W-:Y:S04]  /*1bdd0*/  STL [R1+0x668], R92 ;  /* 0x0006685c01007387 */ /* 0x0003e80000100800 */
[----:B------:R0:W-:Y:S04]  /*1bde0*/  STL [R1+0x64c], R7 ;  /* 0x00064c0701007387 */ /* 0x0001e80000100800 */
[----:B------:R0:W3:Y:S04]  /*1bdf0*/  @P0 LDG.E.U8 R51, desc[UR22][R6.64] ;  /* 0x0000001606330981 */ /* 0x0000e8000c1e1100 */
[----:B------:R2:W-:Y:S01]  /*1be00*/  STL [R1+0x664], R8 ;  /* 0x0006640801007387 */ /* 0x0005e20000100800 */
[----:B0-----:R-:W-:-:S03]  /*1be10*/  @P0 IMAD.MOV.U32 R6, RZ, RZ, R92 ;  /* 0x000000ffff060224 */ /* 0x001fc600078e005c */
[----:B-1----:R-:W3:Y:S01]  /*1be20*/  LDL R92, [R1+0xa54] ;  /* 0x000a5400015c7983 */ /* 0x002ee20000100800 */
[C---:B------:R-:W-:Y:S01]  /*1be30*/  ISETP.GT.U32.AND P3, PT, R3.reuse, R13, PT ;  /* 0x0000000d0300720c */ /* 0x040fe20003f64070 */
[----:B------:R-:W-:Y:S01]  /*1be40*/  @!P2 IMAD.MOV R11, RZ, RZ, -R11 ;  /* 0x000000ffff0ba224 */ /* 0x000fe200078e0a0b */
[----:B------:R-:W-:-:S11]  /*1be50*/  ISETP.GT.U32.AND P2, PT, R3, R12, PT ;  /* 0x0000000c0300720c */ /* 0x000fd60003f44070 */
[----:B------:R-:W-:Y:S01]  /*1be60*/  @!P3 IMAD.IADD R13, R13, 0x1, -R3 ;  /* 0x000000010d0db824 */ /* 0x000fe200078e0a03 */
[C---:B------:R-:W-:Y:S02]  /*1be70*/  SEL R11, R38.reuse, R11, !P6 ;  /* 0x0000000b260b7207 */ /* 0x040fe40007000000 */
[----:B------:R-:W-:Y:S01]  /*1be80*/  SEL R10, R38, R10, !P6 ;  /* 0x0000000a260a7207 */ /* 0x000fe20007000000 */
[----:B------:R-:W-:Y:S01]  /*1be90*/  @P0 IMAD.MOV.U32 R7, RZ, RZ, R8 ;  /* 0x000000ffff070224 */ /* 0x000fe200078e0008 */
[----:B------:R-:W-:Y:S01]  /*1bea0*/  PRMT R50, RZ, 0x7610, R50 ;  /* 0x00007610ff327816 */ /* 0x000fe20000000032 */
[----:B------:R-:W-:Y:S02]  /*1beb0*/  IMAD R11, R11, UR9, RZ ;  /* 0x000000090b0b7c24 */ /* 0x000fe4000f8e02ff */
[----:B------:R-:W-:-:S03]  /*1bec0*/  IMAD R10, R10, UR9, RZ ;  /* 0x000000090a0a7c24 */ /* 0x000fc6000f8e02ff */
[----:B------:R0:W3:Y:S01]  /*1bed0*/  @P0 LDG.E.U8 R50, desc[UR22][R6.64] ;  /* 0x0000001606320981 */ /* 0x0000e2000c1e1100 */
[----:B------:R-:W-:Y:S01]  /*1bee0*/  PRMT R49, RZ, 0x7610, R49 ;  /* 0x00007610ff317816 */ /* 0x000fe20000000031 */
[----:B------:R-:W-:Y:S01]  /*1bef0*/  @!P2 IMAD.IADD R12, R12, 0x1, -R3 ;  /* 0x000000010c0ca824 */ /* 0x000fe200078e0a03 */
[C---:B----4-:R-:W-:Y:S02]  /*1bf00*/  ISETP.GT.U32.AND P4, PT, R3.reuse, R15, PT ;  /* 0x0000000f0300720c */ /* 0x050fe40003f84070 */
[----:B--2---:R-:W-:Y:S02]  /*1bf10*/  ISETP.GE.AND P3, PT, R22, RZ, PT ;  /* 0x000000ff1600720c */ /* 0x004fe40003f66270 */
[----:B------:R-:W2:Y:S01]  /*1bf20*/  LDL R22, [R1+0xa98] ;  /* 0x000a980001167983 */ /* 0x000ea20000100800 */
[----:B---3--:R-:W-:-:S08]  /*1bf30*/  ISETP.GT.U32.AND P1, PT, R3, R16, PT ;  /* 0x000000100300720c */ /* 0x008fd00003f24070 */
[--C-:B------:R-:W-:Y:S01]  /*1bf40*/  @!P4 IMAD.IADD R15, R15, 0x1, -R3.reuse ;  /* 0x000000010f0fc824 */ /* 0x100fe200078e0a03 */
[-C--:B------:R-:W-:Y:S02]  /*1bf50*/  IADD3 R8, P4, PT, R10, R2.reuse, RZ ;  /* 0x000000020a087210 */ /* 0x080fe40007f9e0ff */
[----:B------:R-:W-:Y:S02]  /*1bf60*/  ISETP.GE.AND P2, PT, R17, RZ, PT ;  /* 0x000000ff1100720c */ /* 0x000fe40003f46270 */
[----:B------:R-:W-:Y:S01]  /*1bf70*/  @!P1 IMAD.IADD R16, R16, 0x1, -R3 ;  /* 0x0000000110109824 */ /* 0x000fe200078e0a03 */
[C---:B0-----:R-:W-:Y:S02]  /*1bf80*/  IADD3 R6, P1, PT, R11.reuse, R2, RZ ;  /* 0x000000020b067210 */ /* 0x041fe40007f3e0ff */
[-C--:B------:R-:W-:Y:S02]  /*1bf90*/  LEA.HI.X.SX32 R17, R10, R0.reuse, 0x1, P4 ;  /* 0x000000000a117211 */ /* 0x080fe400020f0eff */
[----:B------:R-:W-:Y:S01]  /*1bfa0*/  LEA.HI.X.SX32 R7, R11, R0, 0x1, P1 ;  /* 0x000000000b077211 */ /* 0x000fe200008f0eff */
[----:B------:R-:W-:Y:S04]  /*1bfb0*/  STL [R1+0x670], R6 ;  /* 0x0006700601007387 */ /* 0x000fe80000100800 */
[----:B------:R-:W-:Y:S04]  /*1bfc0*/  STL [R1+0x688], R8 ;  /* 0x0006880801007387 */ /* 0x000fe80000100800 */
[----:B------:R0:W-:Y:S04]  /*1bfd0*/  STL [R1+0x66c], R7 ;  /* 0x00066c0701007387 */ /* 0x0001e80000100800 */
[----:B------:R-:W3:Y:S04]  /*1bfe0*/  LDL R9, [R1+0xa94] ;  /* 0x000a940001097983 */ /* 0x000ee80000100800 */
[----:B------:R0:W4:Y:S04]  /*1bff0*/  @P0 LDG.E.U8 R49, desc[UR22][R6.64] ;  /* 0x0000001606310981 */ /* 0x000128000c1e1100 */
[----:B------:R1:W-:Y:S01]  /*1c000*/  STL [R1+0x684], R17 ;  /* 0x0006841101007387 */ /* 0x0003e20000100800 */
[----:B0-----:R-:W-:Y:S01]  /*1c010*/  @P0 IMAD.MOV.U32 R7, RZ, RZ, R17 ;  /* 0x000000ffff070224 */ /* 0x001fe200078e0011 */
[----:B------:R-:W-:-:S02]  /*1c020*/  ISETP.GE.AND P4, PT, R92, RZ, PT ;  /* 0x000000ff5c00720c */ /* 0x000fc40003f86270 */
[----:B-1----:R-:W3:Y:S04]  /*1c030*/  LDL.LU R17, [R1+0xe14] ;  /* 0x000e140001117983 */ /* 0x002ee80000300800 */
[----:B------:R-:W3:Y:S01]  /*1c040*/  LDL R92, [R1+0xa90] ;  /* 0x000a9000015c7983 */ /* 0x000ee20000100800 */
[----:B------:R-:W-:Y:S02]  /*1c050*/  @!P3 IMAD.MOV R13, RZ, RZ, -R13 ;  /* 0x000000ffff0db224 */ /* 0x000fe400078e0a0d */
[----:B------:R-:W-:Y:S01]  /*1c060*/  @!P2 IMAD.MOV R12, RZ, RZ, -R12 ;  /* 0x000000ffff0ca224 */ /* 0x000fe200078e0a0c */
[C---:B------:R-:W-:Y:S02]  /*1c070*/  ISETP.GT.U32.AND P2, PT, R3.reuse, R15, PT ;  /* 0x0000000f0300720c */ /* 0x040fe40003f44070 */
[----:B------:R-:W-:-:S02]  /*1c080*/  ISETP.GT.U32.AND P1, PT, R3, R14, PT ;  /* 0x0000000e0300720c */ /* 0x000fc40003f24070 */
[C---:B------:R-:W-:Y:S02]  /*1c090*/  SEL R13, R38.reuse, R13, !P6 ;  /* 0x0000000d260d7207 */ /* 0x040fe40007000000 */
[----:B------:R-:W-:Y:S01]  /*1c0a0*/  SEL R12, R38, R12, !P6 ;  /* 0x0000000c260c7207 */ /* 0x000fe20007000000 */
[----:B------:R-:W-:Y:S01]  /*1c0b0*/  @P0 IMAD.MOV.U32 R6, RZ, RZ, R8 ;  /* 0x000000ffff060224 */ /* 0x000fe200078e0008 */
[----:B------:R-:W-:Y:S01]  /*1c0c0*/  PRMT R48, RZ, 0x7610, R48 ;  /* 0x00007610ff307816 */ /* 0x000fe20000000030 */
[----:B------:R-:W-:Y:S02]  /*1c0d0*/  IMAD R13, R13, UR9, RZ ;  /* 0x000000090d0d7c24 */ /* 0x000fe4000f8e02ff */
[----:B------:R-:W-:Y:S02]  /*1c0e0*/  IMAD R12, R12, UR9, RZ ;  /* 0x000000090c0c7c24 */ /* 0x000fe4000f8e02ff */
[--C-:B------:R-:W-:Y:S01]  /*1c0f0*/  @!P2 IMAD.IADD R15, R15, 0x1, -R3.reuse ;  /* 0x000000010f0fa824 */ /* 0x100fe200078e0a03 */
[----:B------:R0:W4:Y:S01]  /*1c100*/  @P0 LDG.E.U8 R48, desc[UR22][R6.64] ;  /* 0x0000001606300981 */ /* 0x000122000c1e1100 */
[----:B------:R-:W-:Y:S01]  /*1c110*/  @!P1 IMAD.IADD R14, R14, 0x1, -R3 ;  /* 0x000000010e0e9824 */ /* 0x000fe200078e0a03 */
[----:B------:R-:W-:-:S02]  /*1c120*/  IADD3 R8, P1, PT, R12, R2, RZ ;  /* 0x000000020c087210 */ /* 0x000fc40007f3e0ff */
[----:B------:R-:W-:Y:S02]  /*1c130*/  PRMT R47, RZ, 0x7610, R47 ;  /* 0x00007610ff2f7816 */ /* 0x000fe4000000002f */
[----:B0-----:R-:W-:-:S04]  /*1c140*/  IADD3 R6, P2, PT, R13, R2, RZ ;  /* 0x000000020d067210 */ /* 0x001fc80007f5e0ff */
[----:B------:R-:W-:Y:S01]  /*1c150*/  LEA.HI.X.SX32 R7, R13, R0, 0x1, P2 ;  /* 0x000000000d077211 */ /* 0x000fe200010f0eff */
[----:B------:R-:W-:Y:S04]  /*1c160*/  STL [R1+0x690], R6 ;  /* 0x0006900601007387 */ /* 0x000fe80000100800 */
[----:B------:R-:W-:Y:S04]  /*1c170*/  STL [R1+0x6a8], R8 ;  /* 0x0006a80801007387 */ /* 0x000fe80000100800 */
[----:B------:R0:W-:Y:S04]  /*1c180*/  STL [R1+0x68c], R7 ;  /* 0x00068c0701007387 */ /* 0x0001e80000100800 */
[----:B------:R0:W4:Y:S01]  /*1c190*/  @P0 LDG.E.U8 R47, desc[UR22][R6.64] ;  /* 0x00000016062f0981 */ /* 0x000122000c1e1100 */
[----:B--2---:R-:W-:-:S02]  /*1c1a0*/  ISETP.GE.AND P2, PT, R22, RZ, PT ;  /* 0x000000ff1600720c */ /* 0x004fc40003f46270 */
[----:B------:R-:W-:-:S05]  /*1c1b0*/  LEA.HI.X.SX32 R22, R12, R0, 0x1, P1 ;  /* 0x000000000c167211 */ /* 0x000fca00008f0eff */
[----:B------:R1:W-:Y:S01]  /*1c1c0*/  STL [R1+0x6a4], R22 ;  /* 0x0006a41601007387 */ /* 0x0003e20000100800 */
[----:B0-----:R-:W-:Y:S01]  /*1c1d0*/  @P0 IMAD.MOV.U32 R7, RZ, RZ, R22 ;  /* 0x000000ffff070224 */ /* 0x001fe200078e0016 */
[----:B------:R-:W-:Y:S02]  /*1c1e0*/  ISETP.GT.U32.AND P1, PT, R3, R14, PT ;  /* 0x0000000e0300720c */ /* 0x000fe40003f24070 */
[----:B-1----:R-:W2:Y:S11]  /*1c1f0*/  LDL R22, [R1+0xa50] ;  /* 0x000a500001167983 */ /* 0x002eb60000100800 */
[----:B------:R-:W-:Y:S01]  /*1c200*/  @!P1 IMAD.IADD R14, R14, 0x1, -R3 ;  /* 0x000000010e0e9824 */ /* 0x000fe200078e0a03 */
[----:B---3--:R-:W-:-:S02]  /*1c210*/  ISETP.GE.AND P1, PT, R92, RZ, PT ;  /* 0x000000ff5c00720c */ /* 0x008fc40003f26270 */
[----:B------:R-:W3:Y:S01]  /*1c220*/  LDL R92, [R1+0xa8c] ;  /* 0x000a8c00015c7983 */ /* 0x000ee20000100800 */
[----:B------:R-:W-:-:S13]  /*1c230*/  ISETP.GT.U32.AND P3, PT, R3, R16, PT ;  /* 0x000000100300720c */ /* 0x000fda0003f64070 */
[----:B------:R-:W-:Y:S01]  /*1c240*/  @!P3 IMAD.IADD R16, R16, 0x1, -R3 ;  /* 0x000000011010b824 */ /* 0x000fe200078e0a03 */
[----:B------:R-:W-:Y:S01]  /*1c250*/  ISETP.GT.U32.AND P3, PT, R3, R18, PT ;  /* 0x000000120300720c */ /* 0x000fe20003f64070 */
[----:B------:R-:W-:Y:S02]  /*1c260*/  @!P2 IMAD.MOV R15, RZ, RZ, -R15 ;  /* 0x000000ffff0fa224 */ /* 0x000fe400078e0a0f */
[----:B------:R-:W-:Y:S01]  /*1c270*/  @!P4 IMAD.MOV R16, RZ, RZ, -R16 ;  /* 0x000000ffff10c224 */ /* 0x000fe200078e0a10 */
[----:B------:R-:W-:-:S09]  /*1c280*/  ISETP.GE.AND P2, PT, R9, RZ, PT ;  /* 0x000000ff0900720c */ /* 0x000fd20003f46270 */
[----:B------:R-:W-:Y:S01]  /*1c290*/  @!P3 IMAD.IADD R18, R18, 0x1, -R3 ;  /* 0x000000011212b824 */ /* 0x000fe200078e0a03 */
[C---:B------:R-:W-:Y:S02]  /*1c2a0*/  ISETP.GT.U32.AND P3, PT, R3.reuse, R17, PT ;  /* 0x000000110300720c */ /* 0x040fe40003f64070 */
[----:B------:R-:W-:Y:S02]  /*1c2b0*/  SEL R16, R38, R16, !P6 ;  /* 0x0000001026107207 */ /* 0x000fe40007000000 */
[----:B------:R-:W-:Y:S01]  /*1c2c0*/  ISETP.GT.U32.AND P4, PT, R3, R18, PT ;  /* 0x000000120300720c */ /* 0x000fe20003f84070 */
[----:B------:R-:W-:Y:S01]  /*1c2d0*/  @P0 IMAD.MOV.U32 R6, RZ, RZ, R8 ;  /* 0x000000ffff060224 */ /* 0x000fe200078e0008 */
[----:B------:R-:W-:Y:S01]  /*1c2e0*/  PRMT R46, RZ, 0x7610, R46 ;  /* 0x00007610ff2e7816 */ /* 0x000fe2000000002e */
[----:B------:R-:W-:Y:S01]  /*1c2f0*/  IMAD R16, R16, UR9, RZ ;  /* 0x0000000910107c24 */ /* 0x000fe2000f8e02ff */
[----:B------:R-:W-:Y:S01]  /*1c300*/  SEL R15, R38, R15, !P6 ;  /* 0x0000000f260f7207 */ /* 0x000fe20007000000 */
[----:B------:R-:W-:-:S03]  /*1c310*/  @!P2 IMAD.MOV R14, RZ, RZ, -R14 ;  /* 0x000000ffff0ea224 */ /* 0x000fc600078e0a0e */
[----:B------:R0:W4:Y:S01]  /*1c320*/  @P0 LDG.E.U8 R46, desc[UR22][R6.64] ;  /* 0x00000016062e0981 */ /* 0x000122000c1e1100 */
[--C-:B------:R-:W-:Y:S02]  /*1c330*/  @!P3 IMAD.IADD R17, R17, 0x1, -R3.reuse ;  /* 0x000000011111b824 */ /* 0x100fe400078e0a03 */
[----:B------:R-:W-:Y:S02]  /*1c340*/  IMAD R15, R15, UR9, RZ ;  /* 0x000000090f0f7c24 */ /* 0x000fe4000f8e02ff */
[----:B------:R-:W-:Y:S01]  /*1c350*/  @!P4 IMAD.IADD R18, R18, 0x1, -R3 ;  /* 0x000000011212c824 */ /* 0x000fe200078e0a03 */
[----:B------:R-:W-:Y:S02]  /*1c360*/  ISETP.GT.U32.AND P2, PT, R3, R17, PT ;  /* 0x000000110300720c */ /* 0x000fe40003f44070 */
[-C--:B0-----:R-:W-:Y:S01]  /*1c370*/  IADD3 R6, P3, PT, R16, R2.reuse, RZ ;  /* 0x0000000210067210 */ /* 0x081fe20007f7e0ff */
[----:B------:R-:W-:Y:S01]  /*1c380*/  @!P1 IMAD.MOV R18, RZ, RZ, -R18 ;  /* 0x000000ffff129224 */ /* 0x000fe200078e0a12 */
[----:B------:R-:W-:-:S02]  /*1c390*/  IADD3 R8, P4, PT, R15, R2, RZ ;  /* 0x000000020f087210 */ /* 0x000fc40007f9e0ff */
[-C--:B------:R-:W-:Y:S02]  /*1c3a0*/  LEA.HI.X.SX32 R7, R16, R0.reuse, 0x1, P3 ;  /* 0x0000000010077211 */ /* 0x080fe400018f0eff */
[----:B------:R-:W-:Y:S02]  /*1c3b0*/  ISETP.GT.U32.AND P3, PT, R3, R19, PT ;  /* 0x000000130300720c */ /* 0x000fe40003f64070 */
[----:B------:R-:W-:Y:S02]  /*1c3c0*/  PRMT R45, RZ, 0x7610, R45 ;  /* 0x00007610ff2d7816 */ /* 0x000fe4000000002d */
[----:B------:R-:W-:Y:S01]  /*1c3d0*/  LEA.HI.X.SX32 R9, R15, R0, 0x1, P4 ;  /* 0x000000000f097211 */ /* 0x000fe200020f0eff */
[----:B------:R0:W-:Y:S01]  /*1c3e0*/  STL [R1+0x6b0], R6 ;  /* 0x0006b00601007387 */ /* 0x0001e20000100800 */
[C---:B------:R-:W-:Y:S02]  /*1c3f0*/  SEL R14, R38.reuse, R14, !P6 ;  /* 0x0000000e260e7207 */ /* 0x040fe40007000000 */
[----:B------:R-:W-:Y:S01]  /*1c400*/  SEL R18, R38, R18, !P6 ;  /* 0x0000001226127207 */ /* 0x000fe20007000000 */
[----:B------:R-:W-:Y:S01]  /*1c410*/  STL [R1+0x6c8], R8 ;  /* 0x0006c80801007387 */ /* 0x000fe20000100800 */
[----:B------:R-:W-:Y:S01]  /*1c420*/  PRMT R44, RZ, 0x7610, R44 ;  /* 0x00007610ff2c7816 */ /* 0x000fe2000000002c */
[----:B------:R-:W-:-:S02]  /*1c430*/  IMAD R14, R14, UR9, RZ ;  /* 0x000000090e0e7c24 */ /* 0x000fc4000f8e02ff */
[----:B------:R1:W-:Y:S01]  /*1c440*/  STL [R1+0x6ac], R7 ;  /* 0x0006ac0701007387 */ /* 0x0003e20000100800 */
[----:B------:R-:W-:-:S03]  /*1c450*/  @!P2 IMAD.IADD R17, R17, 0x1, -R3 ;  /* 0x000000011111a824 */ /* 0x000fc600078e0a03 */
[----:B------:R0:W4:Y:S01]  /*1c460*/  @P0 LDG.E.U8 R45, desc[UR22][R6.64] ;  /* 0x00000016062d0981 */ /* 0x000122000c1e1100 */
[----:B------:R-:W-:Y:S02]  /*1c470*/  IMAD R18, R18, UR9, RZ ;  /* 0x0000000912127c24 */ /* 0x000fe4000f8e02ff */
[----:B------:R-:W-:Y:S02]  /*1c480*/  @!P3 IMAD.IADD R19, R19, 0x1, -R3 ;  /* 0x000000011313b824 */ /* 0x000fe400078e0a03 */
[----:B0-----:R-:W-:Y:S02]  /*1c490*/  @P0 IMAD.MOV.U32 R6, RZ, RZ, R8 ;  /* 0x000000ffff060224 */ /* 0x001fe400078e0008 */
[----:B-1----:R-:W-:Y:S01]  /*1c4a0*/  @P0 IMAD.MOV.U32 R7, RZ, RZ, R9 ;  /* 0x000000ffff070224 */ /* 0x002fe200078e0009 */
[----:B------:R-:W-:-:S04]  /*1c4b0*/  PRMT R43, RZ, 0x7610, R43 ;  /* 0x00007610ff2b7816 */ /* 0x000fc8000000002b */
[----:B------:R0:W4:Y:S04]  /*1c4c0*/  @P0 LDG.E.U8 R44, desc[UR22][R6.64] ;  /* 0x00000016062c0981 */ /* 0x000128000c1e1100 */
[----:B------:R1:W-:Y:S01]  /*1c4d0*/  STL [R1+0x6c4], R9 ;  /* 0x0006c40901007387 */ /* 0x0003e20000100800 */
[----:B0-----:R-:W-:-:S04]  /*1c4e0*/  IADD3 R6, P3, PT, R14, R2, RZ ;  /* 0x000000020e067210 */ /* 0x001fc80007f7e0ff */
[----:B------:R-:W-:Y:S01]  /*1c4f0*/  LEA.HI.X.SX32 R7, R14, R0, 0x1, P3 ;  /* 0x000000000e077211 */ /* 0x000fe200018f0eff */
[----:B-1----:R-:W4:Y:S01]  /*1c500*/  LDL R9, [R1+0xa84] ;  /* 0x000a840001097983 */ /* 0x002f220000100800 */
[----:B------:R-:W-:-:S03]  /*1c510*/  PRMT R42, RZ, 0x7610, R42 ;  /* 0x00007610ff2a7816 */ /* 0x000fc6000000002a */
[----:B------:R0:W-:Y:S04]  /*1c520*/  STL [R1+0x6d0], R6 ;  /* 0x0006d00601007387 */ /* 0x0001e80000100800 */
[----:B------:R0:W4:Y:S01]  /*1c530*/  @P0 LDG.E.U8 R43, desc[UR22][R6.64] ;  /* 0x00000016062b0981 */ /* 0x000122000c1e1100 */
[----:B--2---:R-:W-:-:S13]  /*1c540*/  ISETP.GE.AND P1, PT, R22, RZ, PT ;  /* 0x000000ff1600720c */ /* 0x004fda0003f26270 */
[----:B------:R-:W-:Y:S01]  /*1c550*/  @!P1 IMAD.MOV R17, RZ, RZ, -R17 ;  /* 0x000000ffff119224 */ /* 0x000fe200078e0a11 */
[----:B------:R-:W-:-:S04]  /*1c560*/  IADD3 R8, P1, PT, R18, R2, RZ ;  /* 0x0000000212087210 */ /* 0x000fc80007f3e0ff */
[----:B------:R-:W-:Y:S01]  /*1c570*/  LEA.HI.X.SX32 R22, R18, R0, 0x1, P1 ;  /* 0x0000000012167211 */ /* 0x000fe200008f0eff */
[----:B------:R-:W-:Y:S01]  /*1c580*/  STL [R1+0x6e8], R8 ;  /* 0x0006e80801007387 */ /* 0x000fe20000100800 */
[----:B0-----:R-:W-:-:S03]  /*1c590*/  @P0 IMAD.MOV.U32 R6, RZ, RZ, R8 ;  /* 0x000000ffff060224 */ /* 0x001fc600078e0008 */
[----:B------:R0:W-:Y:S04]  /*1c5a0*/  STL [R1+0x6cc], R7 ;  /* 0x0006cc0701007387 */ /* 0x0001e80000100800 */
[----:B------:R1:W-:Y:S01]  /*1c5b0*/  STL [R1+0x6e4], R22 ;  /* 0x0006e41601007387 */ /* 0x0003e20000100800 */
[----:B0-----:R-:W-:-:S05]  /*1c5c0*/  @P0 IMAD.MOV.U32 R7, RZ, RZ, R22 ;  /* 0x000000ffff070224 */ /* 0x001fca00078e0016 */
[----:B------:R0:W2:Y:S01]  /*1c5d0*/  @P0 LDG.E.U8 R42, desc[UR22][R6.64] ;  /* 0x00000016062a0981 */ /* 0x0000a2000c1e1100 */
[----:B---3--:R-:W-:-:S03]  /*1c5e0*/  ISETP.GE.AND P1, PT, R92, RZ, PT ;  /* 0x000000ff5c00720c */ /* 0x008fc60003f26270 */
[----:B------:R-:W3:Y:S04]  /*1c5f0*/  LDL R92, [R1+0xa4c] ;  /* 0x000a4c00015c7983 */ /* 0x000ee80000100800 */
[----:B-1----:R-:W2:Y:S04]  /*1c600*/  LDL.LU R22, [R1+0xe10] ;  /* 0x000e100001167983 */ /* 0x002ea80000300800 */
[----:B------:R-:W3:Y:S01]  /*1c610*/  LDL R7, [R1+0xa88] ;  /* 0x000a880001077983 */ /* 0x000ee20000100800 */
[----:B------:R-:W-:Y:S02]  /*1c620*/  ISETP.GT.U32.AND P4, PT, R3, R20, PT ;  /* 0x000000140300720c */ /* 0x000fe40003f84070 */
[----:B------:R-:W-:-:S11]  /*1c630*/  SEL R17, R38, R17, !P6 ;  /* 0x0000001126117207 */ /* 0x000fd60007000000 */
[----:B------:R-:W-:Y:S01]  /*1c640*/  @!P4 IMAD.IADD R20, R20, 0x1, -R3 ;  /* 0x000000011414c824 */ /* 0x000fe200078e0a03 */
[----:B------:R-:W-:-:S04]  /*1c650*/  ISETP.GT.U32.AND P4, PT, R3, R19, PT ;  /* 0x000000130300720c */ /* 0x000fc80003f84070 */
[----:B------:R-:W-:Y:S01]  /*1c660*/  ISETP.GT.U32.AND P2, PT, R3, R20, PT ;  /* 0x000000140300720c */ /* 0x000fe20003f44070 */
[----:B------:R-:W-:Y:S01]  /*1c670*/  IMAD R17, R17, UR9, RZ ;  /* 0x0000000911117c24 */ /* 0x000fe2000f8e02ff */
[----:B------:R-:W-:Y:S02]  /*1c680*/  ISETP.GT.U32.AND P3, PT, R3, R21, PT ;  /* 0x000000150300720c */ /* 0x000fe40003f64070 */
[----:B------:R-:W-:-:S05]  /*1c690*/  PRMT R73, RZ, 0x7610, R73 ;  /* 0x00007610ff497816 */ /* 0x000fca0000000049 */
[--C-:B------:R-:W-:Y:S01]  /*1c6a0*/  @!P4 IMAD.IADD R19, R19, 0x1, -R3.reuse ;  /* 0x000000011313c824 */ /* 0x100fe200078e0a03 */
[----:B------:R1:W4:Y:S03]  /*1c6b0*/  @P0 LDG.E.U8 R73, desc[UR22][R40.64] ;  /* 0x0000001628490981 */ /* 0x000326000c1e1100 */
[----:B------:R-:W-:Y:S01]  /*1c6c0*/  @!P2 IMAD.IADD R20, R20, 0x1, -R3 ;  /* 0x000000011414a824 */ /* 0x000fe200078e0a03 */
[----:B------:R-:W-:Y:S01]  /*1c6d0*/  IADD3 R8, P2, PT, R17, R2, RZ ;  /* 0x0000000211087210 */ /* 0x000fe20007f5e0ff */
[----:B------:R-:W-:-:S03]  /*1c6e0*/  @!P1 IMAD.MOV R19, RZ, RZ, -R19 ;  /* 0x000000ffff139224 */ /* 0x000fc600078e0a13 */
[----:B0-----:R-:W-:Y:S01]  /*1c6f0*/  LEA.HI.X.SX32 R6, R17, R0, 0x1, P2 ;  /* 0x0000000011067211 */ /* 0x001fe200010f0eff */
[----:B------:R-:W-:Y:S01]  /*1c700*/  @!P3 IMAD.IADD R21, R21, 0x1, -R3 ;  /* 0x000000011515b824 */ /* 0x000fe200078e0a03 */
[----:B------:R-:W-:Y:S01]  /*1c710*/  STL [R1+0x6f0], R8 ;  /* 0x0006f00801007387 */ /* 0x000fe20000100800 */
[----:B------:R-:W-:-:S03]  /*1c720*/  SEL R19, R38, R19, !P6 ;  /* 0x0000001326137207 */ /* 0x000fc60007000000 */
[----:B------:R0:W-:Y:S01]  /*1c730*/  STL [R1+0x6ec], R6 ;  /* 0x0006ec0601007387 */ /* 0x0001e20000100800 */
[----:B-1----:R-:W-:Y:S01]  /*1c740*/  PRMT R41, RZ, 0x7610, R41 ;  /* 0x00007610ff297816 */ /* 0x002fe20000000029 */
[----:B------:R-:W-:Y:S01]  /*1c750*/  IMAD R19, R19, UR9, RZ ;  /* 0x0000000913137c24 */ /* 0x000fe2000f8e02ff */
[----:B------:R-:W-:Y:S02]  /*1c760*/  ISETP.GT.U32.AND P1, PT, R3, R21, PT ;  /* 0x000000150300720c */ /* 0x000fe40003f24070 */
[----:B------:R-:W-:-:S11]  /*1c770*/  PRMT R40, RZ, 0x7610, R40 ;  /* 0x00007610ff287816 */ /* 0x000fd60000000028 */
[--C-:B------:R-:W-:Y:S01]  /*1c780*/  @!P1 IMAD.IADD R21, R21, 0x1, -R3.reuse ;  /* 0x0000000115159824 */ /* 0x100fe200078e0a03 */
[----:B--2---:R-:W-:Y:S02]  /*1c790*/  ISETP.GT.U32.AND P2, PT, R3, R22, PT ;  /* 0x000000160300720c */ /* 0x004fe40003f44070 */
[----:B---3--:R-:W-:Y:S01]  /*1c7a0*/  ISETP.GE.AND P3, PT, R7, RZ, PT ;  /* 0x000000ff0700720c */ /* 0x008fe20003f66270 */
[----:B------:R-:W-:Y:S02]  /*1c7b0*/  @P0 IMAD.MOV.U32 R7, RZ, RZ, R6 ;  /* 0x000000ffff070224 */ /* 0x000fe400078e0006 */
[----:B0-----:R-:W-:Y:S02]  /*1c7c0*/  @P0 IMAD.MOV.U32 R6, RZ, RZ, R8 ;  /* 0x000000ffff060224 */ /* 0x001fe400078e0008 */
[----:B------:R-:W2:Y:S04]  /*1c7d0*/  LDL R8, [R1+0xa80] ;  /* 0x000a800001087983 */ /* 0x000ea80000100800 */
[----:B------:R0:W3:Y:S02]  /*1c7e0*/  @P0 LDG.E.U8 R41, desc[UR22][R6.64] ;  /* 0x0000001606290981 */ /* 0x0000e4000c1e1100 */
[----:B------:R-:W-:-:S02]  /*1c7f0*/  @!P2 IMAD.IADD R22, R22, 0x1, -R3 ;  /* 0x000000011616a824 */ /* 0x000fc400078e0a03 */
[----:B------:R-:W-:Y:S01]  /*1c800*/  @!P3 IMAD.MOV R20, RZ, RZ, -R20 ;  /* 0x000000ffff14b224 */ /* 0x000fe200078e0a14 */
[----:B----4-:R-:W-:Y:S02]  /*1c810*/  ISETP.GE.AND P3, PT, R9, RZ, PT ;  /* 0x000000ff0900720c */ /* 0x010fe40003f66270 */
[----:B0-----:R-:W-:-:S04]  /*1c820*/  IADD3 R6, P2, PT, R19, R2, RZ ;  /* 0x0000000213067210 */ /* 0x001fc80007f5e0ff */
[----:B------:R-:W-:Y:S01]  /*1c830*/  LEA.HI.X.SX32 R7, R19, R0, 0x1, P2 ;  /* 0x0000000013077211 */ /* 0x000fe200010f0eff */
[----:B------:R-:W-:Y:S01]  /*1c840*/  STL [R1+0x708], R6 ;  /* 0x0007080601007387 */ /* 0x000fe20000100800 */
[----:B------:R-:W-:Y:S02]  /*1c850*/  SEL R20, R38, R20, !P6 ;  /* 0x0000001426147207 */ /* 0x000fe40007000000 */
[----:B------:R-:W-:Y:S01]  /*1c860*/  ISETP.GE.AND P1, PT, R92, RZ, PT ;  /* 0x000000ff5c00720c */ /* 0x000fe20003f26270 */
[----:B------:R0:W-:Y:S04]  /*1c870*/  STL [R1+0x704], R7 ;  /* 0x0007040701007387 */ /* 0x0001e80000100800 */
[----:B------:R-:W4:Y:S01]  /*1c880*/  LDL R92, [R1+0xa7c] ;  /* 0x000a7c00015c7983 */ /* 0x000f220000100800 */
[----:B------:R-:W-:-:S02]  /*1c890*/  IMAD R20, R20, UR9, RZ ;  /* 0x0000000914147c24 */ /* 0x000fc4000f8e02ff */
[----:B------:R-:W-:Y:S01]  /*1c8a0*/  @!P3 IMAD.MOV R21, RZ, RZ, -R21 ;  /* 0x000000ffff15b224 */ /* 0x000fe200078e0a15 */
[----:B------:R0:W3:Y:S01]  /*1c8b0*/  @P0 LDG.E.U8 R40, desc[UR22][R6.64] ;  /* 0x0000001606280981 */ /* 0x0000e2000c1e1100 */
[----:B------:R-:W-:Y:S01]  /*1c8c0*/  ISETP.GT.U32.AND P4, PT, R3, R23, PT ;  /* 0x000000170300720c */ /* 0x000fe20003f84070 */
[----:B------:R-:W1:Y:S01]  /*1c8d0*/  LDCU UR9, c[0x0][0x3b0] ;  /* 0x00007600ff0977ac */ /* 0x000e620008000800 */
[----:B------:R-:W-:-:S04]  /*1c8e0*/  IADD3 R9, P3, PT, R20, R2, RZ ;  /* 0x0000000214097210 */ /* 0x000fc80007f7e0ff */
[----:B0-----:R-:W-:Y:S01]  /*1c8f0*/  LEA.HI.X.SX32 R7, R20, R0, 0x1, P3 ;  /* 0x0000000014077211 */ /* 0x001fe200018f0eff */
[----:B------:R0:W-:Y:S01]  /*1c900*/  STL [R1+0x710], R9 ;  /* 0x0007100901007387 */ /* 0x0001e20000100800 */
[----:B------:R-:W-:-:S03]  /*1c910*/  @P0 IMAD.MOV.U32 R6, RZ, RZ, R9 ;  /* 0x000000ffff060224 */ /* 0x000fc600078e0009 */
[----:B------:R1:W-:Y:S04]  /*1c920*/  STL [R1+0x70c], R7 ;  /* 0x00070c0701007387 */ /* 0x0003e80000100800 */
[----:B0-----:R-:W3:Y:S01]  /*1c930*/  LDL R9, [R1+0xa78] ;  /* 0x000a780001097983 */ /* 0x001ee20000100800 */
[----:B------:R-:W-:Y:S01]  /*1c940*/  @!P4 IMAD.IADD R23, R23, 0x1, -R3 ;  /* 0x000000011717c824 */ /* 0x000fe200078e0a03 */
[----:B------:R-:W-:-:S04]  /*1c950*/  ISETP.GT.U32.AND P2, PT, R3, R24, PT ;  /* 0x000000180300720c */ /* 0x000fc80003f44070 */
[C---:B------:R-:W-:Y:S02]  /*1c960*/  ISETP.GT.U32.AND P4, PT, R3.reuse, R23, PT ;  /* 0x000000170300720c */ /* 0x040fe40003f84070 */
[----:B------:R-:W-:Y:S02]  /*1c970*/  ISETP.GT.U32.AND P3, PT, R3, R25, PT ;  /* 0x000000190300720c */ /* 0x000fe40003f64070 */
[----:B------:R-:W-:-:S05]  /*1c980*/  SEL R21, R38, R21, !P6 ;  /* 0x0000001526157207 */ /* 0x000fca0007000000 */
[----:B------:R-:W-:-:S04]  /*1c990*/  @!P2 IMAD.IADD R24, R24, 0x1, -R3 ;  /* 0x000000011818a824 */ /* 0x000fc800078e0a03 */
[----:B------:R-:W-:Y:S01]  /*1c9a0*/  @!P4 IMAD.IADD R23, R23, 0x1, -R3 ;  /* 0x000000011717c824 */ /* 0x000fe200078e0a03 */
[----:B------:R-:W-:-:S03]  /*1c9b0*/  ISETP.GT.U32.AND P4, PT, R3, R22, PT ;  /* 0x000000160300720c */ /* 0x000fc60003f84070 */
[----:B------:R-:W-:Y:S01]  /*1c9c0*/  @!P1 IMAD.MOV R23, RZ, RZ, -R23 ;  /* 0x000000ffff179224 */ /* 0x000fe200078e0a17 */
[----:B------:R-:W-:Y:S02]  /*1c9d0*/  ISETP.GT.U32.AND P1, PT, R3, R24, PT ;  /* 0x000000180300720c */ /* 0x000fe40003f24070 */
[----:B------:R-:W-:Y:S02]  /*1c9e0*/  PRMT R39, RZ, 0x7610, R39 ;  /* 0x00007610ff277816 */ /* 0x000fe40000000027 */
[----:B------:R-:W-:Y:S01]  /*1c9f0*/  SEL R23, R38, R23, !P6 ;  /* 0x0000001726177207 */ /* 0x000fe20007000000 */
[----:B------:R-:W-:Y:S01]  /*1ca00*/  IMAD R21, R21, UR4, RZ ;  /* 0x0000000415157c24 */ /* 0x000fe2000f8e02ff */
[----:B------:R-:W-:Y:S01]  /*1ca10*/  PRMT R55, RZ, 0x7610, R55 ;  /* 0x00007610ff377816 */ /* 0x000fe20000000037 */
[--C-:B------:R-:W-:Y:S01]  /*1ca20*/  @!P3 IMAD.IADD R25, R25, 0x1, -R3.reuse ;  /* 0x000000011919b824 */ /* 0x100fe200078e0a03 */
[----:B------:R0:W3:Y:S01]  /*1ca30*/  @P0 LDG.E.U8 R39, desc[UR22][R6.64] ;  /* 0x0000001606270981 */ /* 0x0000e2000c1e1100 */
[----:B------:R-:W-:Y:S01]  /*1ca40*/  @!P4 IMAD.IADD R22, R22, 0x1, -R3 ;  /* 0x000000011616c824 */ /* 0x000fe200078e0a03 */
[----:B------:R-:W-:Y:S01]  /*1ca50*/  PRMT R35, RZ, 0x7610, R35 ;  /* 0x00007610ff237816 */ /* 0x000fe20000000023 */
[----:B------:R-:W-:Y:S01]  /*1ca60*/  IMAD R23, R23, UR5, RZ ;  /* 0x0000000517177c24 */ /* 0x000fe2000f8e02ff */
[----:B------:R1:W3:Y:S01]  /*1ca70*/  @P0 LDG.E.U8 R55, desc[UR22][R36.64] ;  /* 0x0000001624370981 */ /* 0x0002e2000c1e1100 */
[----:B------:R-:W-:Y:S01]  /*1ca80*/  ISETP.GT.U32.AND P3, PT, R3, R25, PT ;  /* 0x000000190300720c */ /* 0x000fe20003f64070 */
[----:B------:R-:W-:Y:S01]  /*1ca90*/  @!P1 IMAD.IADD R24, R24, 0x1, -R3 ;  /* 0x0000000118189824 */ /* 0x000fe200078e0a03 */
[----:B------:R-:W2:Y:S01]  /*1caa0*/  LDCU UR4, c[0x0][0x3b0] ;  /* 0x00007600ff0477ac */ /* 0x000ea20008000800 */
[----:B0-----:R-:W-:Y:S01]  /*1cab0*/  IADD3 R6, P4, PT, R21, R2, RZ ;  /* 0x0000000215067210 */ /* 0x001fe20007f9e0ff */
[----:B------:R-:W0:Y:S01]  /*1cac0*/  LDCU UR5, c[0x0][0x3b0] ;  /* 0x00007600ff0577ac */ /* 0x000e220008000800 */
[----:B-1----:R-:W-:-:S02]  /*1cad0*/  PRMT R37, RZ, 0x7610, R37 ;  /* 0x00007610ff257816 */ /* 0x002fc40000000025 */
[----:B------:R-:W-:Y:S01]  /*1cae0*/  LEA.HI.X.SX32 R7, R21, R0, 0x1, P4 ;  /* 0x0000000015077211 */ /* 0x000fe200020f0eff */
[----:B------:R1:W-:Y:S01]  /*1caf0*/  STL [R1+0x728], R6 ;  /* 0x0007280601007387 */ /* 0x0003e20000100800 */
[----:B------:R-:W-:-:S03]  /*1cb00*/  PRMT R36, RZ, 0x7610, R36 ;  /* 0x00007610ff247816 */ /* 0x000fc60000000024 */
[----:B------:R1:W3:Y:S01]  /*1cb10*/  @P0 LDG.E.U8 R37, desc[UR22][R6.64] ;  /* 0x0000001606250981 */ /* 0x0002e2000c1e1100 */
[----:B------:R-:W-:Y:S01]  /*1cb20*/  @!P3 IMAD.IADD R25, R25, 0x1, -R3 ;  /* 0x000000011919b824 */ /* 0x000fe200078e0a03 */
[----:B--2---:R-:W-:-:S13]  /*1cb30*/  ISETP.GE.AND P2, PT, R8, RZ, PT ;  /* 0x000000ff0800720c */ /* 0x004fda0003f46270 */
[----:B------:R-:W-:Y:S01]  /*1cb40*/  @!P2 IMAD.MOV R22, RZ, RZ, -R22 ;  /* 0x000000ffff16a224 */ /* 0x000fe200078e0a16 */
[----:B------:R-:W-:-:S04]  /*1cb50*/  IADD3 R8, P2, PT, R23, R2, RZ ;  /* 0x0000000217087210 */ /* 0x000fc80007f5e0ff */
[----:B------:R-:W-:Y:S01]  /*1cb60*/  SEL R22, R38, R22, !P6 ;  /* 0x0000001626167207 */ /* 0x000fe20007000000 */
[----:B------:R-:W-:Y:S01]  /*1cb70*/  STL [R1+0x730], R8 ;  /* 0x0007300801007387 */ /* 0x000fe20000100800 */
[----:B-1----:R-:W-:Y:S01]  /*1cb80*/  @P0 IMAD.MOV.U32 R6, RZ, RZ, R8 ;  /* 0x000000ffff060224 */ /* 0x002fe200078e0008 */
[----:B----4-:R-:W-:Y:S02]  /*1cb90*/  ISETP.GE.AND P1, PT, R92, RZ, PT ;  /* 0x000000ff5c00720c */ /* 0x010fe40003f26270 */
[----:B------:R-:W-:Y:S01]  /*1cba0*/  LEA.HI.X.SX32 R92, R23, R0, 0x1, P2 ;  /* 0x00000000175c7211 */ /* 0x000fe200010f0eff */
[----:B------:R1:W-:Y:S01]  /*1cbb0*/  STL [R1+0x724], R7 ;  /* 0x0007240701007387 */ /* 0x0003e20000100800 */
[----:B------:R-:W-:Y:S01]  /*1cbc0*/  IMAD R22, R22, UR6, RZ ;  /* 0x0000000616167c24 */ /* 0x000fe2000f8e02ff */
[----:B------:R-:W-:Y:S01]  /*1cbd0*/  PRMT R34, RZ, 0x7610, R34 ;  /* 0x00007610ff227816 */ /* 0x000fe20000000022 */
[----:B------:R-:W2:Y:S01]  /*1cbe0*/  LDCU UR6, c[0x0][0x3b0] ;  /* 0x00007600ff0677ac */ /* 0x000ea20008000800 */
[----:B-1----:R-:W-:-:S05]  /*1cbf0*/  @P0 IMAD.MOV.U32 R7, RZ, RZ, R92 ;  /* 0x000000ffff070224 */ /* 0x002fca00078e005c */
[----:B------:R1:W4:Y:S04]  /*1cc00*/  @P0 LDG.E.U8 R36, desc[UR22][R6.64] ;  /* 0x0000001606240981 */ /* 0x000328000c1e1100 */
[----:B------:R-:W-:Y:S01]  /*1cc10*/  STL [R1+0x72c], R92 ;  /* 0x00072c5c01007387 */ /* 0x000fe20000100800 */
[C---:B-1----:R-:W-:Y:S02]  /*1cc20*/  IADD3 R6, P3, PT, R22.reuse, R2, RZ ;  /* 0x0000000216067210 */ /* 0x042fe40007f7e0ff */
[----:B---3--:R-:W-:Y:S02]  /*1cc30*/  ISETP.GE.AND P2, PT, R9, RZ, PT ;  /* 0x000000ff0900720c */ /* 0x008fe40003f46270 */
[----:B------:R-:W-:Y:S01]  /*1cc40*/  LEA.HI.X.SX32 R7, R22, R0, 0x1, P3 ;  /* 0x0000000016077211 */ /* 0x000fe200018f0eff */
[----:B------:R-:W3:Y:S04]  /*1cc50*/  LDL R9, [R1+0xa74] ;  /* 0x000a740001097983 */ /* 0x000ee80000100800 */
[----:B------:R-:W-:Y:S04]  /*1cc60*/  STL [R1+0x748], R6 ;  /* 0x0007480601007387 */ /* 0x000fe80000100800 */
[----:B------:R1:W-:Y:S04]  /*1cc70*/  STL [R1+0x744], R7 ;  /* 0x0007440701007387 */ /* 0x0003e80000100800 */
[----:B------:R0:W2:Y:S04]  /*1cc80*/  @P0 LDG.E.U8 R35, desc[UR22][R6.64] ;  /* 0x0000001606230981 */ /* 0x0000a8000c1e1100 */
[----:B-1----:R-:W2:Y:S01]  /*1cc90*/  LDL R7, [R1+0xa48] ;  /* 0x000a480001077983 */ /* 0x002ea20000100800 */
[----:B------:R-:W-:Y:S01]  /*1cca0*/  @!P1 IMAD.MOV R24, RZ, RZ, -R24 ;  /* 0x000000ffff189224 */ /* 0x000fe200078e0a18 */
[----:B------:R-:W-:-:S04]  /*1ccb0*/  ISETP.GT.U32.AND P1, PT, R3, R27, PT ;  /* 0x0000001b0300720c */ /* 0x000fc80003f24070 */
[----:B------:R-:W-:Y:S01]  /*1ccc0*/  SEL R24, R38, R24, !P6 ;  /* 0x0000001826187207 */ /* 0x000fe20007000000 */
[----:B------:R-:W-:Y:S01]  /*1ccd0*/  @!P2 IMAD.MOV R25, RZ, RZ, -R25 ;  /* 0x000000ffff19a224 */ /* 0x000fe200078e0a19 */
[----:B------:R-:W-:-:S03]  /*1cce0*/  ISETP.GT.U32.AND P3, PT, R3, R28, PT ;  /* 0x0000001c0300720c */ /* 0x000fc60003f64070 */
[----:B------:R-:W-:Y:S01]  /*1ccf0*/  IMAD R24, R24, UR9, RZ ;  /* 0x0000000918187c24 */ /* 0x000fe2000f8e02ff */
[----:B------:R-:W-:Y:S01]  /*1cd00*/  SEL R25, R38, R25, !P6 ;  /* 0x0000001926197207 */ /* 0x000fe20007000000 */
[----:B------:R-:W1:Y:S03]  /*1cd10*/  LDCU UR9, c[0x0][0x3b0] ;  /* 0x00007600ff0977ac */ /* 0x000e660008000800 */
[----:B------:R-:W-:Y:S01]  /*1cd20*/  IADD3 R8, P2, PT, R24, R2, RZ ;  /* 0x0000000218087210 */ /* 0x000fe20007f5e0ff */
[----:B------:R-:W-:-:S03]  /*1cd30*/  @!P1 IMAD.IADD R27, R27, 0x1, -R3 ;  /* 0x000000011b1b9824 */ /* 0x000fc600078e0a03 */
[----:B0-----:R-:W-:Y:S01]  /*1cd40*/  LEA.HI.X.SX32 R6, R24, R0, 0x1, P2 ;  /* 0x0000000018067211 */ /* 0x001fe200010f0eff */
[----:B------:R-:W-:Y:S01]  /*1cd50*/  IMAD R25, R25, UR4, RZ ;  /* 0x0000000419197c24 */ /* 0x000fe2000f8e02ff */
[----:B------:R-:W-:Y:S01]  /*1cd60*/  STL [R1+0x750], R8 ;  /* 0x0007500801007387 */ /* 0x000fe20000100800 */
[----:B------:R-:W-:Y:S01]  /*1cd70*/  @!P3 IMAD.IADD R28, R28, 0x1, -R3 ;  /* 0x000000011c1cb824 */ /* 0x000fe200078e0a03 */
[----:B------:R-:W-:Y:S01]  /*1cd80*/  PRMT R33, RZ, 0x7610, R33 ;  /* 0x00007610ff217816 */ /* 0x000fe20000000021 */
[----:B------:R-:W0:Y:S01]  /*1cd90*/  LDCU UR4, c[0x0][0x3b0] ;  /* 0x00007600ff0477ac */ /* 0x000e220008000800 */
[----:B------:R0:W-:Y:S01]  /*1cda0*/  STL [R1+0x74c], R6 ;  /* 0x00074c0601007387 */ /* 0x0001e20000100800 */
[----:B------:R-:W-:Y:S02]  /*1cdb0*/  ISETP.GT.U32.AND P4, PT, R3, R26, PT ;  /* 0x0000001a0300720c */ /* 0x000fe40003f84070 */
[----:B--2---:R-:W-:Y:S01]  /*1cdc0*/  ISETP.GE.AND P1, PT, R7, RZ, PT ;  /* 0x000000ff0700720c */ /* 0x004fe20003f26270 */
[----:B------:R-:W-:-:S02]  /*1cdd0*/  @P0 IMAD.MOV.U32 R7, RZ, RZ, R6 ;  /* 0x000000ffff070224 */ /* 0x000fc400078e0006 */
[----:B0-----:R-:W-:Y:S01]  /*1cde0*/  @P0 IMAD.MOV.U32 R6, RZ, RZ, R8 ;  /* 0x000000ffff060224 */ /* 0x001fe200078e0008 */
[----:B------:R-:W-:-:S04]  /*1cdf0*/  IADD3 R8, P3, PT, R25, R2, RZ ;  /* 0x0000000219087210 */ /* 0x000fc80007f7e0ff */
[----:B------:R0:W2:Y:S04]  /*1ce00*/  @P0 LDG.E.U8 R34, desc[UR22][R6.64] ;  /* 0x0000001606220981 */ /* 0x0000a8000c1e1100 */
[----:B------:R-:W-:Y:S01]  /*1ce10*/  STL [R1+0x768], R8 ;  /* 0x0007680801007387 */ /* 0x000fe20000100800 */
[----:B0-----:R-:W-:-:S05]  /*1ce20*/  LEA.HI.X.SX32 R6, R25, R0, 0x1, P3 ;  /* 0x0000000019067211 */ /* 0x001fca00018f0eff */
[----:B------:R0:W-:Y:S01]  /*1ce30*/  STL [R1+0x764], R6 ;  /* 0x0007640601007387 */ /* 0x0001e20000100800 */
[----:B------:R-:W-:Y:S02]  /*1ce40*/  @P0 IMAD.MOV.U32 R7, RZ, RZ, R6 ;  /* 0x000000ffff070224 */ /* 0x000fe400078e0006 */
[----:B0-----:R-:W-:Y:S02]  /*1ce50*/  @P0 IMAD.MOV.U32 R6, RZ, RZ, R8 ;  /* 0x000000ffff060224 */ /* 0x001fe400078e0008 */
[----:B------:R-:W-:Y:S01]  /*1ce60*/  @!P4 IMAD.IADD R26, R26, 0x1, -R3 ;  /* 0x000000011a1ac824 */ /* 0x000fe200078e0a03 */
[C---:B------:R-:W-:Y:S01]  /*1ce70*/  ISETP.GT.U32.AND P3, PT, R3.reuse, R31, PT ;  /* 0x0000001f0300720c */ /* 0x040fe20003f64070 */
[----:B------:R-:W2:Y:S04]  /*1ce80*/  LDL R8, [R1+0xa44] ;  /* 0x000a440001087983 */ /* 0x000ea80000100800 */
[----:B------:R0:W2:Y:S04]  /*1ce90*/  @P0 LDG.E.U8 R33, desc[UR22][R6.64] ;  /* 0x0000001606210981 */ /* 0x0000a8000c1e1100 */
[----:B------:R-:W2:Y:S01]  /*1cea0*/  LDL R6, [R1+0xa6c] ;  /* 0x000a6c0001067983 */ /* 0x000ea20000100800 */
[----:B------:R-:W-:-:S13]  /*1ceb0*/  ISETP.GT.U32.AND P4, PT, R3, R26, PT ;  /* 0x0000001a0300720c */ /* 0x000fda0003f84070 */
[----:B------:R-:W-:-:S04]  /*1cec0*/  @!P4 IMAD.IADD R26, R26, 0x1, -R3 ;  /* 0x000000011a1ac824 */ /* 0x000fc800078e0a03 */
[----:B------:R-:W-:Y:S01]  /*1ced0*/  @!P1 IMAD.MOV R26, RZ, RZ, -R26 ;  /* 0x000000ffff1a9224 */ /* 0x000fe200078e0a1a */
[----:B------:R-:W-:-:S04]  /*1cee0*/  ISETP.GT.U32.AND P1, PT, R3, R28, PT ;  /* 0x0000001c0300720c */ /* 0x000fc80003f24070 */
[----:B------:R-:W-:-:S05]  /*1cef0*/  SEL R26, R38, R26, !P6 ;  /* 0x0000001a261a7207 */ /* 0x000fca0007000000 */
[----:B------:R-:W-:Y:S01]  /*1cf00*/  IMAD R26, R26, UR5, RZ ;  /* 0x000000051a1a7c24 */ /* 0x000fe2000f8e02ff */
[----:B---3--:R-:W-:Y:S01]  /*1cf10*/  ISETP.GE.AND P4, PT, R9, RZ, PT ;  /* 0x000000ff0900720c */ /* 0x008fe20003f86270 */
[--C-:B------:R-:W-:Y:S01]  /*1cf20*/  @!P3 IMAD.IADD R31, R31, 0x1, -R3.reuse ;  /* 0x000000011f1fb824 */ /* 0x100fe200078e0a03 */
[----:B------:R-:W3:Y:S01]  /*1cf30*/  LDL R9, [R1+0xa64] ;  /* 0x000a640001097983 */ /* 0x000ee20000100800 */
[----:B------:R-:W-:Y:S01]  /*1cf40*/  @!P1 IMAD.IADD R28, R28, 0x1, -R3 ;  /* 0x000000011c1c9824 */ /* 0x000fe200078e0a03 */
[----:B0-----:R-:W-:Y:S01]  /*1cf50*/  IADD3 R7, P1, PT, R26, R2, RZ ;  /* 0x000000021a077210 */ /* 0x001fe20007f3e0ff */
[----:B------:R-:W0:Y:S04]  /*1cf60*/  LDCU UR5, c[0x0][0x3b0] ;  /* 0x00007600ff0577ac */ /* 0x000e280008000800 */
[----:B------:R0:W-:Y:S01]  /*1cf70*/  STL [R1+0x770], R7 ;  /* 0x0007700701007387 */ /* 0x0001e20000100800 */
[----:B------:R-:W-:-:S02]  /*1cf80*/  ISETP.GT.U32.AND P2, PT, R3, R27, PT ;  /* 0x0000001b0300720c */ /* 0x000fc40003f44070 */
[----:B--2---:R-:W-:Y:S02]  /*1cf90*/  ISETP.GE.AND P3, PT, R6, RZ, PT ;  /* 0x000000ff0600720c */ /* 0x004fe40003f66270 */
[----:B------:R-:W-:Y:S02]  /*1cfa0*/  LEA.HI.X.SX32 R6, R26, R0, 0x1, P1 ;  /* 0x000000001a067211 */ /* 0x000fe400008f0eff */
[----:B------:R-:W2:Y:S07]  /*1cfb0*/  LDL R26, [R1+0xa68] ;  /* 0x000a6800011a7983 */ /* 0x000eae0000100800 */
[----:B------:R-:W-:Y:S01]  /*1cfc0*/  @!P2 IMAD.IADD R27, R27, 0x1, -R3 ;  /* 0x000000011b1ba824 */ /* 0x000fe200078e0a03 */
[----:B------:R-:W-:-:S03]  /*1cfd0*/  ISETP.GT.U32.AND P2, PT, R3, R30, PT ;  /* 0x0000001e0300720c */ /* 0x000fc60003f44070 */
[----:B------:R-:W-:Y:S01]  /*1cfe0*/  @!P4 IMAD.MOV R27, RZ, RZ, -R27 ;  /* 0x000000ffff1bc224 */ /* 0x000fe200078e0a1b */
[----:B------:R-:W-:Y:S02]  /*1cff0*/  ISETP.GT.U32.AND P4, PT, R3, R29, PT ;  /* 0x0000001d0300720c */ /* 0x000fe40003f84070 */
[----:B0-----:R-:W-:Y:S01]  /*1d000*/  @P0 LOP3.LUT R7, R7, R6, RZ, 0x3c, !PT ;  /* 0x0000000607070212 */ /* 0x001fe200078e3cff */
[----:B------:R0:W-:Y:S01]  /*1d010*/  STL [R1+0x76c], R6 ;  /* 0x00076c0601007387 */ /* 0x0001e20000100800 */
[----:B------:R-:W-:-:S05]  /*1d020*/  SEL R27, R38, R27, !P6 ;  /* 0x0000001b261b7207 */ /* 0x000fca0007000000 */
[----:B------:R-:W-:Y:S01]  /*1d030*/  @!P2 IMAD.IADD R30, R30, 0x1, -R3 ;  /* 0x000000011e1ea824 */ /* 0x000fe200078e0a03 */
[----:B------:R-:W-:Y:S02]  /*1d040*/  ISETP.GT.U32.AND P2, PT, R3, R31, PT ;  /* 0x0000001f0300720c */ /* 0x000fe40003f44070 */
[----:B0-----:R-:W-:Y:S02]  /*1d050*/  @P0 LOP3.LUT R6, R7, R6, RZ, 0x3c, !PT ;  /* 0x0000000607060212 */ /* 0x001fe400078e3cff */
[----:B------:R-:W-:Y:S02]  /*1d060*/  ISETP.GT.U32.AND P1, PT, R3, R30, PT ;  /* 0x0000001e0300720c */ /* 0x000fe40003f24070 */
[----:B------:R-:W-:Y:S01]  /*1d070*/  PRMT R25, RZ, 0x7610, R25 ;  /* 0x00007610ff197816 */ /* 0x000fe20000000019 */
[----:B------:R-:W-:Y:S01]  /*1d080*/  IMAD R27, R27, UR4, RZ ;  /* 0x000000041b1b7c24 */ /* 0x000fe2000f8e02ff */
[----:B------:R-:W-:Y:S01]  /*1d090*/  @P0 LOP3.LUT R7, R7, R6, RZ, 0x3c, !PT ;  /* 0x0000000607070212 */ /* 0x000fe200078e3cff */
[----:B------:R-:W-:Y:S01]  /*1d0a0*/  @!P4 IMAD.IADD R29, R29, 0x1, -R3 ;  /* 0x000000011d1dc824 */ /* 0x000fe200078e0a03 */
[----:B------:R-:W0:Y:S01]  /*1d0b0*/  LDCU UR4, c[0x0][0x3b0] ;  /* 0x00007600ff0477ac */ /* 0x000e220008000800 */
[----:B------:R-:W-:-:S02]  /*1d0c0*/  @!P3 IMAD.MOV R28, RZ, RZ, -R28 ;  /* 0x000000ffff1cb224 */ /* 0x000fc400078e0a1c */
[----:B------:R1:W4:Y:S01]  /*1d0d0*/  @P0 LDG.E.U8 R25, desc[UR22][R6.64] ;  /* 0x0000001606190981 */ /* 0x000322000c1e1100 */
[--C-:B------:R-:W-:Y:S01]  /*1d0e0*/  @!P2 IMAD.IADD R31, R31, 0x1, -R3.reuse ;  /* 0x000000011f1fa824 */ /* 0x100fe200078e0a03 */
[----:B------:R-:W-:Y:S02]  /*1d0f0*/  ISETP.GT.U32.AND P3, PT, R3, R29, PT ;  /* 0x0000001d0300720c */ /* 0x000fe40003f64070 */
[----:B------:R-:W-:Y:S01]  /*1d100*/  @!P1 IMAD.IADD R30, R30, 0x1, -R3 ;  /* 0x000000011e1e9824 */ /* 0x000fe200078e0a03 */
[----:B------:R-:W-:Y:S02]  /*1d110*/  ISETP.GE.AND P1, PT, R8, RZ, PT ;  /* 0x000000ff0800720c */ /* 0x000fe40003f26270 */
[----:B-1----:R-:W-:-:S04]  /*1d120*/  IADD3 R6, P2, PT, R27, R2, RZ ;  /* 0x000000021b067210 */ /* 0x002fc80007f5e0ff */
[----:B------:R-:W-:Y:S02]  /*1d130*/  LEA.HI.X.SX32 R7, R27, R0, 0x1, P2 ;  /* 0x000000001b077211 */ /* 0x000fe400010f0eff */
[----:B---3--:R-:W-:Y:S02]  /*1d140*/  ISETP.GE.AND P2, PT, R9, RZ, PT ;  /* 0x000000ff0900720c */ /* 0x008fe40003f46270 */
[----:B------:R-:W-:Y:S01]  /*1d150*/  SEL R28, R38, R28, !P6 ;  /* 0x0000001c261c7207 */ /* 0x000fe20007000000 */
[----:B------:R-:W-:-:S04]  /*1d160*/  @!P3 IMAD.IADD R29, R29, 0x1, -R3 ;  /* 0x000000011d1db824 */ /* 0x000fc800078e0a03 */
[----:B------:R-:W-:Y:S02]  /*1d170*/  IMAD R28, R28, UR5, RZ ;  /* 0x000000051c1c7c24 */ /* 0x000fe4000f8e02ff */
[----:B------:R-:W-:Y:S01]  /*1d180*/  @!P1 IMAD.MOV R30, RZ, RZ, -R30 ;  /* 0x000000ffff1e9224 */ /* 0x000fe200078e0a1e */
[----:B------:R-:W-:Y:S01]  /*1d190*/  PRMT R24, RZ, 0x7610, R24 ;  /* 0x00007610ff187816 */ /* 0x000fe20000000018 */
[----:B------:R1:W-:Y:S01]  /*1d1a0*/  STL [R1+0x788], R6 ;  /* 0x0007880601007387 */ /* 0x0003e20000100800 */
[----:B------:R-:W-:Y:S01]  /*1d1b0*/  ISETP.GT.U32.AND P3, PT, R3, R32, PT ;  /* 0x000000200300720c */ /* 0x000fe20003f64070 */
[----:B------:R-:W-:Y:S01]  /*1d1c0*/  @!P2 IMAD.MOV R29, RZ, RZ, -R29 ;  /* 0x000000ffff1da224 */ /* 0x000fe200078e0a1d */
[C---:B------:R-:W-:Y:S01]  /*1d1d0*/  SEL R30, R38.reuse, R30, !P6 ;  /* 0x0000001e261e7207 */ /* 0x040fe20007000000 */
[----:B------:R3:W-:Y:S01]  /*1d1e0*/  STL [R1+0x784], R7 ;  /* 0x0007840701007387 */ /* 0x0007e20000100800 */
[----:B------:R-:W-:Y:S01]  /*1d1f0*/  PRMT R23, RZ, 0x7610, R23 ;  /* 0x00007610ff177816 */ /* 0x000fe20000000017 */
[----:B------:R-:W1:Y:S01]  /*1d200*/  LDCU UR5, c[0x0][0x3b0] ;  /* 0x00007600ff0577ac */ /* 0x000e620008000800 */
[----:B------:R-:W-:Y:S01]  /*1d210*/  SEL R29, R38, R29, !P6 ;  /* 0x0000001d261d7207 */ /* 0x000fe20007000000 */
[----:B------:R1:W4:Y:S01]  /*1d220*/  @P0 LDG.E.U8 R24, desc[UR22][R6.64] ;  /* 0x0000001606180981 */ /* 0x000322000c1e1100 */
[----:B0-----:R-:W-:Y:S01]  /*1d230*/  IMAD R30, R30, UR4, RZ ;  /* 0x000000041e1e7c24 */ /* 0x001fe2000f8e02ff */
[----:B------:R-:W-:Y:S01]  /*1d240*/  PRMT R22, RZ, 0x7610, R22 ;  /* 0x00007610ff167816 */ /* 0x000fe20000000016 */
[----:B------:R-:W0:Y:S01]  /*1d250*/  LDCU UR4, c[0x0][0x3b0] ;  /* 0x00007600ff0477ac */ /* 0x000e220008000800 */
[----:B------:R-:W-:-:S02]  /*1d260*/  IMAD R29, R29, UR9, RZ ;  /* 0x000000091d1d7c24 */ /* 0x000fc4000f8e02ff */
[----:B------:R-:W-:Y:S01]  /*1d270*/  @!P3 IMAD.IADD R32, R32, 0x1, -R3 ;  /* 0x000000012020b824 */ /* 0x000fe200078e0a03 */
[----:B--2---:R-:W-:-:S13]  /*1d280*/  ISETP.GE.AND P4, PT, R26, RZ, PT ;  /* 0x000000ff1a00720c */ /* 0x004fda0003f86270 */
[----:B------:R-:W-:Y:S01]  /*1d290*/  @!P4 IMAD.MOV R31, RZ, RZ, -R31 ;  /* 0x000000ffff1fc224 */ /* 0x000fe200078e0a1f */
[----:B------:R-:W-:-:S04]  /*1d2a0*/  IADD3 R9, P4, PT, R28, R2, RZ ;  /* 0x000000021c097210 */ /* 0x000fc80007f9e0ff */
[----:B------:R-:W-:Y:S02]  /*1d2b0*/  SEL R31, R38, R31, !P6 ;  /* 0x0000001f261f7207 */ /* 0x000fe40007000000 */
[----:B------:R-:W-:-:S03]  /*1d2c0*/  LEA.HI.X.SX32 R26, R28, R0, 0x1, P4 ;  /* 0x000000001c1a7211 */ /* 0x000fc600020f0eff */
[----:B------:R-:W-:Y:S02]  /*1d2d0*/  IMAD R31, R31, UR6, RZ ;  /* 0x000000061f1f7c24 */ /* 0x000fe4000f8e02ff */
[----:B-1----:R-:W-:Y:S02]  /*1d2e0*/  @P0 IMAD.MOV.U32 R6, RZ, RZ, R9 ;  /* 0x000000ffff060224 */ /* 0x002fe400078e0009 */
[----:B---3--:R-:W-:Y:S01]  /*1d2f0*/  @P0 IMAD.MOV.U32 R7, RZ, RZ, R26 ;  /* 0x000000ffff070224 */ /* 0x008fe200078e001a */
[C---:B------:R-:W-:Y:S01]  /*1d300*/  IADD3 R8, P1, PT, R31.reuse, R2, RZ ;  /* 0x000000021f087210 */ /* 0x040fe20007f3e0ff */
[----:B------:R1:W-:Y:S04]  /*1d310*/  STL [R1+0x790], R9 ;  /* 0x0007900901007387 */ /* 0x0003e80000100800 */
[----:B------:R2:W-:Y:S04]  /*1d320*/  STL [R1+0x78c], R26 ;  /* 0x00078c1a01007387 */ /* 0x0005e80000100800 */
[----:B------:R3:W4:Y:S01]  /*1d330*/  @P0 LDG.E.U8 R23, desc[UR22][R6.64] ;  /* 0x0000001606170981 */ /* 0x000722000c1e1100 */
[----:B-1----:R-:W-:-:S03]  /*1d340*/  LEA.HI.X.SX32 R9, R31, R0, 0x1, P1 ;  /* 0x000000001f097211 */ /* 0x002fc600008f0eff */
[----:B------:R1:W-:Y:S01]  /*1d350*/  STL [R1+0x7a8], R8 ;  /* 0x0007a80801007387 */ /* 0x0003e20000100800 */
[CC--:B--2---:R-:W-:Y:S01]  /*1d360*/  IADD3 R26, P2, PT, R30.reuse, R2.reuse, RZ ;  /* 0x000000021e1a7210 */ /* 0x0c4fe20007f5e0ff */
[----:B---3--:R-:W-:Y:S02]  /*1d370*/  @P0 IMAD.MOV.U32 R6, RZ, RZ, R8 ;  /* 0x000000ffff060224 */ /* 0x008fe400078e0008 */
[----:B------:R2:W-:Y:S01]  /*1d380*/  STL [R1+0x7a4], R9 ;  /* 0x0007a40901007387 */ /* 0x0005e20000100800 */
[C---:B-1----:R-:W-:Y:S01]  /*1d390*/  IADD3 R8, P3, PT, R29.reuse, R2, RZ ;  /* 0x000000021d087210 */ /* 0x042fe20007f7e0ff */
[----:B------:R-:W-:Y:S01]  /*1d3a0*/  @P0 IMAD.MOV.U32 R7, RZ, RZ, R9 ;  /* 0x000000ffff070224 */ /* 0x000fe200078e0009 */
[-C--:B------:R-:W-:Y:S01]  /*1d3b0*/  LEA.HI.X.SX32 R27, R30, R0.reuse, 0x1, P2 ;  /* 0x000000001e1b7211 */ /* 0x080fe200010f0eff */
[----:B------:R-:W-:Y:S01]  /*1d3c0*/  STL [R1+0x7b0], R26 ;  /* 0x0007b01a01007387 */ /* 0x000fe20000100800 */
[----:B--2---:R-:W-:-:S03]  /*1d3d0*/  LEA.HI.X.SX32 R9, R29, R0, 0x1, P3 ;  /* 0x000000001d097211 */ /* 0x004fc600018f0eff */
[----:B------:R-:W-:Y:S01]  /*1d3e0*/  STL [R1+0x7c8], R8 ;  /* 0x0007c80801007387 */ /* 0x000fe20000100800 */
[----:B------:R-:W-:-:S03]  /*1d3f0*/  ISETP.GE.AND P2, PT, R4, RZ, PT ;  /* 0x000000ff0400720c */ /* 0x000fc60003f46270 */
[----:B------:R1:W-:Y:S04]  /*1d400*/  STL [R1+0x7ac], R27 ;  /* 0x0007ac1b01007387 */ /* 0x0003e80000100800 */
[----:B------:R2:W-:Y:S04]  /*1d410*/  STL [R1+0x7c4], R9 ;  /* 0x0007c40901007387 */ /* 0x0005e80000100800 */
[----:B------:R-:W3:Y:S01]  /*1d420*/  LDL.LU R4, [R1+0xe0c] ;  /* 0x000e0c0001047983 */ /* 0x000ee20000300800 */
[----:B------:R-:W-:Y:S02]  /*1d430*/  ISETP.GT.U32.AND P1, PT, R3, R32, PT ;  /* 0x000000200300720c */ /* 0x000fe40003f24070 */
[----:B------:R-:W-:Y:S01]  /*1d440*/  PRMT R21, RZ, 0x7610, R21 ;  /* 0x00007610ff157816 */ /* 0x000fe20000000015 */
[----:B------:R0:W4:Y:S01]  /*1d450*/  @P0 LDG.E.U8 R22, desc[UR22][R6.64] ;  /* 0x0000001606160981 */ /* 0x000122000c1e1100 */
[----:B------:R-:W-:Y:S01]  /*1d460*/  PRMT R20, RZ, 0x7610, R20 ;  /* 0x00007610ff147816 */ /* 0x000fe20000000014 */
[----:B0-----:R-:W-:-:S02]  /*1d470*/  @P0 IMAD.MOV.U32 R6, RZ, RZ, R26 ;  /* 0x000000ffff060224 */ /* 0x001fc400078e001a */
[----:B------:R-:W-:-:S06]  /*1d480*/  @P0 IMAD.MOV.U32 R7, RZ, RZ, R27 ;  /* 0x000000ffff070224 */ /* 0x000fcc00078e001b */
[----:B------:R-:W-:Y:S01]  /*1d490*/  @!P1 IMAD.IADD R32, R32, 0x1, -R3 ;  /* 0x0000000120209824 */ /* 0x000fe200078e0a03 */
[----:B------:R0:W4:Y:S01]  /*1d4a0*/  @P0 LDG.E.U8 R21, desc[UR22][R6.64] ;  /* 0x0000001606150981 */ /* 0x000122000c1e1100 */
[----:B-1----:R-:W-:Y:S02]  /*1d4b0*/  LOP3.LUT R27, R82, 0x1cc, RZ, 0xfc, !PT ;  /* 0x000001cc521b7812 */ /* 0x002fe400078efcff */
[----:B------:R-:W-:Y:S02]  /*1d4c0*/  @!P2 IMAD.MOV R32, RZ, RZ, -R32 ;  /* 0x000000ffff20a224 */ /* 0x000fe400078e0a20 */
[----:B0-----:R-:W-:Y:S02]  /*1d4d0*/  @P0 IMAD.MOV.U32 R6, RZ, RZ, R8 ;  /* 0x000000ffff060224 */ /* 0x001fe400078e0008 */
[----:B------:R-:W-:Y:S01]  /*1d4e0*/  @P0 IMAD.MOV.U32 R7, RZ, RZ, R9 ;  /* 0x000000ffff070224 */ /* 0x000fe200078e0009 */
[----:B------:R-:W-:-:S04]  /*1d4f0*/  SEL R32, R38, R32, !P6 ;  /* 0x0000002026207207 */ /* 0x000fc80007000000 */
[----:B------:R0:W4:Y:S01]  /*1d500*/  @P0 LDG.E.U8 R20, desc[UR22][R6.64] ;  /* 0x0000001606140981 */ /* 0x000122000c1e1100 */
[----:B------:R-:W-:Y:S01]  /*1d510*/  IMAD R32, R32, UR4, RZ ;  /* 0x0000000420207c24 */ /* 0x000fe2000f8e02ff */
[----:B------:R-:W-:Y:S01]  /*1d520*/  PRMT R19, RZ, 0x7610, R19 ;  /* 0x00007610ff137816 */ /* 0x000fe20000000013 */
[----:B------:R-:W1:Y:S01]  /*1d530*/  LDCU UR4, c[0x0][0x3b0] ;  /* 0x00007600ff0477ac */ /* 0x000e620008000800 */
[----:B0-----:R-:W-:-:S05]  /*1d540*/  IABS R6, R27 ;  /* 0x0000001b00067213 */ /* 0x001fca0000000000 */
[----:B------:R-:W-:-:S04]  /*1d550*/  IMAD.HI.U32 R7, R5, R6, RZ ;  /* 0x0000000605077227 */ /* 0x000fc800078e00ff */
[----:B------:R-:W-:Y:S01]  /*1d560*/  IMAD.MOV R7, RZ, RZ, -R7 ;  /* 0x000000ffff077224 */ /* 0x000fe200078e0a07 */
[----:B------:R-:W-:-:S03]  /*1d570*/  IADD3 R8, P1, PT, R32, R2, RZ ;  /* 0x0000000220087210 */ /* 0x000fc60007f3e0ff */
[----:B------:R-:W-:Y:S01]  /*1d580*/  IMAD R6, R3, R7, R6 ;  /* 0x0000000703067224 */ /* 0x000fe200078e0206 */
[----:B--2---:R-:W-:-:S04]  /*1d590*/  LEA.HI.X.SX32 R9, R32, R0, 0x1, P1 ;  /* 0x0000000020097211 */ /* 0x004fc800008f0eff */
[----:B------:R-:W-:Y:S01]  /*1d5a0*/  ISETP.GT.U32.AND P1, PT, R3, R6, PT ;  /* 0x000000060300720c */ /* 0x000fe20003f24070 */
[----:B------:R-:W-:Y:S01]  /*1d5b0*/  STL [R1+0xa2c], R27 ;  /* 0x000a2c1b01007387 */ /* 0x000fe20000100800 */
[----:B------:R-:W-:-:S03]  /*1d5c0*/  ISETP.GE.AND P2, PT, R27, RZ, PT ;  /* 0x000000ff1b00720c */ /* 0x000fc60003f46270 */
[----:B------:R-:W-:Y:S04]  /*1d5d0*/  STL [R1+0x7d0], R8 ;  /* 0x0007d00801007387 */ /* 0x000fe80000100800 */
[----:B------:R0:W2:Y:S04]  /*1d5e0*/  @P0 LDG.E.U8 R19, desc[UR22][R8.64] ;  /* 0x0000001608130981 */ /* 0x0000a8000c1e1100 */
[----:B------:R-:W-:-:S05]  /*1d5f0*/  @!P1 IMAD.IADD R6, R6, 0x1, -R3 ;  /* 0x0000000106069824 */ /* 0x000fca00078e0a03 */
[----:B------:R-:W-:-:S13]  /*1d600*/  ISETP.GT.U32.AND P1, PT, R3, R6, PT ;  /* 0x000000060300720c */ /* 0x000fda0003f24070 */
[----:B------:R-:W-:-:S04]  /*1d610*/  @!P1 IMAD.IADD R6, R6, 0x1, -R3 ;  /* 0x0000000106069824 */ /* 0x000fc800078e0a03 */
[----:B------:R-:W-:-:S05]  /*1d620*/  @!P2 IMAD.MOV R6, RZ, RZ, -R6 ;  /* 0x000000ffff06a224 */ /* 0x000fca00078e0a06 */
[----:B------:R-:W-:Y:S01]  /*1d630*/  SEL R6, R38, R6, !P6 ;  /* 0x0000000626067207 */ /* 0x000fe20007000000 */
[----:B------:R0:W-:Y:S04]  /*1d640*/  STL [R1+0x7cc], R9 ;  /* 0x0007cc0901007387 */ /* 0x0001e80000100800 */
[----:B-1----:R-:W-:Y:S01]  /*1d650*/  IMAD R6, R6, UR4, RZ ;  /* 0x0000000406067c24 */ /* 0x002fe2000f8e02ff */
[----:B------:R-:W1:Y:S04]  /*1d660*/  LDCU UR4, c[0x0][0x3b0] ;  /* 0x00007600ff0477ac */ /* 0x000e680008000800 */
[----:B0-----:R-:W-:-:S04]  /*1d670*/  IADD3 R9, P2, PT, R6, R2, RZ ;  /* 0x0000000206097210 */ /* 0x001fc80007f5e0ff */
[----:B------:R-:W-:Y:S02]  /*1d680*/  LEA.HI.X.SX32 R27, R6, R0, 0x1, P2 ;  /* 0x00000000061b7211 */ /* 0x000fe400010f0eff */
[----:B------:R-:W-:Y:S02]  /*1d690*/  PRMT R18, RZ, 0x7610, R18 ;  /* 0x00007610ff127816 */ /* 0x000fe40000000012 */
[----:B------:R-:W-:Y:S02]  /*1d6a0*/  PRMT R17, RZ, 0x7610, R17 ;  /* 0x00007610ff117816 */ /* 0x000fe40000000011 */
[----:B------:R-:W-:Y:S01]  /*1d6b0*/  PRMT R16, RZ, 0x7610, R16 ;  /* 0x00007610ff107816 */ /* 0x000fe20000000010 */
[----:B---3--:R-:W-:-:S05]  /*1d6c0*/  VIADD R26, R4, 0x1ce ;  /* 0x000001ce041a7836 */ /* 0x008fca0000000000 */
[----:B------:R-:W-:-:S05]  /*1d6d0*/  IABS R7, R26 ;  /* 0x0000001a00077213 */ /* 0x000fca0000000000 */
[----:B------:R-:W-:-:S04]  /*1d6e0*/  IMAD.HI.U32 R8, R5, R7, RZ ;  /* 0x0000000705087227 */ /* 0x000fc800078e00ff */
[----:B------:R-:W-:-:S04]  /*1d6f0*/  IMAD.MOV R8, RZ, RZ, -R8 ;  /* 0x000000ffff087224 */ /* 0x000fc800078e0a08 */
[----:B------:R-:W-:-:S05]  /*1d700*/  IMAD R7, R3, R8, R7 ;  /* 0x0000000803077224 */ /* 0x000fca00078e0207 */
[----:B------:R-:W-:Y:S02]  /*1d710*/  ISETP.GT.U32.AND P1, PT, R3, R7, PT ;  /* 0x000000070300720c */ /* 0x000fe40003f24070 */
[----:B------:R-:W-:-:S11]  /*1d720*/  ISETP.GE.AND P2, PT, R26, RZ, PT ;  /* 0x000000ff1a00720c */ /* 0x000fd60003f46270 */
[----:B------:R-:W-:-:S05]  /*1d730*/  @!P1 IMAD.IADD R7, R7, 0x1, -R3 ;  /* 0x0000000107079824 */ /* 0x000fca00078e0a03 */
[----:B------:R-:W-:Y:S01]  /*1d740*/  ISETP.GT.U32.AND P1, PT, R3, R7, PT ;  /* 0x000000070300720c */ /* 0x000fe20003f24070 */
[----:B------:R-:W-:Y:S01]  /*1d750*/  STL [R1+0xa04], R26 ;  /* 0x000a041a01007387 */ /* 0x000fe20000100800 */
[----:B------:R-:W-:-:S03]  /*1d760*/  @P0 IMAD.MOV.U32 R8, RZ, RZ, R9 ;  /* 0x000000ffff080224 */ /* 0x000fc600078e0009 */
[----:B------:R0:W-:Y:S04]  /*1d770*/  STL [R1+0x7e8], R9 ;  /* 0x0007e80901007387 */ /* 0x0001e80000100800 */
[----:B------:R3:W-:Y:S04]  /*1d780*/  STL [R1+0x7e4], R27 ;  /* 0x0007e41b01007387 */ /* 0x0007e80000100800 */
[----:B------:R-:W-:Y:S02]  /*1d790*/  @!P1 IMAD.IADD R7, R7, 0x1, -R3 ;  /* 0x0000000107079824 */ /* 0x000fe400078e0a03 */
[----:B0-----:R-:W-:-:S02]  /*1d7a0*/  @P0 IMAD.MOV.U32 R9, RZ, RZ, R27 ;  /* 0x000000ffff090224 */ /* 0x001fc400078e001b */
[----:B------:R-:W-:Y:S01]  /*1d7b0*/  @!P2 IMAD.MOV R7, RZ, RZ, -R7 ;  /* 0x000000ffff07a224 */ /* 0x000fe200078e0a07 */
[----:B---3--:R-:W-:Y:S02]  /*1d7c0*/  LOP3.LUT R27, R82, 0x1d4, RZ, 0xfc, !PT ;  /* 0x000001d4521b7812 */ /* 0x008fe400078efcff */
[----:B------:R0:W3:Y:S02]  /*1d7d0*/  @P0 LDG.E.U8 R18, desc[UR22][R8.64] ;  /* 0x0000001608120981 */ /* 0x0000e4000c1e1100 */
[----:B------:R-:W-:Y:S02]  /*1d7e0*/  IABS R6, R27 ;  /* 0x0000001b00067213 */ /* 0x000fe40000000000 */
[----:B0-----:R-:W-:-:S03]  /*1d7f0*/  SEL R8, R38, R7, !P6 ;  /* 0x0000000726087207 */ /* 0x001fc60007000000 */
[----:B------:R-:W-:-:S04]  /*1d800*/  IMAD.HI.U32 R7, R5, R6, RZ ;  /* 0x0000000605077227 */ /* 0x000fc800078e00ff */
[----:B-1----:R-:W-:Y:S01]  /*1d810*/  IMAD R8, R8, UR4, RZ ;  /* 0x0000000408087c24 */ /* 0x002fe2000f8e02ff */
[----:B------:R-:W-:Y:S01]  /*1d820*/  STL [R1+0xa28], R27 ;  /* 0x000a281b01007387 */ /* 0x000fe20000100800 */
[----:B------:R-:W-:Y:S01]  /*1d830*/  IMAD.MOV R7, RZ, RZ, -R7 ;  /* 0x000000ffff077224 */ /* 0x000fe200078e0a07 */
[----:B------:R-:W-:Y:S01]  /*1d840*/  ISETP.GE.AND P2, PT, R27, RZ, PT ;  /* 0x000000ff1b00720c */ /* 0x000fe20003f46270 */
[----:B------:R-:W0:Y:S01]  /*1d850*/  LDCU UR4, c[0x0][0x3b0] ;  /* 0x00007600ff0477ac */ /* 0x000e220008000800 */
[----:B------:R-:W-:Y:S01]  /*1d860*/  IADD3 R9, P1, PT, R8, R2, RZ ;  /* 0x0000000208097210 */ /* 0x000fe20007f3e0ff */
[----:B------:R-:W-:-:S03]  /*1d870*/  IMAD R6, R3, R7, R6 ;  /* 0x0000000703067224 */ /* 0x000fc600078e0206 */
[----:B------:R-:W-:Y:S02]  /*1d880*/  LEA.HI.X.SX32 R26, R8, R0, 0x1, P1 ;  /* 0x00000000081a7211 */ /* 0x000fe400008f0eff */
[----:B------:R-:W-:Y:S01]  /*1d890*/  ISETP.GT.U32.AND P1, PT, R3, R6, PT ;  /* 0x000000060300720c */ /* 0x000fe20003f24070 */
[----:B------:R1:W-:Y:S01]  /*1d8a0*/  STL [R1+0x7f0], R9 ;  /* 0x0007f00901007387 */ /* 0x0003e20000100800 */
[----:B------:R-:W-:-:S03]  /*1d8b0*/  @P0 IMAD.MOV.U32 R8, RZ, RZ, R9 ;  /* 0x000000ffff080224 */ /* 0x000fc600078e0009 */
[----:B------:R0:W-:Y:S01]  /*1d8c0*/  STL [R1+0x7ec], R26 ;  /* 0x0007ec1a01007387 */ /* 0x0001e20000100800 */
[----:B-1----:R-:W-:-:S07]  /*1d8d0*/  @P0 IMAD.MOV.U32 R9, RZ, RZ, R26 ;  /* 0x000000ffff090224 */ /* 0x002fce00078e001a */
[----:B------:R-:W-:Y:S01]  /*1d8e0*/  @!P1 IMAD.IADD R6, R6, 0x1, -R3 ;  /* 0x0000000106069824 */ /* 0x000fe200078e0a03 */
[----:B0-----:R-:W-:Y:S01]  /*1d8f0*/  LOP3.LUT R26, R82, 0x1d6, RZ, 0xfc, !PT ;  /* 0x000001d6521a7812 */ /* 0x001fe200078efcff */
[----:B------:R0:W2:Y:S03]  /*1d900*/  @P0 LDG.E.U8 R17, desc[UR22][R8.64] ;  /* 0x0000001608110981 */ /* 0x0000a6000c1e1100 */
[----:B------:R-:W-:Y:S02]  /*1d910*/  IABS R7, R26 ;  /* 0x0000001a00077213 */ /* 0x000fe40000000000 */
[----:B------:R-:W-:-:S03]  /*1d920*/  ISETP.GT.U32.AND P1, PT, R3, R6, PT ;  /* 0x000000060300720c */ /* 0x000fc60003f24070 */
[----:B0-----:R-:W-:-:S04]  /*1d930*/  IMAD.HI.U32 R8, R5, R7, RZ ;  /* 0x0000000705087227 */ /* 0x001fc800078e00ff */
[----:B------:R-:W-:-:S04]  /*1d940*/  IMAD.MOV R8, RZ, RZ, -R8 ;  /* 0x000000ffff087224 */ /* 0x000fc800078e0a08 */
[----:B------:R-:W-:Y:S02]  /*1d950*/  IMAD R7, R3, R8, R7 ;  /* 0x0000000803077224 */ /* 0x000fe400078e0207 */
[----:B------:R-:W-:-:S03]  /*1d960*/  @!P1 IMAD.IADD R6, R6, 0x1, -R3 ;  /* 0x0000000106069824 */ /* 0x000fc600078e0a03 */
[----:B------:R-:W-:Y:S01]  /*1d970*/  ISETP.GT.U32.AND P1, PT, R3, R7, PT ;  /* 0x000000070300720c */ /* 0x000fe20003f24070 */
[----:B------:R-:W-:-:S05]  /*1d980*/  @!P2 IMAD.MOV R6, RZ, RZ, -R6 ;  /* 0x000000ffff06a224 */ /* 0x000fca00078e0a06 */
[----:B------:R-:W-:-:S05]  /*1d990*/  SEL R6, R38, R6, !P6 ;  /* 0x0000000626067207 */ /* 0x000fca0007000000 */
[----:B------:R-:W-:Y:S01]  /*1d9a0*/  IMAD R6, R6, UR4, RZ ;  /* 0x0000000406067c24 */ /* 0x000fe2000f8e02ff */
[----:B------:R-:W0:Y:S01]  /*1d9b0*/  LDCU UR4, c[0x0][0x3b0] ;  /* 0x00007600ff0477ac */ /* 0x000e220008000800 */
[----:B------:R-:W-:-:S03]  /*1d9c0*/  @!P1 IMAD.IADD R7, R7, 0x1, -R3 ;  /* 0x0000000107079824 */ /* 0x000fc600078e0a03 */
[C---:B------:R-:W-:Y:S02]  /*1d9d0*/  IADD3 R9, P2, PT, R6.reuse, R2, RZ ;  /* 0x0000000206097210 */ /* 0x040fe40007f5e0ff */
[----:B------:R-:W-:Y:S02]  /*1d9e0*/  ISETP.GT.U32.AND P1, PT, R3, R7, PT ;  /* 0x000000070300720c */ /* 0x000fe40003f24070 */
[----:B------:R-:W-:Y:S02]  /*1d9f0*/  LEA.HI.X.SX32 R27, R6, R0, 0x1, P2 ;  /* 0x00000000061b7211 */ /* 0x000fe400010f0eff */
[----:B------:R-:W-:Y:S01]  /*1da00*/  ISETP.GE.AND P2, PT, R26, RZ, PT ;  /* 0x000000ff1a00720c */ /* 0x000fe20003f46270 */
[----:B------:R-:W-:Y:S01]  /*1da10*/  STL [R1+0xa24], R26 ;  /* 0x000a241a01007387 */ /* 0x000fe20000100800 */
[----:B------:R-:W-:-:S03]  /*1da20*/  @P0 IMAD.MOV.U32 R8, RZ, RZ, R9 ;  /* 0x000000ffff080224 */ /* 0x000fc600078e0009 */
[----:B------:R1:W-:Y:S04]  /*1da30*/  STL [R1+0x808], R9 ;  /* 0x0008080901007387 */ /* 0x0003e80000100800 */
[----:B------:R-:W-:Y:S01]  /*1da40*/  @!P1 IMAD.IADD R7, R7, 0x1, -R3 ;  /* 0x0000000107079824 */ /* 0x000fe200078e0a03 */
[----:B------:R0:W-:Y:S01]  /*1da50*/  STL [R1+0x804], R27 ;  /* 0x0008041b01007387 */ /* 0x0001e20000100800 */
[----:B-1----:R-:W-:Y:S02]  /*1da60*/  @P0 IMAD.MOV.U32 R9, RZ, RZ, R27 ;  /* 0x000000ffff090224 */ /* 0x002fe400078e001b */
[----:B------:R-:W-:Y:S01]  /*1da70*/  @!P2 IMAD.MOV R7, RZ, RZ, -R7 ;  /* 0x000000ffff07a224 */ /* 0x000fe200078e0a07 */
[----:B0-----:R-:W-:Y:S02]  /*1da80*/  LOP3.LUT R27, R82, 0x1dc, RZ, 0xfc, !PT ;  /* 0x000001dc521b7812 */ /* 0x001fe400078efcff */
[----:B------:R0:W2:Y:S02]  /*1da90*/  @P0 LDG.E.U8 R16, desc[UR22][R8.64] ;  /* 0x0000001608100981 */ /* 0x0000a4000c1e1100 */
[----:B------:R-:W-:-:S02]  /*1daa0*/  IABS R6, R27 ;  /* 0x0000001b00067213 */ /* 0x000fc40000000000 */
[----:B0-----:R-:W-:-:S03]  /*1dab0*/  SEL R8, R38, R7, !P6 ;  /* 0x0000000726087207 */ /* 0x001fc60007000000 */
[----:B------:R-:W-:-:S04]  /*1dac0*/  IMAD.HI.U32 R7, R5, R6, RZ ;  /* 0x0000000605077227 */ /* 0x000fc800078e00ff */
[----:B------:R-:W-:Y:S01]  /*1dad0*/  IMAD R8, R8, UR4, RZ ;  /* 0x0000000408087c24 */ /* 0x000fe2000f8e02ff */
[----:B------:R-:W-:Y:S01]  /*1dae0*/  STL [R1+0xa20], R27 ;  /* 0x000a201b01007387 */ /* 0x000fe20000100800 */
[----:B------:R-:W-:Y:S01]  /*1daf0*/  IMAD.MOV R7, RZ, RZ, -R7 ;  /* 0x000000ffff077224 */ /* 0x000fe200078e0a07 */
[----:B------:R-:W-:Y:S01]  /*1db00*/  PRMT R15, RZ, 0x7610, R15 ;  /* 0x00007610ff0f7816 */ /* 0x000fe2000000000f */
[----:B------:R-:W0:Y:S01]  /*1db10*/  LDCU UR4, c[0x0][0x3b0] ;  /* 0x00007600ff0477ac */ /* 0x000e220008000800 */
[----:B------:R-:W-:Y:S01]  /*1db20*/  IADD3 R9, P1, PT, R8, R2, RZ ;  /* 0x0000000208097210 */ /* 0x000fe20007f3e0ff */
[----:B------:R-:W-:-:S03]  /*1db30*/  IMAD R6, R3, R7, R6 ;  /* 0x0000000703067224 */ /* 0x000fc600078e0206 */
[----:B------:R-:W-:Y:S02]  /*1db40*/  LEA.HI.X.SX32 R26, R8, R0, 0x1, P1 ;  /* 0x00000000081a7211 */ /* 0x000fe400008f0eff */
[----:B------:R-:W-:Y:S01]  /*1db50*/  ISETP.GT.U32.AND P1, PT, R3, R6, PT ;  /* 0x000000060300720c */ /* 0x000fe20003f24070 */
[----:B------:R1:W-:Y:S01]  /*1db60*/  STL [R1+0x810], R9 ;  /* 0x0008100901007387 */ /* 0x0003e20000100800 */
[----:B------:R-:W-:-:S03]  /*1db70*/  @P0 IMAD.MOV.U32 R8, RZ, RZ, R9 ;  /* 0x000000ffff080224 */ /* 0x000fc600078e0009 */
[----:B------:R1:W-:Y:S02]  /*1db80*/  STL [R1+0x80c], R26 ;  /* 0x00080c1a01007387 */ /* 0x0003e40000100800 */
[----:B-1----:R-:W-:Y:S02]  /*1db90*/  @P0 IMAD.MOV.U32 R9, RZ, RZ, R26 ;  /* 0x000000ffff090224 */ /* 0x002fe400078e001a */
[----:B------:R-:W-:-:S03]  /*1dba0*/  VIADD R26, R4, 0x1de ;  /* 0x000001de041a7836 */ /* 0x000fc60000000000 */
[----:B------:R1:W2:Y:S01]  /*1dbb0*/  @P0 LDG.E.U8 R15, desc[UR22][R8.64] ;  /* 0x00000016080f0981 */ /* 0x0002a2000c1e1100 */
[----:B------:R-:W-:Y:S01]  /*1dbc0*/  @!P1 IMAD.IADD R6, R6, 0x1, -R3 ;  /* 0x0000000106069824 */ /* 0x000fe200078e0a03 */
[----:B------:R-:W-:-:S04]  /*1dbd0*/  IABS R7, R26 ;  /* 0x0000001a00077213 */ /* 0x000fc80000000000 */
[----:B------:R-:W-:Y:S02]  /*1dbe0*/  ISETP.GT.U32.AND P1, PT, R3, R6, PT ;  /* 0x000000060300720c */ /* 0x000fe40003f24070 */
[----:B------:R-:W-:Y:S01]  /*1dbf0*/  ISETP.GE.AND P2, PT, R27, RZ, PT ;  /* 0x000000ff1b00720c */ /* 0x000fe20003f46270 */
[----:B-1----:R-:W-:-:S04]  /*1dc00*/  IMAD.HI.U32 R8, R5, R7, RZ ;  /* 0x0000000705087227 */ /* 0x002fc800078e00ff */
[----:B------:R-:W-:-:S04]  /*1dc10*/  IMAD.MOV R8, RZ, RZ, -R8 ;  /* 0x000000ffff087224 */ /* 0x000fc800078e0a08 */
[----:B------:R-:W-:Y:S02]  /*1dc20*/  IMAD R7, R3, R8, R7 ;  /* 0x0000000803077224 */ /* 0x000fe400078e0207 */
[----:B------:R-:W-:-:S03]  /*1dc30*/  @!P1 IMAD.IADD R6, R6, 0x1, -R3 ;  /* 0x0000000106069824 */ /* 0x000fc600078e0a03 */
[----:B------:R-:W-:Y:S01]  /*1dc40*/  ISETP.GT.U32.AND P1, PT, R3, R7, PT ;  /* 0x000000070300720c */ /* 0x000fe20003f24070 */
[----:B------:R-:W-:-:S05]  /*1dc50*/  @!P2 IMAD.MOV R6, RZ, RZ, -R6 ;  /* 0x000000ffff06a224 */ /* 0x000fca00078e0a06 */
[----:B------:R-:W-:-:S05]  /*1dc60*/  SEL R6, R38, R6, !P6 ;  /* 0x0000000626067207 */ /* 0x000fca0007000000 */
[----:B0-----:R-:W-:Y:S01]  /*1dc70*/  IMAD R6, R6, UR4, RZ ;  /* 0x0000000406067c24 */ /* 0x001fe2000f8e02ff */
[----:B------:R-:W0:Y:S01]  /*1dc80*/  LDCU UR4, c[0x0][0x3b0] ;  /* 0x00007600ff0477ac */ /* 0x000e220008000800 */
[----:B------:R-:W-:-:S03]  /*1dc90*/  @!P1 IMAD.IADD R7, R7, 0x1, -R3 ;  /* 0x0000000107079824 */ /* 0x000fc600078e0a03 */
[C---:B------:R-:W-:Y:S02]  /*1dca0*/  IADD3 R9, P2, PT, R6.reuse, R2, RZ ;  /* 0x0000000206097210 */ /* 0x040fe40007f5e0ff */
[----:B------:R-:W-:Y:S02]  /*1dcb0*/  ISETP.GT.U32.AND P1, PT, R3, R7, PT ;  /* 0x000000070300720c */ /* 0x000fe40003f24070 */
[----:B------:R-:W-:Y:S02]  /*1dcc0*/  LEA.HI.X.SX32 R27, R6, R0, 0x1, P2 ;  /* 0x00000000061b7211 */ /* 0x000fe400010f0eff */
[----:B------:R-:W-:Y:S01]  /*1dcd0*/  ISETP.GE.AND P2, PT, R26, RZ, PT ;  /* 0x000000ff1a00720c */ /* 0x000fe20003f46270 */
[----:B------:R-:W-:Y:S01]  /*1dce0*/  STL [R1+0xa00], R26 ;  /* 0x000a001a01007387 */ /* 0x000fe20000100800 */
[----:B------:R-:W-:Y:S01]  /*1dcf0*/  @P0 IMAD.MOV.U32 R8, RZ, RZ, R9 ;  /* 0x000000ffff080224 */ /* 0x000fe200078e0009 */
[----:B------:R-:W-:Y:S02]  /*1dd00*/  PRMT R14, RZ, 0x7610, R14 ;  /* 0x00007610ff0e7816 */ /* 0x000fe4000000000e */
[----:B------:R1:W-:Y:S04]  /*1dd10*/  STL [R1+0x828], R9 ;  /* 0x0008280901007387 */ /* 0x0003e80000100800 */
[----:B------:R-:W-:Y:S01]  /*1dd20*/  @!P1 IMAD.IADD R7, R7, 0x1, -R3 ;  /* 0x0000000107079824 */ /* 0x000fe200078e0a03 */
[----:B------:R0:W-:Y:S01]  /*1dd30*/  STL [R1+0x824], R27 ;  /* 0x0008241b01007387 */ /* 0x0001e20000100800 */
[----:B-1----:R-:W-:-:S02]  /*1dd40*/  @P0 IMAD.MOV.U32 R9, RZ, RZ, R27 ;  /* 0x000000ffff090224 */ /* 0x002fc400078e001b */
[----:B------:R-:W-:Y:S01]  /*1dd50*/  @!P2 IMAD.MOV R7, RZ, RZ, -R7 ;  /* 0x000000ffff07a224 */ /* 0x000fe200078e0a07 */
[----:B0-----:R-:W-:Y:S02]  /*1dd60*/  LOP3.LUT R27, R82, 0x1e4, RZ, 0xfc, !PT ;  /* 0x000001e4521b7812 */ /* 0x001fe400078efcff */
[----:B------:R0:W2:Y:S02]  /*1dd70*/  @P0 LDG.E.U8 R14, desc[UR22][R8.64] ;  /* 0x00000016080e0981 */ /* 0x0000a4000c1e1100 */
[----:B------:R-:W-:Y:S02]  /*1dd80*/  IABS R6, R27 ;  /* 0x0000001b00067213 */ /* 0x000fe40000000000 */
        /* <DEDUP_REMOVED lines=19> */
[----:B------:R-:W-:Y:S02]  /*1dec0*/  ISETP.GT.U32.AND P1, PT, R3, R6, PT ;  /* 0x000000060300720c */ /* 0x000fe40003f24070 */
[----:B------:R-:W-:Y:S01]  /*1ded0*/  ISETP.GE.AND P2, PT, R27, RZ, PT ;  /* 0x000000ff1b00720c */ /* 0x000fe20003f46270 */
        /* <DEDUP_REMOVED lines=61> */
[----:B------:R-:W-:Y:S01]  /*1e2b0*/  PRMT R10, RZ, 0x7610, R10 ;  /* 0x00007610ff0a7816 */ /* 0x000fe2000000000a */
[----:B------:R-:W-:Y:S01]  /*1e2c0*/  @P0 IMAD.MOV.U32 R8, RZ, RZ, R9 ;  /* 0x000000ffff080224 */ /* 0x000fe200078e0009 */
[----:B------:R-:W-:Y:S01]  /*1e2d0*/  LOP3.LUT R31, R82, 0x1e6, RZ, 0xfc, !PT ;  /* 0x000001e6521f7812 */ /* 0x000fe200078efcff */
[----:B------:R1:W-:Y:S04]  /*1e2e0*/  STL [R1+0x878], R9 ;  /* 0x0008780901007387 */ /* 0x0003e80000100800 */
[----:B------:R-:W-:Y:S01]  /*1e2f0*/  @!P1 IMAD.IADD R7, R7, 0x1, -R3 ;  /* 0x0000000107079824 */ /* 0x000fe200078e0a03 */
[----:B------:R-:W-:-:S03]  /*1e300*/  IABS R6, R31 ;  /* 0x0000001f00067213 */ /* 0x000fc60000000000 */
[----:B------:R-:W-:Y:S02]  /*1e310*/  @!P2 IMAD.MOV R7, RZ, RZ, -R7 ;  /* 0x000000ffff07a224 */ /* 0x000fe400078e0a07 */
[----:B-1----:R-:W-:-:S05]  /*1e320*/  @P0 IMAD.MOV.U32 R9, RZ, RZ, R27 ;  /* 0x000000ffff090224 */ /* 0x002fca00078e001b */
[----:B------:R1:W2:Y:S02]  /*1e330*/  @P0 LDG.E.U8 R10, desc[UR22][R8.64] ;  /* 0x00000016080a0981 */ /* 0x0002a4000c1e1100 */
[----:B-1----:R-:W-:Y:S01]  /*1e340*/  SEL R8, R38, R7, !P6 ;  /* 0x0000000726087207 */ /* 0x002fe20007000000 */
[----:B------:R-:W-:-:S04]  /*1e350*/  IMAD.HI.U32 R7, R5, R6, RZ ;  /* 0x0000000605077227 */ /* 0x000fc800078e00ff */
[----:B0-----:R-:W-:Y:S01]  /*1e360*/  IMAD R8, R8, UR4, RZ ;  /* 0x0000000408087c24 */ /* 0x001fe2000f8e02ff */
[----:B------:R0:W-:Y:S01]  /*1e370*/  STL [R1+0x874], R27 ;  /* 0x0008741b01007387 */ /* 0x0001e20000100800 */
[----:B------:R-:W-:Y:S02]  /*1e380*/  IMAD.MOV R7, RZ, RZ, -R7 ;  /* 0x000000ffff077224 */ /* 0x000fe400078e0a07 */
[----:B------:R-:W-:Y:S01]  /*1e390*/  VIADD R30, R4, 0x1ee ;  /* 0x000001ee041e7836 */ /* 0x000fe20000000000 */
[----:B------:R-:W-:Y:S01]  /*1e3a0*/  IADD3 R26, P1, PT, R8, R2, RZ ;  /* 0x00000002081a7210 */ /* 0x000fe20007f3e0ff */
[----:B------:R-:W-:Y:S01]  /*1e3b0*/  IMAD R7, R3, R7, R6 ;  /* 0x0000000703077224 */ /* 0x000fe200078e0206 */
[----:B------:R-:W-:Y:S01]  /*1e3c0*/  PRMT R9, RZ, 0x7610, R9 ;  /* 0x00007610ff097816 */ /* 0x000fe20000000009 */
[----:B------:R-:W-:Y:S01]  /*1e3d0*/  VIADD R29, R4, 0x1fe ;  /* 0x000001fe041d7836 */ /* 0x000fe20000000000 */
[----:B------:R-:W-:Y:S01]  /*1e3e0*/  LOP3.LUT R28, R82, 0x1f6, RZ, 0xfc, !PT ;  /* 0x000001f6521c7812 */ /* 0x000fe200078efcff */
[----:B------:R-:W1:Y:S01]  /*1e3f0*/  LDCU UR4, c[0x0][0x3b0] ;  /* 0x00007600ff0477ac */ /* 0x000e620008000800 */
[----:B0-----:R-:W-:-:S02]  /*1e400*/  LEA.HI.X.SX32 R27, R8, R0, 0x1, P1 ;  /* 0x00000000081b7211 */ /* 0x001fc400008f0eff */
[----:B------:R-:W-:Y:S02]  /*1e410*/  ISETP.GT.U32.AND P1, PT, R3, R7, PT ;  /* 0x000000070300720c */ /* 0x000fe40003f24070 */
[----:B------:R-:W-:Y:S01]  /*1e420*/  IABS R6, R30 ;  /* 0x0000001e00067213 */ /* 0x000fe20000000000 */
[----:B------:R-:W-:Y:S01]  /*1e430*/  STL [R1+0xa0c], R31 ;  /* 0x000a0c1f01007387 */ /* 0x000fe20000100800 */
[----:B------:R-:W-:-:S03]  /*1e440*/  IABS R4, R29 ;  /* 0x0000001d00047213 */ /* 0x000fc60000000000 */
[----:B------:R0:W-:Y:S04]  /*1e450*/  STL [R1+0x890], R26 ;  /* 0x0008901a01007387 */ /* 0x0001e80000100800 */
[----:B------:R0:W2:Y:S02]  /*1e460*/  @P0 LDG.E.U8 R9, desc[UR22][R26.64] ;  /* 0x000000161a090981 */ /* 0x0000a4000c1e1100 */
[----:B------:R-:W-:Y:S02]  /*1e470*/  @!P1 IMAD.IADD R7, R7, 0x1, -R3 ;  /* 0x0000000107079824 */ /* 0x000fe400078e0a03 */
[----:B------:R1:W-:Y:S03]  /*1e480*/  STL [R1+0x88c], R27 ;  /* 0x00088c1b01007387 */ /* 0x0003e60000100800 */
[----:B------:R-:W-:-:S02]  /*1e490*/  ISETP.GT.U32.AND P2, PT, R3, R7, PT ;  /* 0x000000070300720c */ /* 0x000fc40003f44070 */
[----:B------:R-:W-:Y:S01]  /*1e4a0*/  ISETP.GE.AND P1, PT, R31, RZ, PT ;  /* 0x000000ff1f00720c */ /* 0x000fe20003f26270 */
[----:B0-----:R-:W-:-:S04]  /*1e4b0*/  IMAD.HI.U32 R26, R5, R4, RZ ;  /* 0x00000004051a7227 */ /* 0x001fc800078e00ff */
[----:B-1----:R-:W-:Y:S01]  /*1e4c0*/  IMAD.HI.U32 R27, R5, R6, RZ ;  /* 0x00000006051b7227 */ /* 0x002fe200078e00ff */
[----:B------:R-:W-:-:S03]  /*1e4d0*/  IABS R8, R28 ;  /* 0x0000001c00087213 */ /* 0x000fc60000000000 */
[----:B------:R-:W-:Y:S02]  /*1e4e0*/  IMAD.MOV R27, RZ, RZ, -R27 ;  /* 0x000000ffff1b7224 */ /* 0x000fe400078e0a1b */
[----:B------:R-:W-:Y:S02]  /*1e4f0*/  IMAD.MOV R26, RZ, RZ, -R26 ;  /* 0x000000ffff1a7224 */ /* 0x000fe400078e0a1a */
[----:B------:R-:W-:Y:S02]  /*1e500*/  IMAD R6, R3, R27, R6 ;  /* 0x0000001b03067224 */ /* 0x000fe400078e0206 */
[----:B------:R-:W-:-:S04]  /*1e510*/  IMAD.HI.U32 R5, R5, R8, RZ ;  /* 0x0000000805057227 */ /* 0x000fc800078e00ff */
[----:B------:R-:W-:Y:S01]  /*1e520*/  @!P2 IMAD.IADD R7, R7, 0x1, -R3 ;  /* 0x000000010707a824 */ /* 0x000fe200078e0a03 */
[C---:B------:R-:W-:Y:S01]  /*1e530*/  ISETP.GT.U32.AND P2, PT, R3.reuse, R6, PT ;  /* 0x000000060300720c */ /* 0x040fe20003f44070 */
[C---:B------:R-:W-:Y:S02]  /*1e540*/  IMAD R4, R3.reuse, R26, R4 ;  /* 0x0000001a03047224 */ /* 0x040fe400078e0204 */
[----:B------:R-:W-:Y:S02]  /*1e550*/  IMAD.MOV R5, RZ, RZ, -R5 ;  /* 0x000000ffff057224 */ /* 0x000fe400078e0a05 */
[----:B------:R-:W-:Y:S01]  /*1e560*/  @!P1 IMAD.MOV R7, RZ, RZ, -R7 ;  /* 0x000000ffff079224 */ /* 0x000fe200078e0a07 */
[C---:B------:R-:W-:Y:S01]  /*1e570*/  ISETP.GT.U32.AND P4, PT, R3.reuse, R4, PT ;  /* 0x000000040300720c */ /* 0x040fe20003f84070 */
[----:B------:R-:W-:-:S03]  /*1e580*/  IMAD R5, R3, R5, R8 ;  /* 0x0000000503057224 */ /* 0x000fc600078e0208 */
[----:B------:R-:W-:Y:S02]  /*1e590*/  SEL R7, R38, R7, !P6 ;  /* 0x0000000726077207 */ /* 0x000fe40007000000 */
[----:B------:R-:W-:Y:S01]  /*1e5a0*/  ISETP.GT.U32.AND P3, PT, R3, R5, PT ;  /* 0x000000050300720c */ /* 0x000fe20003f64070 */
[--C-:B------:R-:W-:Y:S02]  /*1e5b0*/  @!P2 IMAD.IADD R6, R6, 0x1, -R3.reuse ;  /* 0x000000010606a824 */ /* 0x100fe400078e0a03 */
[----:B------:R-:W-:Y:S01]  /*1e5c0*/  IMAD R7, R7, UR4, RZ ;  /* 0x0000000407077c24 */ /* 0x000fe2000f8e02ff */
[----:B------:R-:W0:Y:S03]  /*1e5d0*/  LDCU UR4, c[0x0][0x3b0] ;  /* 0x00007600ff0477ac */ /* 0x000e260008000800 */
[----:B------:R-:W-:Y:S01]  /*1e5e0*/  @!P4 IMAD.IADD R4, R4, 0x1, -R3 ;  /* 0x000000010404c824 */ /* 0x000fe200078e0a03 */
[----:B------:R-:W-:-:S02]  /*1e5f0*/  IADD3 R26, P1, PT, R7, R2, RZ ;  /* 0x00000002071a7210 */ /* 0x000fc40007f3e0ff */
[----:B------:R-:W-:Y:S02]  /*1e600*/  ISETP.GT.U32.AND P4, PT, R3, R6, PT ;  /* 0x000000060300720c */ /* 0x000fe40003f84070 */
[----:B------:R-:W-:Y:S01]  /*1e610*/  LEA.HI.X.SX32 R27, R7, R0, 0x1, P1 ;  /* 0x00000000071b7211 */ /* 0x000fe200008f0eff */
[----:B------:R-:W-:Y:S01]  /*1e620*/  @!P3 IMAD.IADD R5, R5, 0x1, -R3 ;  /* 0x000000010505b824 */ /* 0x000fe200078e0a03 */
[C---:B------:R-:W-:Y:S02]  /*1e630*/  ISETP.GT.U32.AND P2, PT, R3.reuse, R4, PT ;  /* 0x000000040300720c */ /* 0x040fe40003f44070 */
[----:B------:R-:W-:Y:S02]  /*1e640*/  ISETP.GE.AND P1, PT, R30, RZ, PT ;  /* 0x000000ff1e00720c */ /* 0x000fe40003f26270 */
[----:B------:R-:W-:-:S05]  /*1e650*/  ISETP.GT.U32.AND P3, PT, R3, R5, PT ;  /* 0x000000050300720c */ /* 0x000fca0003f64070 */
[----:B------:R-:W-:-:S04]  /*1e660*/  @!P4 IMAD.IADD R6, R6, 0x1, -R3 ;  /* 0x000000010606c824 */ /* 0x000fc800078e0a03 */
[--C-:B------:R-:W-:Y:S01]  /*1e670*/  @!P2 IMAD.IADD R4, R4, 0x1, -R3.reuse ;  /* 0x000000010404a824 */ /* 0x100fe200078e0a03 */
[----:B------:R-:W-:Y:S01]  /*1e680*/  ISETP.GE.AND P2, PT, R28, RZ, PT ;  /* 0x000000ff1c00720c */ /* 0x000fe20003f46270 */
[----:B------:R-:W-:Y:S02]  /*1e690*/  @!P1 IMAD.MOV R6, RZ, RZ, -R6 ;  /* 0x000000ffff069224 */ /* 0x000fe400078e0a06 */
[----:B------:R-:W-:Y:S01]  /*1e6a0*/  @!P3 IMAD.IADD R5, R5, 0x1, -R3 ;  /* 0x000000010505b824 */ /* 0x000fe200078e0a03 */
[----:B------:R-:W-:Y:S02]  /*1e6b0*/  ISETP.GE.AND P3, PT, R29, RZ, PT ;  /* 0x000000ff1d00720c */ /* 0x000fe40003f66270 */
[----:B------:R-:W-:-:S05]  /*1e6c0*/  SEL R6, R38, R6, !P6 ;  /* 0x0000000626067207 */ /* 0x000fca0007000000 */
[----:B0-----:R-:W-:Y:S01]  /*1e6d0*/  IMAD R6, R6, UR4, RZ ;  /* 0x0000000406067c24 */ /* 0x001fe2000f8e02ff */
[----:B------:R-:W0:Y:S01]  /*1e6e0*/  LDCU UR4, c[0x0][0x3b0] ;  /* 0x00007600ff0477ac */ /* 0x000e220008000800 */
[----:B------:R-:W-:Y:S01]  /*1e6f0*/  @!P2 IMAD.MOV R5, RZ, RZ, -R5 ;  /* 0x000000ffff05a224 */ /* 0x000fe200078e0a05 */
[----:B------:R-:W-:-:S03]  /*1e700*/  PRMT R7, RZ, 0x7610, R7 ;  /* 0x00007610ff077816 */ /* 0x000fc60000000007 */
[----:B------:R-:W-:Y:S01]  /*1e710*/  @!P3 IMAD.MOV R4, RZ, RZ, -R4 ;  /* 0x000000ffff04b224 */ /* 0x000fe200078e0a04 */
[----:B------:R-:W-:Y:S01]  /*1e720*/  SEL R5, R38, R5, !P6 ;  /* 0x0000000526057207 */ /* 0x000fe20007000000 */
[----:B------:R-:W-:Y:S01]  /*1e730*/  STL [R1+0x9fc], R29 ;  /* 0x0009fc1d01007387 */ /* 0x000fe20000100800 */
[----:B------:R-:W-:Y:S02]  /*1e740*/  IADD3 R8, P1, PT, R6, R2, RZ ;  /* 0x0000000206087210 */ /* 0x000fe40007f3e0ff */
[----:B------:R-:W-:Y:S01]  /*1e750*/  SEL R38, R38, R4, !P6 ;  /* 0x0000000426267207 */ /* 0x000fe20007000000 */
[----:B------:R-:W-:Y:S01]  /*1e760*/  STL [R1+0x9f8], R30 ;  /* 0x0009f81e01007387 */ /* 0x000fe20000100800 */
[----:B------:R-:W-:-:S03]  /*1e770*/  IMAD R5, R5, UR5, RZ ;  /* 0x0000000505057c24 */ /* 0x000fc6000f8e02ff */
[----:B------:R-:W-:Y:S04]  /*1e780*/  STL [R1+0xa08], R28 ;  /* 0x000a081c01007387 */ /* 0x000fe80000100800 */
[----:B------:R1:W-:Y:S04]  /*1e790*/  STL [R1+0x1dc], R26 ;  /* 0x0001dc1a01007387 */ /* 0x0003e80000100800 */
[----:B------:R1:W2:Y:S01]  /*1e7a0*/  @P0 LDG.E.U8 R7, desc[UR22][R26.64] ;  /* 0x000000161a070981 */ /* 0x0002a2000c1e1100 */
[----:B0-----:R-:W-:Y:S01]  /*1e7b0*/  IMAD R38, R38, UR4, RZ ;  /* 0x0000000426267c24 */ /* 0x001fe2000f8e02ff */
[----:B------:R-:W-:-:S02]  /*1e7c0*/  PRMT R4, RZ, 0x7610, R4 ;  /* 0x00007610ff047816 */ /* 0x000fc40000000004 */
[----:B------:R0:W-:Y:S01]  /*1e7d0*/  STL [R1+0x1d8], R27 ;  /* 0x0001d81b01007387 */ /* 0x0001e20000100800 */
[----:B-1----:R-:W-:-:S03]  /*1e7e0*/  LEA.HI.X.SX32 R26, R6, R0, 0x1, P1 ;  /* 0x00000000061a7211 */ /* 0x002fc600008f0eff */
[----:B------:R-:W-:Y:S01]  /*1e7f0*/  STL [R1+0x1ec], R8 ;  /* 0x0001ec0801007387 */ /* 0x000fe20000100800 */
[----:B------:R-:W-:-:S03]  /*1e800*/  IADD3 R6, P1, PT, R5, R2, RZ ;  /* 0x0000000205067210 */ /* 0x000fc60007f3e0ff */
[----:B------:R1:W-:Y:S01]  /*1e810*/  STL [R1+0x1e0], R26 ;  /* 0x0001e01a01007387 */ /* 0x0003e20000100800 */
[----:B0-----:R-:W-:Y:S01]  /*1e820*/  @P0 IMAD.MOV.U32 R27, RZ, RZ, R26 ;  /* 0x000000ffff1b0224 */ /* 0x001fe200078e001a */
[----:B------:R-:W-:Y:S01]  /*1e830*/  PRMT R3, RZ, 0x7610, R3 ;  /* 0x00007610ff037816 */ /* 0x000fe20000000003 */
[----:B-1----:R-:W-:Y:S01]  /*1e840*/  @P0 IMAD.MOV.U32 R26, RZ, RZ, R8 ;  /* 0x000000ffff1a0224 */ /* 0x002fe200078e0008 */
[----:B------:R-:W-:Y:S02]  /*1e850*/  LEA.HI.X.SX32 R8, R5, R0, 0x1, P1 ;  /* 0x0000000005087211 */ /* 0x000fe400008f0eff */
[C---:B------:R-:W-:Y:S02]  /*1e860*/  IADD3 R2, P1, PT, R38.reuse, R2, RZ ;  /* 0x0000000226027210 */ /* 0x040fe40007f3e0ff */
[----:B------:R0:W2:Y:S02]  /*1e870*/  @P0 LDG.E.U8 R4, desc[UR22][R26.64] ;  /* 0x000000161a040981 */ /* 0x0000a4000c1e1100 */
[----:B------:R-:W-:-:S02]  /*1e880*/  LEA.HI.X.SX32 R5, R38, R0, 0x1, P1 ;  /* 0x0000000026057211 */ /* 0x000fc400008f0eff */
[----:B------:R-:W-:Y:S01]  /*1e890*/  STL [R1+0x1f4], R6 ;  /* 0x0001f40601007387 */ /* 0x000fe20000100800 */
[----:B0-----:R-:W-:Y:S02]  /*1e8a0*/  @P0 IMAD.MOV.U32 R26, RZ, RZ, R6 ;  /* 0x000000ffff1a0224 */ /* 0x001fe400078e0006 */
[----:B------:R-:W-:Y:S01]  /*1e8b0*/  @P0 IMAD.MOV.U32 R27, RZ, RZ, R8 ;  /* 0x000000ffff1b0224 */ /* 0x000fe200078e0008 */
[----:B------:R-:W-:Y:S04]  /*1e8c0*/  STL [R1+0x1f0], R8 ;  /* 0x0001f00801007387 */ /* 0x000fe80000100800 */
[----:B------:R0:W-:Y:S04]  /*1e8d0*/  STL [R1+0x1e8], R2 ;  /* 0x0001e80201007387 */ /* 0x0001e80000100800 */
[----:B------:R1:W2:Y:S04]  /*1e8e0*/  @P0 LDG.E.U8 R3, desc[UR22][R26.64] ;  /* 0x000000161a030981 */ /* 0x0002a8000c1e1100 */
[----:B------:R3:W-:Y:S01]  /*1e8f0*/  STL [R1+0x1e4], R5 ;  /* 0x0001e40501007387 */ /* 0x0007e20000100800 */
[----:B------:R-:W-:-:S03]  /*1e900*/  PRMT R0, RZ, 0x7610, R0 ;  /* 0x00007610ff007816 */ /* 0x000fc60000000000 */
[----:B------:R-:W2:Y:S01]  /*1e910*/  LDL.LU R38, [R1+0x2c] ;  /* 0x00002c0001267983 */ /* 0x000ea20000300800 */
[----:B-1----:R-:W-:Y:S02]  /*1e920*/  @P0 IMAD.MOV.U32 R26, RZ, RZ, R2 ;  /* 0x000000ffff1a0224 */ /* 0x002fe400078e0002 */
[----:B------:R-:W-:Y:S01]  /*1e930*/  @P0 IMAD.MOV.U32 R27, RZ, RZ, R5 ;  /* 0x000000ffff1b0224 */ /* 0x000fe200078e0005 */
[----:B0-----:R-:W2:Y:S04]  /*1e940*/  LDL.LU R2, [R1+0x28] ;  /* 0x0000280001027983 */ /* 0x001ea80000300800 */
[----:B---3--:R-:W3:Y:S04]  /*1e950*/  LDL.LU R5, [R1+0x24] ;  /* 0x0000240001057983 */ /* 0x008ee80000300800 */
[----:B------:R-:W3:Y:S04]  /*1e960*/  LDL.LU R6, [R1+0x20] ;  /* 0x0000200001067983 */ /* 0x000ee80000300800 */
[----:B------:R-:W3:Y:S04]  /*1e970*/  LDL.LU R8, [R1+0x1c] ;  /* 0x00001c0001087983 */ /* 0x000ee80000300800 */
[----:B------:R-:W3:Y:S04]  /*1e980*/  LDL.LU R32, [R1+0x18] ;  /* 0x0000180001207983 */ /* 0x000ee80000300800 */
[----:B------:R-:W3:Y:S04]  /*1e990*/  LDL.LU R29, [R1+0x14] ;  /* 0x00001400011d7983 */ /* 0x000ee80000300800 */
[----:B------:R-:W3:Y:S04]  /*1e9a0*/  LDL.LU R30, [R1+0x10] ;  /* 0x00001000011e7983 */ /* 0x000ee80000300800 */
[----:B------:R-:W3:Y:S04]  /*1e9b0*/  LDL.LU R31, [R1+0xc] ;  /* 0x00000c00011f7983 */ /* 0x000ee80000300800 */
[----:B------:R-:W3:Y:S04]  /*1e9c0*/  LDL.LU R28, [R1+0x8] ;  /* 0x00000800011c7983 */ /* 0x000ee80000300800 */
[----:B------:R0:W3:Y:S02]  /*1e9d0*/  @P0 LDG.E.U8 R0, desc[UR22][R26.64] ;  /* 0x000000161a000981 */ /* 0x0000e4000c1e1100 */
[----:B0-----:R-:W0:Y:S01]  /*1e9e0*/  S2R R27, SR_TID.X ;  /* 0x00000000001b7919 */ /* 0x001e220000002100 */
[----:B------:R-:W1:Y:S01]  /*1e9f0*/  S2R R92, SR_TID.X ;  /* 0x00000000005c7919 */ /* 0x000e620000002100 */
[----:B0-----:R-:W-:-:S04]  /*1ea00*/  LOP3.LUT R27, R27, 0x7f, RZ, 0xc0, !PT ;  /* 0x0000007f1b1b7812 */ /* 0x001fc800078ec0ff */
[----:B------:R-:W-:-:S05]  /*1ea10*/  LOP3.LUT R27, R27, 0x20, RZ, 0x3c, !PT ;  /* 0x000000201b1b7812 */ /* 0x000fca00078e3cff */
[----:B------:R0:W-:Y:S04]  /*1ea20*/  STS.U8 [R27+UR11+0x4f00], R62 ;  /* 0x004f003e1b007988 */ /* 0x0001e8000800000b */
        /* <DEDUP_REMOVED lines=11> */
[----:B------:R0:W-:Y:S01]  /*1eae0*/  STS.U8 [R27+UR11+0x6700], R37 ;  /* 0x006700251b007988 */ /* 0x0001e2000800000b */
[----:B-1----:R-:W-:-:S03]  /*1eaf0*/  LOP3.LUT R92, R92, 0x7f, RZ, 0xc0, !PT ;  /* 0x0000007f5c5c7812 */ /* 0x002fc600078ec0ff */
[----:B------:R0:W-:Y:S04]  /*1eb00*/  STS.U8 [R27+UR11+0x6900], R35 ;  /* 0x006900231b007988 */ /* 0x0001e8000800000b */
[----:B------:R0:W-:Y:S04]  /*1eb10*/  STS.U8 [R27+UR11+0x6b00], R33 ;  /* 0x006b00211b007988 */ /* 0x0001e8000800000b */
[----:B----4-:R0:W-:Y:S04]  /*1eb20*/  STS.U8 [R27+UR11+0x6d00], R24 ;  /* 0x006d00181b007988 */ /* 0x0101e8000800000b */
[----:B------:R0:W-:Y:S01]  /*1eb30*/  STS.U8 [R27+UR11+0x6f00], R22 ;  /* 0x006f00161b007988 */ /* 0x0001e2000800000b */
[----:B------:R-:W-:-:S03]  /*1eb40*/  LOP3.LUT R92, R92, 0x30, RZ, 0x3c, !PT ;  /* 0x000000305c5c7812 */ /* 0x000fc600078e3cff */
[----:B------:R0:W-:Y:S04]  /*1eb50*/  STS.U8 [R27+UR11+0x7100], R20 ;  /* 0x007100141b007988 */ /* 0x0001e8000800000b */
[----:B------:R0:W-:Y:S04]  /*1eb60*/  STS.U8 [R27+UR11+0x7300], R18 ;  /* 0x007300121b007988 */ /* 0x0001e8000800000b */
[----:B--2---:R0:W-:Y:S04]  /*1eb70*/  STS.U8 [R27+UR11+0x7500], R16 ;  /* 0x007500101b007988 */ /* 0x0041e8000800000b */
        /* <DEDUP_REMOVED lines=35> */
[----:B---3--:R0:W-:Y:S04]  /*1edb0*/  STS.U8 [R92+UR11+0x580], R5 ;  /* 0x000580055c007988 */ /* 0x0081e8000800000b */
        /* <DEDUP_REMOVED lines=33> */
[----:B------:R1:W-:Y:S06]  /*1efd0*/  MEMBAR.ALL.CTA ;  /* 0x0000000000007992 */ /* 0x0003ec0000008000 */
[----:B-1----:R-:W1:Y:S01]  /*1efe0*/  FENCE.VIEW.ASYNC.S ;  /* 0x00000000000073c6 */ /* 0x002e620000000000 */
[----:B------:R-:W-:-:S04]  /*1eff0*/  UISETP.NE.U32.AND UP1, UPT, UR7, URZ, UPT ;  /* 0x000000ff0700728c */ /* 0x000fc8000bf25070 */
[----:B------:R-:W-:Y:S02]  /*1f000*/  UISETP.LT.OR UP3, UPT, UR27, 0x40, UP1 ;  /* 0x000000401b00788c */ /* 0x000fe40008f61670 */
[----:B------:R-:W-:Y:S01]  /*1f010*/  UISETP.GE.AND UP2, UPT, UR27, 0x80, UPT ;  /* 0x000000801b00788c */ /* 0x000fe2000bf46270 */
[----:B-1----:R-:W-:Y:S06]  /*1f020*/  BAR.SYNC.DEFER_BLOCKING 0x0 ;  /* 0x0000000000007b1d */ /* 0x002fec0000010000 */
[----:B0-----:R-:W-:Y:S05]  /*1f030*/  BRA.U UP3, `(.L_x_6) ;  /* 0x00000001038c7547 */ /* 0x001fea000b800000 */
[----:B------:R-:W-:Y:S02]  /*1f040*/  USHF.R.U32.HI UR18, URZ, 0x4, UR11 ;  /* 0x00000004ff127899 */ /* 0x000fe4000801160b */
[----:B------:R-:W-:Y:S02]  /*1f050*/  UIADD3 UR5, UPT, UPT, UR11, 0x10000, URZ ;  /* 0x000100000b057890 */ /* 0x000fe4000fffe0ff */
[----:B------:R-:W-:Y:S02]  /*1f060*/  USGXT.U32 UR18, UR18, 0xe ;  /* 0x0000000e1212789a */ /* 0x000fe40008000000 */
[----:B------:R-:W-:Y:S02]  /*1f070*/  USHF.R.U32.HI UR5, URZ, 0x4, UR5 ;  /* 0x00000004ff057899 */ /* 0x000fe40008011605 */
[----:B------:R-:W-:Y:S01]  /*1f080*/  UIADD3 UR28, UP3, UPT, UR18, 0x2, URZ ;  /* 0x00000002121c7890 */ /* 0x000fe2000ff7e0ff */
[----:B------:R-:W-:Y:S01]  /*1f090*/  UMOV UR4, URZ ;  /* 0x000000ff00047c82 */ /* 0x000fe20008000000 */
[----:B------:R-:W-:-:S02]  /*1f0a0*/  USGXT.U32 UR6, UR5, 0xe ;  /* 0x0000000e0506789a */ /* 0x000fc40008000000 */
[----:B------:R-:W-:Y:S01]  /*1f0b0*/  UIADD3.X UR29, UPT, UPT, UR4, -0x7fffbfe0, URZ, UP3, !UPT ;  /* 0x80004020041d7890 */ /* 0x000fe20009ffe4ff */
[----:B------:R-:W-:Y:S01]  /*1f0c0*/  UMOV UR16, 0xffffff80 ;  /* 0xffffff8000107882 */ /* 0x000fe20000000000 */
[----:B------:R-:W-:Y:S01]  /*1f0d0*/  UMOV UR17, 0x7fffbfdf ;  /* 0x7fffbfdf00117882 */ /* 0x000fe20000000000 */
[----:B------:R-:W-:Y:S01]  /*1f0e0*/  UMOV UR7, URZ ;  /* 0x000000ff00077c82 */ /* 0x000fe20008000000 */
[----:B------:R-:W-:Y:S02]  /*1f0f0*/  UIADD3 UR9, UPT, UPT, UR10, 0x100000, URZ ;  /* 0x001000000a097890 */ /* 0x000fe4000fffe0ff */
[----:B------:R-:W-:Y:S02]  /*1f100*/  UIADD3.64 UR16, UPT, UPT, UR6, -UR16, URZ ;  /* 0x8000001006107297 */ /* 0x000fe4000fffe0ff */
[----:B------:R-:W-:Y:S02]  /*1f110*/  UIADD3.64 UR20, UPT, UPT, UR28, 0x3fe, URZ ;  /* 0x000003fe1c147897 */ /* 0x000fe4000fffe0ff */
[----:B------:R-:W-:-:S02]  /*1f120*/  UIADD3 UR13, UPT, UPT, UR10, 0x100000, URZ ;  /* 0x001000000a0d7890 */ /* 0x000fc4000fffe0ff */
[----:B------:R-:W-:Y:S01]  /*1f130*/  UIADD3.64 UR24, UPT, UPT, UR28, 0x400, URZ ;  /* 0x000004001c187897 */ /* 0x000fe2000fffe0ff */
[----:B------:R-:W-:Y:S01]  /*1f140*/  UMOV UR30, 0x0 ;  /* 0x00000000001e7882 */ /* 0x000fe20000000000 */
[----:B------:R-:W-:Y:S01]  /*1f150*/  UMOV UR31, 0x4408490 ;  /* 0x04408490001f7882 */ /* 0x000fe20000000000 */
[----:B------:R-:W-:Y:S01]  /*1f160*/  UMOV UR19, 0x80004020 ;  /* 0x8000402000137882 */ /* 0x000fe20000000000 */
[----:B------:R-:W-:Y:S01]  /*1f170*/  UMOV UR7, 0x80004020 ;  /* 0x8000402000077882 */ /* 0x000fe20000000000 */
[----:B------:R-:W-:Y:S01]  /*1f180*/  UMOV UR32, 0x0 ;  /* 0x0000000000207882 */ /* 0x000fe20000000000 */
[----:B------:R-:W-:Y:S01]  /*1f190*/  UMOV UR33, 0x4408490 ;  /* 0x0440849000217882 */ /* 0x000fe20000000000 */
[----:B------:R-:W-:Y:S01]  /*1f1a0*/  UMOV UR34, 0x0 ;  /* 0x0000000000227882 */ /* 0x000fe20000000000 */
[----:B------:R-:W-:Y:S01]  /*1f1b0*/  UMOV UR35, 0x4408490 ;  /* 0x0440849000237882 */ /* 0x000fe20000000000 */
[----:B------:R-:W-:Y:S01]  /*1f1c0*/  UMOV UR4, UR8 ;  /* 0x0000000800047c82 */ /* 0x000fe20008000000 */
[----:B------:R-:W-:Y:S01]  /*1f1d0*/  UMOV UR5, URZ ;  /* 0x000000ff00057c82 */ /* 0x000fe20008000000 */
[----:B------:R0:W-:Y:S01]  /*1f1e0*/  UTCQMMA gdesc[UR6], gdesc[UR18], tmem[UR10], tmem[UR30], idesc[UR31], !UPT ;  /* 0x00ff1e12060075ea */ /* 0x0001e2000f80030a */
[----:B------:R-:W-:Y:S01]  /*1f1f0*/  UMOV UR36, 0x0 ;  /* 0x0000000000247882 */ /* 0x000fe20000000000 */
[----:B------:R-:W-:Y:S01]  /*1f200*/  UMOV UR37, 0x4408490 ;  /* 0x0440849000257882 */ /* 0x000fe20000000000 */
[----:B------:R0:W-:Y:S01]  /*1f210*/  UTCQMMA gdesc[UR16], gdesc[UR28], tmem[UR10], tmem[UR32], idesc[UR33], UPT ;  /* 0x00ff201c100075ea */ /* 0x0001e2000b80030a */
[----:B------:R-:W-:Y:S01]  /*1f220*/  UMOV UR4, UR4 ;  /* 0x0000000400047c82 */ /* 0x000fe20008000000 */
[----:B------:R0:W-:Y:S01]  /*1f230*/  UTCQMMA gdesc[UR6], gdesc[UR20], tmem[UR9], tmem[UR34], idesc[UR35], !UPT ;  /* 0x00ff2214060075ea */ /* 0x0001e2000f800309 */
[----:B------:R0:W-:Y:S01]  /*1f240*/  UTCQMMA gdesc[UR16], gdesc[UR24], tmem[UR13], tmem[UR36], idesc[UR37], UPT ;  /* 0x00ff2418100075ea */ /* 0x0001e2000b80030d */
[----:B------:R0:W-:Y:S01]  /*1f250*/  UTCBAR [UR4], URZ ;  /* 0x000000ff040073e9 */ /* 0x0001e200080000ff */
[----:B------:R-:W-:Y:S01]  /*1f260*/  NOP ;  /* 0x0000000000007918 */ /* 0x000fe20000000000 */
.L_x_6:
[----:B0-----:R-:W-:Y:S01]  /*1f270*/  UMOV UR4, URZ ;  /* 0x000000ff00047c82 */ /* 0x001fe20008000000 */
[----:B------:R-:W-:Y:S05]  /*1f280*/  BRA.U !UP2, `(.L_x_7) ;  /* 0x000001050a5c7547 */ /* 0x000fea000b800000 */
[----:B------:R-:W-:Y:S01]  /*1f290*/  USHF.R.S32.HI UR4, URZ, 0x1f, UR27 ;  /* 0x0000001fff047899 */ /* 0x000fe2000801141b */
[----:B------:R-:W-:Y:S01]  /*1f2a0*/  IMAD.MOV.U32 R0, RZ, RZ, RZ ;  /* 0x000000ffff007224 */ /* 0x000fe200078e00ff */
[----:B------:R-:W-:Y:S02]  /*1f2b0*/  UIADD3 UR9, UPT, UPT, UR11, 0x8000, URZ ;  /* 0x000080000b097890 */ /* 0x000fe4000fffe0ff */
[----:B------:R-:W-:Y:S02]  /*1f2c0*/  UIADD3 UR6, UPT, UPT, UR11, 0x11000, URZ ;  /* 0x000110000b067890 */ /* 0x000fe4000fffe0ff */
[----:B------:R-:W-:Y:S02]  /*1f2d0*/  ULEA.HI UR4, UR4, UR27, URZ, 0x6 ;  /* 0x0000001b04047291 */ /* 0x000fe4000f8f30ff */
[----:B------:R-:W-:Y:S02]  /*1f2e0*/  USHF.R.U32.HI UR18, URZ, 0x4, UR9 ;  /* 0x00000004ff127899 */ /* 0x000fe40008011609 */
[----:B------:R-:W-:-:S02]  /*1f2f0*/  USHF.R.U32.HI UR9, URZ, 0x4, UR6 ;  /* 0x00000004ff097899 */ /* 0x000fc40008011606 */
[----:B------:R-:W-:Y:S02]  /*1f300*/  USHF.R.S32.HI UR6, URZ, 0x6, UR4 ;  /* 0x00000006ff067899 */ /* 0x000fe40008011404 */
[----:B------:R-:W-:Y:S02]  /*1f310*/  USGXT.U32 UR18, UR18, 0xe ;  /* 0x0000000e1212789a */ /* 0x000fe40008000000 */
[----:B------:R-:W-:Y:S02]  /*1f320*/  UISETP.LT.AND UP3, UPT, UR6, 0x2, UPT ;  /* 0x000000020600788c */ /* 0x000fe4000bf61270 */
[----:B------:R-:W-:Y:S02]  /*1f330*/  UIADD3 UR28, UP2, UPT, UR18, 0x2, URZ ;  /* 0x00000002121c7890 */ /* 0x000fe4000ff5e0ff */
[----:B------:R-:W-:Y:S02]  /*1f340*/  USGXT.U32 UR4, UR9, 0xe ;  /* 0x0000000e0904789a */ /* 0x000fe40008000000 */
[----:B------:R-:W-:Y:S01]  /*1f350*/  USEL UR6, UR6, 0x2, !UP3 ;  /* 0x0000000206067887 */ /* 0x000fe2000d800000 */
[----:B------:R-:W-:Y:S01]  /*1f360*/  UMOV UR5, URZ ;  /* 0x000000ff00057c82 */ /* 0x000fe20008000000 */
[----:B------:R-:W-:-:S02]  /*1f370*/  USHF.L.U32 UR7, UR14, 0x6, URZ ;  /* 0x000000060e077899 */ /* 0x000fc400080006ff */
[----:B------:R-:W-:Y:S02]  /*1f380*/  USHF.L.U32 UR13, UR15, 0x6, URZ ;  /* 0x000000060f0d7899 */ /* 0x000fe400080006ff */
[----:B------:R-:W-:Y:S01]  /*1f390*/  UIADD3.X UR29, UPT, UPT, UR5, -0x7fffbfe0, URZ, UP2, !UPT ;  /* 0x80004020051d7890 */ /* 0x000fe200097fe4ff */
[----:B------:R-:W-:Y:S01]  /*1f3a0*/  UMOV UR14, 0xffffff80 ;  /* 0xffffff80000e7882 */ /* 0x000fe20000000000 */
[----:B------:R-:W-:Y:S01]  /*1f3b0*/  UMOV UR15, 0x7fffbfdf ;  /* 0x7fffbfdf000f7882 */ /* 0x000fe20000000000 */
[----:B------:R-:W-:Y:S01]  /*1f3c0*/  UIADD3 UR24, UPT, UPT, UR6, -0x2, URZ ;  /* 0xfffffffe06187890 */ /* 0x000fe2000fffe0ff */
[----:B------:R-:W0:Y:S01]  /*1f3d0*/  LDCU UR36, c[0x0][0x3a0] ;  /* 0x00007400ff2477ac */ /* 0x000e220008000800 */
[----:B------:R-:W-:Y:S02]  /*1f3e0*/  USHF.R.S32.HI UR34, URZ, 0x1f, UR7 ;  /* 0x0000001fff227899 */ /* 0x000fe40008011407 */
[----:B------:R-:W-:Y:S02]  /*1f3f0*/  USHF.R.S32.HI UR35, URZ, 0x1f, UR13 ;  /* 0x0000001fff237899 */ /* 0x000fe4000801140d */
[----:B------:R-:W-:-:S02]  /*1f400*/  UIADD3.64 UR14, UPT, UPT, UR4, -UR14, URZ ;  /* 0x8000000e040e7297 */ /* 0x000fc4000fffe0ff */
[----:B------:R-:W-:Y:S02]  /*1f410*/  UIADD3.64 UR30, UPT, UPT, UR28, 0x3fe, URZ ;  /* 0x000003fe1c1e7897 */ /* 0x000fe4000fffe0ff */
[----:B------:R-:W-:Y:S01]  /*1f420*/  UIADD3.64 UR32, UPT, UPT, UR28, 0x400, URZ ;  /* 0x000004001c207897 */ /* 0x000fe2000fffe0ff */
[----:B------:R-:W-:Y:S01]  /*1f430*/  UMOV UR25, 0x1 ;  /* 0x0000000100197882 */ /* 0x000fe20000000000 */
[----:B------:R-:W-:Y:S01]  /*1f440*/  UMOV UR6, URZ ;  /* 0x000000ff00067c82 */ /* 0x000fe20008000000 */
[----:B------:R-:W-:Y:S01]  /*1f450*/  UMOV UR16, UR4 ;  /* 0x0000000400107c82 */ /* 0x000fe20008000000 */
[----:B------:R-:W-:-:S08]  /*1f460*/  UMOV UR17, 0x80004020 ;  /* 0x8000402000117882 */ /* 0x000fd00000000000 */
.L_x_10:
[----:B------:R-:W2:Y:S04]  /*1f470*/  LDL.LU R21, [R1+0x1e8] ;  /* 0x0001e80001157983 */ /* 0x000ea80000300800 */
[----:B------:R-:W3:Y:S04]  /*1f480*/  LDL.LU R20, [R1+0x890] ;  /* 0x0008900001147983 */ /* 0x000ee80000300800 */
[----:B------:R-:W4:Y:S04]  /*1f490*/  LDL.LU R19, [R1+0x888] ;  /* 0x0008880001137983 */ /* 0x000f280000300800 */
[----:B-----5:R-:W5:Y:S04]  /*1f4a0*/  LDL.LU R18, [R1+0x880] ;  /* 0x0008800001127983 */ /* 0x020f680000300800 */
[----:B------:R-:W5:Y:S04]  /*1f4b0*/  LDL.LU R17, [R1+0x1f4] ;  /* 0x0001f40001117983 */ /* 0x000f680000300800 */
        /* <DEDUP_REMOVED lines=13> */
[----:B------:R-:W5:Y:S01]  /*1f590*/  LDL.LU R5, [R1+0x850] ;  /* 0x0008500001057983 */ /* 0x000f620000300800 */
[----:B------:R-:W1:Y:S01]  /*1f5a0*/  S2R R2, SR_TID.X ;  /* 0x0000000000027919 */ /* 0x000e620000002100 */
[----:B------:R-:W-:-:S04]  /*1f5b0*/  UIADD3 UR26, UPT, UPT, UR6, 0x1, URZ ;  /* 0x00000001061a7890 */ /* 0x000fc8000fffe0ff */
[----:B0-----:R-:W-:Y:S01]  /*1f5c0*/  UIMAD UR4, UR26, -0x40, UR36 ;  /* 0xffffffc01a0478a4 */ /* 0x001fe2000f8e0224 */
[----:B-1----:R-:W-:-:S04]  /*1f5d0*/  SHF.R.U32.HI R2, RZ, 0x6, R2 ;  /* 0x00000006ff027819 */ /* 0x002fc80000011602 */
[----:B------:R-:W-:-:S04]  /*1f5e0*/  SGXT.U32 R2, R2, 0x1 ;  /* 0x000000010202781a */ /* 0x000fc80000000000 */
[----:B------:R-:W-:Y:S02]  /*1f5f0*/  ISETP.GE.AND P0, PT, R2, UR4, PT ;  /* 0x0000000402007c0c */ /* 0x000fe4000bf06270 */
[----:B--2---:R-:W-:Y:S02]  /*1f600*/  IADD3 R21, P4, PT, R21, UR13, RZ ;  /* 0x0000000d15157c10 */ /* 0x004fe4000ff9e0ff */
[----:B---3--:R-:W-:-:S03]  /*1f610*/  IADD3 R20, P6, PT, R20, UR13, RZ ;  /* 0x0000000d14147c10 */ /* 0x008fc6000ffde0ff */
[----:B------:R-:W-:Y:S01]  /*1f620*/  STL [R1+0x1e8], R21 ;  /* 0x0001e81501007387 */ /* 0x000fe20000100800 */
[----:B----4-:R-:W-:-:S03]  /*1f630*/  IADD3 R19, P1, PT, R19, UR13, RZ ;  /* 0x0000000d13137c10 */ /* 0x010fc6000ff3e0ff */
[----:B------:R-:W-:Y:S01]  /*1f640*/  STL [R1+0x890], R20 ;  /* 0x0008901401007387 */ /* 0x000fe20000100800 */
[----:B-----5:R-:W-:-:S03]  /*1f650*/  IADD3 R18, P2, PT, R18, UR13, RZ ;  /* 0x0000000d12127c10 */ /* 0x020fc6000ff5e0ff */
[----:B------:R-:W-:Y:S01]  /*1f660*/  STL [R1+0x888], R19 ;  /* 0x0008881301007387 */ /* 0x000fe20000100800 */
[----:B------:R-:W-:-:S03]  /*1f670*/  IADD3 R17, P3, PT, R17, UR13, RZ ;  /* 0x0000000d11117c10 */ /* 0x000fc6000ff7e0ff */
[----:B------:R-:W-:Y:S01]  /*1f680*/  STL [R1+0x880], R18 ;  /* 0x0008801201007387 */ /* 0x000fe20000100800 */
[----:B------:R-:W-:-:S03]  /*1f690*/  IADD3.X R16, PT, PT, R16, UR35, RZ, P4, !PT ;  /* 0x0000002310107c10 */ /* 0x000fc6000a7fe4ff */
[----:B------:R-:W-:Y:S01]  /*1f6a0*/  STL [R1+0x1f4], R17 ;  /* 0x0001f41101007387 */ /* 0x000fe20000100800 */
[----:B------:R-:W-:-:S03]  /*1f6b0*/  IADD3 R15, P4, PT, R15, UR13, RZ ;  /* 0x0000000d0f0f7c10 */ /* 0x000fc6000ff9e0ff */
[----:B------:R-:W-:Y:S01]  /*1f6c0*/  STL [R1+0x1e4], R16 ;  /* 0x0001e41001007387 */ /* 0x000fe20000100800 */
[----:B------:R-:W-:-:S03]  /*1f6d0*/  IADD3.X R14, PT, PT, R14, UR35, RZ, P6, !PT ;  /* 0x000000230e0e7c10 */ /* 0x000fc6000b7fe4ff */
[----:B------:R-:W-:Y:S01]  /*1f6e0*/  STL [R1+0x878], R15 ;  /* 0x0008780f01007387 */ /* 0x000fe20000100800 */
[----:B------:R-:W-:-:S05]  /*1f6f0*/  IADD3.X R4, PT, PT, R4, UR35, RZ, P1, !PT ;  /* 0x0000002304047c10 */ /* 0x000fca0008ffe4ff */
[----:B------:R0:W-:Y:S04]  /*1f700*/  STL [R1+0x884], R4 ;  /* 0x0008840401007387 */ /* 0x0001e80000100800 */
[----:B------:R-:W-:Y:S01]  /*1f710*/  STL [R1+0x88c], R14 ;  /* 0x00088c0e01007387 */ /* 0x000fe20000100800 */
[----:B------:R-:W-:-:S03]  /*1f720*/  IADD3 R13, P6, PT, R13, UR13, RZ ;  /* 0x0000000d0d0d7c10 */ /* 0x000fc6000ffde0ff */
[----:B0-----:R-:W2:Y:S01]  /*1f730*/  LDL.LU R4, [R1+0x864] ;  /* 0x0008640001047983 */ /* 0x001ea20000300800 */
[----:B------:R-:W-:Y:S02]  /*1f740*/  IADD3 R12, P1, PT, R12, UR13, RZ ;  /* 0x0000000d0c0c7c10 */ /* 0x000fe4000ff3e0ff */
[----:B------:R-:W-:Y:S02]  /*1f750*/  IADD3.X R11, PT, PT, R11, UR35, RZ, P2, !PT ;  /* 0x000000230b0b7c10 */ /* 0x000fe400097fe4ff */
[----:B------:R-:W-:Y:S01]  /*1f760*/  IADD3 R10, P2, PT, R10, UR13, RZ ;  /* 0x0000000d0a0a7c10 */ /* 0x000fe2000ff5e0ff */
[----:B------:R-:W-:Y:S01]  /*1f770*/  STL [R1+0x870], R13 ;  /* 0x0008700d01007387 */ /* 0x000fe20000100800 */
[----:B------:R-:W-:Y:S02]  /*1f780*/  IADD3.X R9, PT, PT, R9, UR35, RZ, P3, !PT ;  /* 0x0000002309097c10 */ /* 0x000fe40009ffe4ff */
[----:B------:R-:W-:Y:S01]  /*1f790*/  IADD3.X R7, PT, PT, R7, UR35, RZ, P4, !PT ;  /* 0x0000002307077c10 */ /* 0x000fe2000a7fe4ff */
[----:B------:R-:W-:Y:S01]  /*1f7a0*/  STL [R1+0x868], R12 ;  /* 0x0008680c01007387 */ /* 0x000fe20000100800 */
[----:B------:R-:W-:-:S02]  /*1f7b0*/  IADD3 R8, P3, PT, R8, UR13, RZ ;  /* 0x0000000d08087c10 */ /* 0x000fc4000ff7e0ff */
[----:B------:R-:W-:Y:S01]  /*1f7c0*/  IADD3 R3, P4, PT, R3, UR13, RZ ;  /* 0x0000000d03037c10 */ /* 0x000fe2000ff9e0ff */
[----:B------:R-:W-:Y:S04]  /*1f7d0*/  STL [R1+0x87c], R11 ;  /* 0x00087c0b01007387 */ /* 0x000fe80000100800 */
[----:B------:R-:W-:Y:S01]  /*1f7e0*/  STL [R1+0x1ec], R10 ;  /* 0x0001ec0a01007387 */ /* 0x000fe20000100800 */
[----:B------:R-:W-:-:S03]  /*1f7f0*/  IADD3.X R6, PT, PT, R6, UR35, RZ, P6, !PT ;  /* 0x0000002306067c10 */ /* 0x000fc6000b7fe4ff */
[----:B------:R-:W-:Y:S01]  /*1f800*/  STL [R1+0x1f0], R9 ;  /* 0x0001f00901007387 */ /* 0x000fe20000100800 */
[----:B------:R-:W-:-:S03]  /*1f810*/  IADD3 R5, P6, PT, R5, UR13, RZ ;  /* 0x0000000d05057c10 */ /* 0x000fc6000ffde0ff */
[----:B------:R0:W-:Y:S04]  /*1f820*/  STL [R1+0x858], R3 ;  /* 0x0008580301007387 */ /* 0x0001e80000100800 */
[----:B------:R1:W-:Y:S04]  /*1f830*/  STL [R1+0x860], R8 ;  /* 0x0008600801007387 */ /* 0x0003e80000100800 */
[----:B0-----:R-:W3:Y:S04]  /*1f840*/  LDL.LU R3, [R1+0x1dc] ;  /* 0x0001dc0001037983 */ /* 0x001ee80000300800 */
[----:B------:R0:W-:Y:S04]  /*1f850*/  STL [R1+0x874], R7 ;  /* 0x0008740701007387 */ /* 0x0001e80000100800 */
[----:B------:R-:W4:Y:S04]  /*1f860*/  LDL.LU R31, [R1+0x1e0] ;  /* 0x0001e000011f7983 */ /* 0x000f280000300800 */
[----:B------:R-:W5:Y:S04]  /*1f870*/  LDL.LU R30, [R1+0x848] ;  /* 0x00084800011e7983 */ /* 0x000f680000300800 */
[----:B------:R0:W-:Y:S04]  /*1f880*/  STL [R1+0x86c], R6 ;  /* 0x00086c0601007387 */ /* 0x0001e80000100800 */
[----:B------:R-:W5:Y:S04]  /*1f890*/  LDL.LU R29, [R1+0x85c] ;  /* 0x00085c00011d7983 */ /* 0x000f680000300800 */
[----:B------:R-:W-:Y:S04]  /*1f8a0*/  STL [R1+0x850], R5 ;  /* 0x0008500501007387 */ /* 0x000fe80000100800 */
        /* <DEDUP_REMOVED lines=20> */
[----:B--2---:R-:W-:-:S05]  /*1f9f0*/  IADD3.X R4, PT, PT, R4, UR35, RZ, P1, !PT ;  /* 0x0000002304047c10 */ /* 0x004fca0008ffe4ff */
[----:B------:R2:W-:Y:S04]  /*1fa00*/  STL [R1+0x864], R4 ;  /* 0x0008640401007387 */ /* 0x0005e80000100800 */
[----:B-1----:R-:W5:Y:S04]  /*1fa10*/  LDL.LU R8, [R1+0x7f0] ;  /* 0x0007f00001087983 */ /* 0x002f680000300800 */
[----:B0-----:R-:W5:Y:S04]  /*1fa20*/  LDL.LU R7, [R1+0x80c] ;  /* 0x00080c0001077983 */ /* 0x001f680000300800 */
[----:B------:R-:W5:Y:S04]  /*1fa30*/  LDL.LU R6, [R1+0x7e8] ;  /* 0x0007e80001067983 */ /* 0x000f680000300800 */
[----:B--2---:R-:W2:Y:S04]  /*1fa40*/  LDL.LU R4, [R1+0x804] ;  /* 0x0008040001047983 */ /* 0x004ea80000300800 */
[----:B------:R-:W2:Y:S01]  /*1fa50*/  LDL.LU R5, [R1+0x7e0] ;  /* 0x0007e00001057983 */ /* 0x000ea20000300800 */
[----:B---3--:R-:W-:-:S05]  /*1fa60*/  IADD3 R3, P1, PT, R3, UR13, RZ ;  /* 0x0000000d03037c10 */ /* 0x008fca000ff3e0ff */
[----:B------:R0:W-:Y:S01]  /*1fa70*/  STL [R1+0x1dc], R3 ;  /* 0x0001dc0301007387 */ /* 0x0001e20000100800 */
[----:B----4-:R-:W-:Y:S02]  /*1fa80*/  IADD3.X R31, PT, PT, R31, UR35, RZ, P2, !PT ;  /* 0x000000231f1f7c10 */ /* 0x010fe400097fe4ff */
[----:B-----5:R-:W-:Y:S01]  /*1fa90*/  IADD3 R30, P2, PT, R30, UR13, RZ ;  /* 0x0000000d1e1e7c10 */ /* 0x020fe2000ff5e0ff */
[----:B0-----:R-:W3:Y:S01]  /*1faa0*/  LDL.LU R3, [R1+0x7fc] ;  /* 0x0007fc0001037983 */ /* 0x001ee20000300800 */
[----:B------:R-:W-:-:S03]  /*1fab0*/  IADD3.X R29, PT, PT, R29, UR35, RZ, P3, !PT ;  /* 0x000000231d1d7c10 */ /* 0x000fc60009ffe4ff */
[----:B------:R-:W-:Y:S04]  /*1fac0*/  STL [R1+0x1e0], R31 ;  /* 0x0001e01f01007387 */ /* 0x000fe80000100800 */
        /* <DEDUP_REMOVED lines=29> */
[----:B------:R-:W-:Y:S02]  /*1fca0*/  IADD3 R13, P6, PT, R13, UR13, RZ ;  /* 0x0000000d0d0d7c10 */ /* 0x000fe4000ffde0ff */
[----:B------:R-:W-:Y:S02]  /*1fcb0*/  IADD3.X R12, PT, PT, R12, UR35, RZ, P1, !PT ;  /* 0x000000230c0c7c10 */ /* 0x000fe40008ffe4ff */
[----:B------:R-:W-:Y:S01]  /*1fcc0*/  IADD3 R2, P1, PT, R2, UR13, RZ ;  /* 0x0000000d02027c10 */ /* 0x000fe2000ff3e0ff */
[----:B------:R-:W-:Y:S04]  /*1fcd0*/  STL [R1+0x82c], R14 ;  /* 0x00082c0e01007387 */ /* 0x000fe80000100800 */
[----:B------:R0:W-:Y:S04]  /*1fce0*/  STL [R1+0x800], R2 ;  /* 0x0008000201007387 */ /* 0x0001e80000100800 */
[----:B------:R-:W-:Y:S04]  /*1fcf0*/  STL [R1+0x808], R13 ;  /* 0x0008080d01007387 */ /* 0x000fe80000100800 */
[----:B0-----:R-:W4:Y:S01]  /*1fd00*/  LDL.LU R2, [R1+0x7d8] ;  /* 0x0007d80001027983 */ /* 0x001f220000300800 */
[----:B------:R-:W-:-:S02]  /*1fd10*/  IADD3.X R11, PT, PT, R11, UR35, RZ, P2, !PT ;  /* 0x000000230b0b7c10 */ /* 0x000fc400097fe4ff */
[----:B------:R-:W-:Y:S02]  /*1fd20*/  IADD3 R10, P2, PT, R10, UR13, RZ ;  /* 0x0000000d0a0a7c10 */ /* 0x000fe4000ff5e0ff */
[----:B------:R-:W-:Y:S01]  /*1fd30*/  IADD3.X R9, PT, PT, R9, UR35, RZ, P3, !PT ;  /* 0x0000002309097c10 */ /* 0x000fe20009ffe4ff */
[----:B------:R-:W-:Y:S04]  /*1fd40*/  STL [R1+0x824], R12 ;  /* 0x0008240c01007387 */ /* 0x000fe80000100800 */
[----:B------:R-:W-:Y:S04]  /*1fd50*/  STL [R1+0x81c], R11 ;  /* 0x00081c0b01007387 */ /* 0x000fe80000100800 */
[----:B------:R-:W-:Y:S04]  /*1fd60*/  STL [R1+0x7f8], R10 ;  /* 0x0007f80a01007387 */ /* 0x000fe80000100800 */
[----:B------:R-:W-:Y:S01]  /*1fd70*/  STL [R1+0x814], R9 ;  /* 0x0008140901007387 */ /* 0x000fe20000100800 */
[----:B------:R-:W-:-:S02]  /*1fd80*/  IADD3 R8, P3, PT, R8, UR13, RZ ;  /* 0x0000000d08087c10 */ /* 0x000fc4000ff7e0ff */
[----:B------:R-:W-:-:S03]  /*1fd90*/  IADD3.X R7, PT, PT, R7, UR35, RZ, P4, !PT ;  /* 0x0000002307077c10 */ /* 0x000fc6000a7fe4ff */
[----:B------:R-:W-:Y:S01]  /*1fda0*/  STL [R1+0x7f0], R8 ;  /* 0x0007f00801007387 */ /* 0x000fe20000100800 */
[----:B--2---:R-:W-:Y:S02]  /*1fdb0*/  IADD3.X R4, PT, PT, R4, UR35, RZ, P6, !PT ;  /* 0x0000002304047c10 */ /* 0x004fe4000b7fe4ff */
[----:B------:R-:W-:-:S03]  /*1fdc0*/  IADD3 R6, P4, PT, R6, UR13, RZ ;  /* 0x0000000d06067c10 */ /* 0x000fc6000ff9e0ff */
[----:B------:R0:W-:Y:S04]  /*1fdd0*/  STL [R1+0x804], R4 ;  /* 0x0008040401007387 */ /* 0x0001e80000100800 */
[----:B------:R-:W-:Y:S01]  /*1fde0*/  STL [R1+0x80c], R7 ;  /* 0x00080c0701007387 */ /* 0x000fe20000100800 */
[----:B------:R-:W-:-:S03]  /*1fdf0*/  IADD3 R5, P6, PT, R5, UR13, RZ ;  /* 0x0000000d05057c10 */ /* 0x000fc6000ffde0ff */
[----:B0-----:R-:W2:Y:S04]  /*1fe00*/  LDL.LU R4, [R1+0x7f4] ;  /* 0x0007f40001047983 */ /* 0x001ea80000300800 */
[----:B------:R-:W-:Y:S04]  /*1fe10*/  STL [R1+0x7e8], R6 ;  /* 0x0007e80601007387 */ /* 0x000fe80000100800 */
[----:B------:R-:W5:Y:S04]  /*1fe20*/  LDL.LU R31, [R1+0x7d0] ;  /* 0x0007d000011f7983 */ /* 0x000f680000300800 */
[----:B------:R-:W5:Y:S01]  /*1fe30*/  LDL.LU R30, [R1+0x7ec] ;  /* 0x0007ec00011e7983 */ /* 0x000f620000300800 */
[----:B---3--:R-:W-:-:S03]  /*1fe40*/  IADD3.X R3, PT, PT, R3, UR35, RZ, P1, !PT ;  /* 0x0000002303037c10 */ /* 0x008fc60008ffe4ff */
[----:B------:R-:W-:Y:S04]  /*1fe50*/  STL [R1+0x7e0], R5 ;  /* 0x0007e00501007387 */ /* 0x000fe80000100800 */
[----:B------:R-:W3:Y:S04]  /*1fe60*/  LDL.LU R29, [R1+0x7c8] ;  /* 0x0007c800011d7983 */ /* 0x000ee80000300800 */
[----:B------:R0:W-:Y:S04]  /*1fe70*/  STL [R1+0x7fc], R3 ;  /* 0x0007fc0301007387 */ /* 0x0001e80000100800 */
[----:B------:R-:W3:Y:S04]  /*1fe80*/  LDL.LU R27, [R1+0x7e4] ;  /* 0x0007e400011b7983 */ /* 0x000ee80000300800 */
        /* <DEDUP_REMOVED lines=15> */
[----:B0-----:R-:W3:Y:S04]  /*1ff80*/  LDL.LU R3, [R1+0x7a4] ;  /* 0x0007a40001037983 */ /* 0x001ee80000300800 */
[----:B------:R-:W3:Y:S04]  /*1ff90*/  LDL.LU R11, [R1+0x780] ;  /* 0x00078000010b7983 */ /* 0x000ee80000300800 */
[----:B------:R-:W3:Y:S04]  /*1ffa0*/  LDL.LU R10, [R1+0x79c] ;  /* 0x00079c00010a7983 */ /* 0x000ee80000300800 */
[----:B------:R-:W3:Y:S01]  /*1ffb0*/  LDL.LU R9, [R1+0x778] ;  /* 0x0007780001097983 */ /* 0x000ee20000300800 */
[----:B----4-:R-:W-:-:S05]  /*1ffc0*/  IADD3 R2, P1, PT, R2, UR13, RZ ;  /* 0x0000000d02027c10 */ /* 0x010fca000ff3e0ff */
[----:B------:R0:W-:Y:S04]  /*1ffd0*/  STL [R1+0x7d8], R2 ;  /* 0x0007d80201007387 */ /* 0x0001e80000100800 */
[----:B------:R-:W4:Y:S04]  /*1ffe0*/  LDL.LU R8, [R1+0x794] ;  /* 0x0007940001087983 */ /* 0x000f280000300800 */
[----:B------:R-:W4:Y:S04]  /*1fff0*/  LDL.LU R7, [R1+0x770] ;  /* 0x0007700001077983 */ /* 0x000f280000300800 */
[----:B------:R-:W4:Y:S04]  /*20000*/  LDL.LU R6, [R1+0x78c] ;  /* 0x00078c0001067983 */ /* 0x000f280000300800 */
[----:B0-----:R-:W4:Y:S04]  /*20010*/  LDL.LU R2, [R1+0x768] ;  /* 0x0007680001027983 */ /* 0x001f280000300800 */
[----:B------:R-:W4:Y:S01]  /*20020*/  LDL.LU R5, [R1+0x784] ;  /* 0x0007840001057983 */ /* 0x000f220000300800 */
[----:B--2---:R-:W-:-:S05]  /*20030*/  IADD3.X R4, PT, PT, R4, UR35, RZ, P2, !PT ;  /* 0x0000002304047c10 */ /* 0x004fca00097fe4ff */
[----:B------:R0:W-:Y:S01]  /*20040*/  STL [R1+0x7f4], R4 ;  /* 0x0007f40401007387 */ /* 0x0001e20000100800 */
[----:B-----5:R-:W-:-:S03]  /*20050*/  IADD3 R31, P2, PT, R31, UR13, RZ ;  /* 0x0000000d1f1f7c10 */ /* 0x020fc6000ff5e0ff */
[----:B0-----:R-:W2:Y:S01]  /*20060*/  LDL.LU R4, [R1+0x760] ;  /* 0x0007600001047983 */ /* 0x001ea20000300800 */
[----:B------:R-:W-:Y:S02]  /*20070*/  IADD3.X R30, PT, PT, R30, UR35, RZ, P3, !PT ;  /* 0x000000231e1e7c10 */ /* 0x000fe40009ffe4ff */
[----:B---3--:R-:W-:Y:S01]  /*20080*/  IADD3 R29, P3, PT, R29, UR13, RZ ;  /* 0x0000000d1d1d7c10 */ /* 0x008fe2000ff7e0ff */
[----:B------:R-:W-:Y:S04]  /*20090*/  STL [R1+0x7d0], R31 ;  /* 0x0007d01f01007387 */ /* 0x000fe80000100800 */
        /* <DEDUP_REMOVED lines=31> */
[----:B------:R-:W-:Y:S02]  /*20290*/  IADD3.X R3, PT, PT, R3, UR35, RZ, P2, !PT ;  /* 0x0000002303037c10 */ /* 0x000fe400097fe4ff */
[----:B------:R-:W-:-:S03]  /*202a0*/  IADD3 R12, P1, PT, R12, UR13, RZ ;  /* 0x0000000d0c0c7c10 */ /* 0x000fc6000ff3e0ff */
[----:B------:R0:W-:Y:S01]  /*202b0*/  STL [R1+0x7a4], R3 ;  /* 0x0007a40301007387 */ /* 0x0001e20000100800 */
[----:B------:R-:W-:-:S03]  /*202c0*/  IADD3 R11, P2, PT, R11, UR13, RZ ;  /* 0x0000000d0b0b7c10 */ /* 0x000fc6000ff5e0ff */
[----:B------:R-:W-:Y:S01]  /*202d0*/  STL [R1+0x7ac], R13 ;  /* 0x0007ac0d01007387 */ /* 0x000fe20000100800 */
[----:B------:R-:W-:Y:S02]  /*202e0*/  IADD3.X R10, PT, PT, R10, UR35, RZ, P3, !PT ;  /* 0x000000230a0a7c10 */ /* 0x000fe40009ffe4ff */
[----:B------:R-:W-:Y:S01]  /*202f0*/  IADD3 R9, P3, PT, R9, UR13, RZ ;  /* 0x0000000d09097c10 */ /* 0x000fe2000ff7e0ff */
[----:B0-----:R-:W3:Y:S04]  /*20300*/  LDL.LU R3, [R1+0x77c] ;  /* 0x00077c0001037983 */ /* 0x001ee80000300800 */
[----:B------:R-:W-:Y:S01]  /*20310*/  STL [R1+0x788], R12 ;  /* 0x0007880c01007387 */ /* 0x000fe20000100800 */
[----:B----4-:R-:W-:-:S03]  /*20320*/  IADD3.X R8, PT, PT, R8, UR35, RZ, P4, !PT ;  /* 0x0000002308087c10 */ /* 0x010fc6000a7fe4ff */
[----:B------:R-:W-:Y:S01]  /*20330*/  STL [R1+0x780], R11 ;  /* 0x0007800b01007387 */ /* 0x000fe20000100800 */
[----:B------:R-:W-:-:S03]  /*20340*/  IADD3 R7, P4, PT, R7, UR13, RZ ;  /* 0x0000000d07077c10 */ /* 0x000fc6000ff9e0ff */
[----:B------:R-:W-:Y:S01]  /*20350*/  STL [R1+0x79c], R10 ;  /* 0x00079c0a01007387 */ /* 0x000fe20000100800 */
[----:B------:R-:W-:-:S03]  /*20360*/  IADD3.X R6, PT, PT, R6, UR35, RZ, P6, !PT ;  /* 0x0000002306067c10 */ /* 0x000fc6000b7fe4ff */
[----:B------:R-:W-:Y:S01]  /*20370*/  STL [R1+0x778], R9 ;  /* 0x0007780901007387 */ /* 0x000fe20000100800 */
[----:B------:R-:W-:-:S03]  /*20380*/  IADD3 R2, P6, PT, R2, UR13, RZ ;  /* 0x0000000d02027c10 */ /* 0x000fc6000ffde0ff */
[----:B------:R-:W-:Y:S04]  /*20390*/  STL [R1+0x794], R8 ;  /* 0x0007940801007387 */ /* 0x000fe80000100800 */
[----:B------:R0:W-:Y:S04]  /*203a0*/  STL [R1+0x768], R2 ;  /* 0x0007680201007387 */ /* 0x0001e80000100800 */
[----:B------:R-:W-:Y:S04]  /*203b0*/  STL [R1+0x770], R7 ;  /* 0x0007700701007387 */ /* 0x000fe80000100800 */
[----:B0-----:R-:W4:Y:S01]  /*203c0*/  LDL.LU R2, [R1+0x758] ;  /* 0x0007580001027983 */ /* 0x001f220000300800 */
[----:B------:R-:W-:-:S03]  /*203d0*/  IADD3.X R5, PT, PT, R5, UR35, RZ, P1, !PT ;  /* 0x0000002305057c10 */ /* 0x000fc60008ffe4ff */
[----:B------:R-:W-:Y:S04]  /*203e0*/  STL [R1+0x78c], R6 ;  /* 0x00078c0601007387 */ /* 0x000fe80000100800 */
[----:B------:R-:W5:Y:S04]  /*203f0*/  LDL.LU R31, [R1+0x774] ;  /* 0x00077400011f7983 */ /* 0x000f680000300800 */
[----:B------:R-:W5:Y:S04]  /*20400*/  LDL.LU R30, [R1+0x750] ;  /* 0x00075000011e7983 */ /* 0x000f680000300800 */
[----:B------:R-:W-:Y:S04]  /*20410*/  STL [R1+0x784], R5 ;  /* 0x0007840501007387 */ /* 0x000fe80000100800 */
[----:B------:R-:W5:Y:S01]  /*20420*/  LDL.LU R29, [R1+0x76c] ;  /* 0x00076c00011d7983 */ /* 0x000f620000300800 */
[----:B--2---:R-:W-:-:S05]  /*20430*/  IADD3 R4, P1, PT, R4, UR13, RZ ;  /* 0x0000000d04047c10 */ /* 0x004fca000ff3e0ff */
[----:B------:R0:W-:Y:S04]  /*20440*/  STL [R1+0x760], R4 ;  /* 0x0007600401007387 */ /* 0x0001e80000100800 */
[----:B------:R-:W2:Y:S04]  /*20450*/  LDL.LU R27, [R1+0x748] ;  /* 0x00074800011b7983 */ /* 0x000ea80000300800 */
        /* <DEDUP_REMOVED lines=15> */
[----:B0-----:R-:W2:Y:S04]  /*20550*/  LDL.LU R4, [R1+0x708] ;  /* 0x0007080001047983 */ /* 0x001ea80000300800 */
[----:B------:R-:W2:Y:S04]  /*20560*/  LDL.LU R11, [R1+0x724] ;  /* 0x00072400010b7983 */ /* 0x000ea80000300800 */
[----:B------:R-:W2:Y:S04]  /*20570*/  LDL.LU R10, [R1+0x700] ;  /* 0x00070000010a7983 */ /* 0x000ea80000300800 */
[----:B------:R-:W2:Y:S01]  /*20580*/  LDL.LU R9, [R1+0x71c] ;  /* 0x00071c0001097983 */ /* 0x000ea20000300800 */
[----:B---3--:R-:W-:-:S05]  /*20590*/  IADD3.X R3, PT, PT, R3, UR35, RZ, P2, !PT ;  /* 0x0000002303037c10 */ /* 0x008fca00097fe4ff */
[----:B------:R0:W-:Y:S04]  /*205a0*/  STL [R1+0x77c], R3 ;  /* 0x00077c0301007387 */ /* 0x0001e80000100800 */
[----:B------:R-:W3:Y:S04]  /*205b0*/  LDL.LU R8, [R1+0x6f8] ;  /* 0x0006f80001087983 */ /* 0x000ee80000300800 */
[----:B------:R-:W3:Y:S04]  /*205c0*/  LDL.LU R7, [R1+0x714] ;  /* 0x0007140001077983 */ /* 0x000ee80000300800 */
[----:B------:R-:W3:Y:S04]  /*205d0*/  LDL.LU R6, [R1+0x6f0] ;  /* 0x0006f00001067983 */ /* 0x000ee80000300800 */
[----:B0-----:R-:W3:Y:S04]  /*205e0*/  LDL.LU R3, [R1+0x70c] ;  /* 0x00070c0001037983 */ /* 0x001ee80000300800 */
[----:B------:R-:W3:Y:S01]  /*205f0*/  LDL.LU R5, [R1+0x6e8] ;  /* 0x0006e80001057983 */ /* 0x000ee20000300800 */
[----:B----4-:R-:W-:-:S05]  /*20600*/  IADD3 R2, P2, PT, R2, UR13, RZ ;  /* 0x0000000d02027c10 */ /* 0x010fca000ff5e0ff */
[----:B------:R0:W-:Y:S04]  /*20610*/  STL [R1+0x758], R2 ;  /* 0x0007580201007387 */ /* 0x0001e80000100800 */
[----:B0-----:R-:W4:Y:S01]  /*20620*/  LDL.LU R2, [R1+0x704] ;  /* 0x0007040001027983 */ /* 0x001f220000300800 */
[----:B-----5:R-:W-:Y:S02]  /*20630*/  IADD3.X R31, PT, PT, R31, UR35, RZ, P3, !PT ;  /* 0x000000231f1f7c10 */ /* 0x020fe40009ffe4ff */
[----:B------:R-:W-:Y:S02]  /*20640*/  IADD3 R30, P3, PT, R30, UR13, RZ ;  /* 0x0000000d1e1e7c10 */ /* 0x000fe4000ff7e0ff */
[----:B------:R-:W-:Y:S01]  /*20650*/  IADD3.X R29, PT, PT, R29, UR35, RZ, P4, !PT ;  /* 0x000000231d1d7c10 */ /* 0x000fe2000a7fe4ff */
[----:B------:R-:W-:Y:S04]  /*20660*/  STL [R1+0x774], R31 ;  /* 0x0007741f01007387 */ /* 0x000fe80000100800 */
[----:B------:R-:W-:Y:S04]  /*20670*/  STL [R1+0x750], R30 ;  /* 0x0007501e01007387 */ /* 0x000fe80000100800 */
[----:B------:R-:W-:Y:S01]  /*20680*/  STL [R1+0x76c], R29 ;  /* 0x00076c1d01007387 */ /* 0x000fe20000100800 */
[----:B--2---:R-:W-:-:S02]  /*20690*/  IADD3 R27, P4, PT, R27, UR13, RZ ;  /* 0x0000000d1b1b7c10 */ /* 0x004fc4000ff9e0ff */
        /* <DEDUP_REMOVED lines=31> */
[----:B------:R-:W-:Y:S01]  /*20890*/  STL [R1+0x710], R13 ;  /* 0x0007100d01007387 */ /* 0x000fe20000100800 */
[----:B------:R-:W-:-:S03]  /*208a0*/  IADD3.X R11, PT, PT, R11, UR35, RZ, P3, !PT ;  /* 0x000000230b0b7c10 */ /* 0x000fc60009ffe4ff */
[----:B0-----:R-:W2:Y:S01]  /*208b0*/  LDL.LU R4, [R1+0x6e0] ;  /* 0x0006e00001047983 */ /* 0x001ea20000300800 */
[----:B------:R-:W-:Y:S02]  /*208c0*/  IADD3 R10, P3, PT, R10, UR13, RZ ;  /* 0x0000000d0a0a7c10 */ /* 0x000fe4000ff7e0ff */
[----:B------:R-:W-:Y:S01]  /*208d0*/  IADD3.X R9, PT, PT, R9, UR35, RZ, P4, !PT ;  /* 0x0000002309097c10 */ /* 0x000fe2000a7fe4ff */
[----:B------:R-:W-:Y:S04]  /*208e0*/  STL [R1+0x72c], R12 ;  /* 0x00072c0c01007387 */ /* 0x000fe80000100800 */
[----:B------:R-:W-:Y:S01]  /*208f0*/  STL [R1+0x724], R11 ;  /* 0x0007240b01007387 */ /* 0x000fe20000100800 */
[----:B---3--:R-:W-:-:S03]  /*20900*/  IADD3 R8, P4, PT, R8, UR13, RZ ;  /* 0x0000000d08087c10 */ /* 0x008fc6000ff9e0ff */
[----:B------:R-:W-:Y:S01]  /*20910*/  STL [R1+0x700], R10 ;  /* 0x0007000a01007387 */ /* 0x000fe20000100800 */
[----:B------:R-:W-:-:S03]  /*20920*/  IADD3.X R7, PT, PT, R7, UR35, RZ, P6, !PT ;  /* 0x0000002307077c10 */ /* 0x000fc6000b7fe4ff */
[----:B------:R-:W-:Y:S01]  /*20930*/  STL [R1+0x71c], R9 ;  /* 0x00071c0901007387 */ /* 0x000fe20000100800 */
[----:B------:R-:W-:Y:S02]  /*20940*/  IADD3 R6, P6, PT, R6, UR13, RZ ;  /* 0x0000000d06067c10 */ /* 0x000fe4000ffde0ff */
[----:B------:R-:W-:Y:S01]  /*20950*/  IADD3.X R3, PT, PT, R3, UR35, RZ, P1, !PT ;  /* 0x0000002303037c10 */ /* 0x000fe20008ffe4ff */
[----:B------:R-:W-:Y:S01]  /*20960*/  STL [R1+0x6f8], R8 ;  /* 0x0006f80801007387 */ /* 0x000fe20000100800 */
[----:B------:R-:W-:-:S03]  /*20970*/  IADD3 R5, P1, PT, R5, UR13, RZ ;  /* 0x0000000d05057c10 */ /* 0x000fc6000ff3e0ff */
[----:B------:R0:W-:Y:S04]  /*20980*/  STL [R1+0x70c], R3 ;  /* 0x00070c0301007387 */ /* 0x0001e80000100800 */
[----:B------:R-:W-:Y:S04]  /*20990*/  STL [R1+0x714], R7 ;  /* 0x0007140701007387 */ /* 0x000fe80000100800 */
[----:B0-----:R-:W3:Y:S04]  /*209a0*/  LDL.LU R3, [R1+0x6fc] ;  /* 0x0006fc0001037983 */ /* 0x001ee80000300800 */
[----:B------:R-:W-:Y:S04]  /*209b0*/  STL [R1+0x6f0], R6 ;  /* 0x0006f00601007387 */ /* 0x000fe80000100800 */
[----:B------:R-:W5:Y:S04]  /*209c0*/  LDL.LU R31, [R1+0x6d8] ;  /* 0x0006d800011f7983 */ /* 0x000f680000300800 */
[----:B------:R-:W5:Y:S01]  /*209d0*/  LDL.LU R30, [R1+0x6f4] ;  /* 0x0006f400011e7983 */ /* 0x000f620000300800 */
[----:B----4-:R-:W-:-:S03]  /*209e0*/  IADD3.X R2, PT, PT, R2, UR35, RZ, P2, !PT ;  /* 0x0000002302027c10 */ /* 0x010fc600097fe4ff */
[----:B------:R-:W-:Y:S04]  /*209f0*/  STL [R1+0x6e8], R5 ;  /* 0x0006e80501007387 */ /* 0x000fe80000100800 */
[----:B------:R-:W4:Y:S04]  /*20a00*/  LDL.LU R29, [R1+0x6d0] ;  /* 0x0006d000011d7983 */ /* 0x000f280000300800 */
[----:B------:R0:W-:Y:S04]  /*20a10*/  STL [R1+0x704], R2 ;  /* 0x0007040201007387 */ /* 0x0001e80000100800 */
[----:B------:R-:W4:Y:S04]  /*20a20*/  LDL.LU R27, [R1+0x6ec] ;  /* 0x0006ec00011b7983 */ /* 0x000f280000300800 */
        /* <DEDUP_REMOVED lines=15> */
[----:B0-----:R-:W4:Y:S04]  /*20b20*/  LDL.LU R2, [R1+0x6ac] ;  /* 0x0006ac0001027983 */ /* 0x001f280000300800 */
[----:B------:R-:W4:Y:S04]  /*20b30*/  LDL.LU R11, [R1+0x688] ;  /* 0x00068800010b7983 */ /* 0x000f280000300800 */
[----:B------:R-:W4:Y:S04]  /*20b40*/  LDL.LU R10, [R1+0x6a4] ;  /* 0x0006a400010a7983 */ /* 0x000f280000300800 */
[----:B------:R-:W4:Y:S01]  /*20b50*/  LDL.LU R9, [R1+0x680] ;  /* 0x0006800001097983 */ /* 0x000f220000300800 */
[----:B--2---:R-:W-:-:S05]  /*20b60*/  IADD3 R4, P2, PT, R4, UR13, RZ ;  /* 0x0000000d04047c10 */ /* 0x004fca000ff5e0ff */
[----:B------:R0:W-:Y:S04]  /*20b70*/  STL [R1+0x6e0], R4 ;  /* 0x0006e00401007387 */ /* 0x0001e80000100800 */
[----:B------:R-:W2:Y:S04]  /*20b80*/  LDL.LU R8, [R1+0x69c] ;  /* 0x00069c0001087983 */ /* 0x000ea80000300800 */
[----:B------:R-:W2:Y:S04]  /*20b90*/  LDL.LU R7, [R1+0x678] ;  /* 0x0006780001077983 */ /* 0x000ea80000300800 */
[----:B------:R-:W2:Y:S04]  /*20ba0*/  LDL.LU R6, [R1+0x694] ;  /* 0x0006940001067983 */ /* 0x000ea80000300800 */
[----:B0-----:R-:W2:Y:S04]  /*20bb0*/  LDL.LU R4, [R1+0x670] ;  /* 0x0006700001047983 */ /* 0x001ea80000300800 */
[----:B------:R-:W2:Y:S01]  /*20bc0*/  LDL.LU R5, [R1+0x68c] ;  /* 0x00068c0001057983 */ /* 0x000ea20000300800 */
[----:B---3--:R-:W-:-:S05]  /*20bd0*/  IADD3.X R3, PT, PT, R3, UR35, RZ, P3, !PT ;  /* 0x0000002303037c10 */ /* 0x008fca0009ffe4ff */
[----:B------:R0:W-:Y:S01]  /*20be0*/  STL [R1+0x6fc], R3 ;  /* 0x0006fc0301007387 */ /* 0x0001e20000100800 */
[----:B-----5:R-:W-:Y:S02]  /*20bf0*/  IADD3 R31, P3, PT, R31, UR13, RZ ;  /* 0x0000000d1f1f7c10 */ /* 0x020fe4000ff7e0ff */
[----:B------:R-:W-:Y:S01]  /*20c00*/  IADD3.X R30, PT, PT, R30, UR35, RZ, P4, !PT ;  /* 0x000000231e1e7c10 */ /* 0x000fe2000a7fe4ff */
[----:B0-----:R-:W3:Y:S01]  /*20c10*/  LDL.LU R3, [R1+0x668] ;  /* 0x0006680001037983 */ /* 0x001ee20000300800 */
[----:B----4-:R-:W-:-:S03]  /*20c20*/  IADD3 R29, P4, PT, R29, UR13, RZ ;  /* 0x0000000d1d1d7c10 */ /* 0x010fc6000ff9e0ff */
        /* <DEDUP_REMOVED lines=34> */
[----:B------:R-:W-:Y:S04]  /*20e50*/  STL [R1+0x6b4], R13 ;  /* 0x0006b40d01007387 */ /* 0x000fe80000100800 */
[----:B0-----:R-:W4:Y:S01]  /*20e60*/  LDL.LU R2, [R1+0x684] ;  /* 0x0006840001027983 */ /* 0x001f220000300800 */
[----:B------:R-:W-:Y:S02]  /*20e70*/  IADD3 R12, P2, PT, R12, UR13, RZ ;  /* 0x0000000d0c0c7c10 */ /* 0x000fe4000ff5e0ff */
[----:B------:R-:W-:-:S02]  /*20e80*/  IADD3 R11, P3, PT, R11, UR13, RZ ;  /* 0x0000000d0b0b7c10 */ /* 0x000fc4000ff7e0ff */
[----:B------:R-:W-:Y:S02]  /*20e90*/  IADD3.X R10, PT, PT, R10, UR35, RZ, P4, !PT ;  /* 0x000000230a0a7c10 */ /* 0x000fe4000a7fe4ff */
[----:B------:R-:W-:Y:S01]  /*20ea0*/  IADD3 R9, P4, PT, R9, UR13, RZ ;  /* 0x0000000d09097c10 */ /* 0x000fe2000ff9e0ff */
[----:B------:R-:W-:Y:S04]  /*20eb0*/  STL [R1+0x690], R12 ;  /* 0x0006900c01007387 */ /* 0x000fe80000100800 */
[----:B------:R-:W-:Y:S04]  /*20ec0*/  STL [R1+0x688], R11 ;  /* 0x0006880b01007387 */ /* 0x000fe80000100800 */
[----:B------:R-:W-:Y:S04]  /*20ed0*/  STL [R1+0x6a4], R10 ;  /* 0x0006a40a01007387 */ /* 0x000fe80000100800 */
[----:B------:R-:W-:Y:S01]  /*20ee0*/  STL [R1+0x680], R9 ;  /* 0x0006800901007387 */ /* 0x000fe20000100800 */
[----:B--2---:R-:W-:-:S02]  /*20ef0*/  IADD3.X R8, PT, PT, R8, UR35, RZ, P6, !PT ;  /* 0x0000002308087c10 */ /* 0x004fc4000b7fe4ff */
[----:B------:R-:W-:Y:S02]  /*20f00*/  IADD3 R7, P6, PT, R7, UR13, RZ ;  /* 0x0000000d07077c10 */ /* 0x000fe4000ffde0ff */
[----:B------:R-:W-:Y:S02]  /*20f10*/  IADD3.X R6, PT, PT, R6, UR35, RZ, P1, !PT ;  /* 0x0000002306067c10 */ /* 0x000fe40008ffe4ff */
[----:B------:R-:W-:Y:S01]  /*20f20*/  IADD3 R4, P1, PT, R4, UR13, RZ ;  /* 0x0000000d04047c10 */ /* 0x000fe2000ff3e0ff */
[----:B------:R-:W-:Y:S04]  /*20f30*/  STL [R1+0x69c], R8 ;  /* 0x00069c0801007387 */ /* 0x000fe80000100800 */
[----:B------:R0:W-:Y:S04]  /*20f40*/  STL [R1+0x670], R4 ;  /* 0x0006700401007387 */ /* 0x0001e80000100800 */
[----:B------:R-:W-:Y:S01]  /*20f50*/  STL [R1+0x678], R7 ;  /* 0x0006780701007387 */ /* 0x000fe20000100800 */
[----:B------:R-:W-:-:S03]  /*20f60*/  IADD3.X R5, PT, PT, R5, UR35, RZ, P2, !PT ;  /* 0x0000002305057c10 */ /* 0x000fc600097fe4ff */
[----:B0-----:R-:W2:Y:S04]  /*20f70*/  LDL.LU R4, [R1+0x660] ;  /* 0x0006600001047983 */ /* 0x001ea80000300800 */
[----:B------:R-:W-:Y:S04]  /*20f80*/  STL [R1+0x694], R6 ;  /* 0x0006940601007387 */ /* 0x000fe80000100800 */
[----:B------:R-:W5:Y:S04]  /*20f90*/  LDL.LU R31, [R1+0x67c] ;  /* 0x00067c00011f7983 */ /* 0x000f680000300800 */
[----:B------:R-:W5:Y:S04]  /*20fa0*/  LDL.LU R30, [R1+0x658] ;  /* 0x00065800011e7983 */ /* 0x000f680000300800 */
[----:B------:R-:W-:Y:S01]  /*20fb0*/  STL [R1+0x68c], R5 ;  /* 0x00068c0501007387 */ /* 0x000fe20000100800 */
[----:B---3--:R-:W-:-:S03]  /*20fc0*/  IADD3 R3, P2, PT, R3, UR13, RZ ;  /* 0x0000000d03037c10 */ /* 0x008fc6000ff5e0ff */
        /* <DEDUP_REMOVED lines=22> */
[----:B----4-:R-:W-:-:S05]  /*21130*/  IADD3.X R2, PT, PT, R2, UR35, RZ, P3, !PT ;  /* 0x0000002302027c10 */ /* 0x010fca0009ffe4ff */
[----:B------:R0:W-:Y:S04]  /*21140*/  STL [R1+0x684], R2 ;  /* 0x0006840201007387 */ /* 0x0001e80000100800 */
[----:B------:R-:W4:Y:S04]  /*21150*/  LDL.LU R8, [R1+0x600] ;  /* 0x0006000001087983 */ /* 0x000f280000300800 */
[----:B------:R-:W4:Y:S04]  /*21160*/  LDL.LU R7, [R1+0x61c] ;  /* 0x00061c0001077983 */ /* 0x000f280000300800 */
[----:B------:R-:W4:Y:S04]  /*21170*/  LDL.LU R6, [R1+0x5f8] ;  /* 0x0005f80001067983 */ /* 0x000f280000300800 */
[----:B0-----:R-:W4:Y:S04]  /*21180*/  LDL.LU R2, [R1+0x614] ;  /* 0x0006140001027983 */ /* 0x001f280000300800 */
[----:B------:R-:W4:Y:S01]  /*21190*/  LDL.LU R5, [R1+0x5f0] ;  /* 0x0005f00001057983 */ /* 0x000f220000300800 */
[----:B--2---:R-:W-:-:S05]  /*211a0*/  IADD3 R4, P3, PT, R4, UR13, RZ ;  /* 0x0000000d04047c10 */ /* 0x004fca000ff7e0ff */
[----:B------:R0:W-:Y:S01]  /*211b0*/  STL [R1+0x660], R4 ;  /* 0x0006600401007387 */ /* 0x0001e20000100800 */
[----:B-----5:R-:W-:-:S03]  /*211c0*/  IADD3.X R31, PT, PT, R31, UR35, RZ, P4, !PT ;  /* 0x000000231f1f7c10 */ /* 0x020fc6000a7fe4ff */
[----:B0-----:R-:W2:Y:S01]  /*211d0*/  LDL.LU R4, [R1+0x60c] ;  /* 0x00060c0001047983 */ /* 0x001ea20000300800 */
[----:B------:R-:W-:Y:S02]  /*211e0*/  IADD3 R30, P4, PT, R30, UR13, RZ ;  /* 0x0000000d1e1e7c10 */ /* 0x000fe4000ff9e0ff */
[----:B---3--:R-:W-:Y:S01]  /*211f0*/  IADD3.X R29, PT, PT, R29, UR35, RZ, P6, !PT ;  /* 0x000000231d1d7c10 */ /* 0x008fe2000b7fe4ff */
        /* <DEDUP_REMOVED lines=34> */
[----:B------:R0:W-:Y:S01]  /*21420*/  STL [R1+0x610], R3 ;  /* 0x0006100301007387 */ /* 0x0001e20000100800 */
[----:B------:R-:W-:-:S03]  /*21430*/  IADD3.X R11, PT, PT, R11, UR35, RZ, P4, !PT ;  /* 0x000000230b0b7c10 */ /* 0x000fc6000a7fe4ff */
[----:B------:R-:W-:Y:S01]  /*21440*/  STL [R1+0x618], R13 ;  /* 0x0006180d01007387 */ /* 0x000fe20000100800 */
[----:B------:R-:W-:Y:S02]  /*21450*/  IADD3 R10, P4, PT, R10, UR13, RZ ;  /* 0x0000000d0a0a7c10 */ /* 0x000fe4000ff9e0ff */
[----:B------:R-:W-:Y:S01]  /*21460*/  IADD3.X R9, PT, PT, R9, UR35, RZ, P6, !PT ;  /* 0x0000002309097c10 */ /* 0x000fe2000b7fe4ff */
[----:B0-----:R-:W3:Y:S04]  /*21470*/  LDL.LU R3, [R1+0x5e8] ;  /* 0x0005e80001037983 */ /* 0x001ee80000300800 */
[----:B------:R-:W-:Y:S04]  /*21480*/  STL [R1+0x634], R12 ;  /* 0x0006340c01007387 */ /* 0x000fe80000100800 */
[----:B------:R-:W-:Y:S01]  /*21490*/  STL [R1+0x62c], R11 ;  /* 0x00062c0b01007387 */ /* 0x000fe20000100800 */
[----:B----4-:R-:W-:-:S03]  /*214a0*/  IADD3 R8, P6, PT, R8, UR13, RZ ;  /* 0x0000000d08087c10 */ /* 0x010fc6000ffde0ff */
[----:B------:R-:W-:Y:S01]  /*214b0*/  STL [R1+0x608], R10 ;  /* 0x0006080a01007387 */ /* 0x000fe20000100800 */
[----:B------:R-:W-:-:S03]  /*214c0*/  IADD3.X R7, PT, PT, R7, UR35, RZ, P1, !PT ;  /* 0x0000002307077c10 */ /* 0x000fc60008ffe4ff */
[----:B------:R-:W-:Y:S01]  /*214d0*/  STL [R1+0x624], R9 ;  /* 0x0006240901007387 */ /* 0x000fe20000100800 */
[----:B------:R-:W-:-:S03]  /*214e0*/  IADD3.X R2, PT, PT, R2, UR35, RZ, P2, !PT ;  /* 0x0000002302027c10 */ /* 0x000fc600097fe4ff */
[----:B------:R-:W-:Y:S04]  /*214f0*/  STL [R1+0x600], R8 ;  /* 0x0006000801007387 */ /* 0x000fe80000100800 */
[----:B------:R0:W-:Y:S04]  /*21500*/  STL [R1+0x614], R2 ;  /* 0x0006140201007387 */ /* 0x0001e80000100800 */
[----:B------:R-:W-:Y:S04]  /*21510*/  STL [R1+0x61c], R7 ;  /* 0x00061c0701007387 */ /* 0x000fe80000100800 */
[----:B0-----:R-:W4:Y:S01]  /*21520*/  LDL.LU R2, [R1+0x604] ;  /* 0x0006040001027983 */ /* 0x001f220000300800 */
[----:B------:R-:W-:-:S02]  /*21530*/  IADD3 R6, P1, PT, R6, UR13, RZ ;  /* 0x0000000d06067c10 */ /* 0x000fc4000ff3e0ff */
[----:B------:R-:W-:-:S03]  /*21540*/  IADD3 R5, P2, PT, R5, UR13, RZ ;  /* 0x0000000d05057c10 */ /* 0x000fc6000ff5e0ff */
[----:B------:R-:W-:Y:S04]  /*21550*/  STL [R1+0x5f8], R6 ;  /* 0x0005f80601007387 */ /* 0x000fe80000100800 */
[----:B------:R-:W5:Y:S04]  /*21560*/  LDL.LU R31, [R1+0x5e0] ;  /* 0x0005e000011f7983 */ /* 0x000f680000300800 */
[----:B------:R-:W5:Y:S04]  /*21570*/  LDL.LU R30, [R1+0x5fc] ;  /* 0x0005fc00011e7983 */ /* 0x000f680000300800 */
[----:B------:R-:W-:Y:S04]  /*21580*/  STL [R1+0x5f0], R5 ;  /* 0x0005f00501007387 */ /* 0x000fe80000100800 */
[----:B------:R-:W5:Y:S01]  /*21590*/  LDL.LU R29, [R1+0x5d8] ;  /* 0x0005d800011d7983 */ /* 0x000f620000300800 */
[----:B--2---:R-:W-:-:S05]  /*215a0*/  IADD3.X R4, PT, PT, R4, UR35, RZ, P3, !PT ;  /* 0x0000002304047c10 */ /* 0x004fca0009ffe4ff */
        /* <DEDUP_REMOVED lines=21> */
[----:B---3--:R-:W-:-:S05]  /*21700*/  IADD3 R3, P3, PT, R3, UR13, RZ ;  /* 0x0000000d03037c10 */ /* 0x008fca000ff7e0ff */
[----:B------:R0:W-:Y:S04]  /*21710*/  STL [R1+0x5e8], R3 ;  /* 0x0005e80301007387 */ /* 0x0001e80000100800 */
[----:B------:R-:W3:Y:S04]  /*21720*/  LDL.LU R8, [R1+0x5a4] ;  /* 0x0005a40001087983 */ /* 0x000ee80000300800 */
[----:B------:R-:W3:Y:S04]  /*21730*/  LDL.LU R7, [R1+0x580] ;  /* 0x0005800001077983 */ /* 0x000ee80000300800 */
[----:B------:R-:W3:Y:S04]  /*21740*/  LDL.LU R6, [R1+0x59c] ;  /* 0x00059c0001067983 */ /* 0x000ee80000300800 */
[----:B0-----:R-:W3:Y:S04]  /*21750*/  LDL.LU R3, [R1+0x578] ;  /* 0x0005780001037983 */ /* 0x001ee80000300800 */
[----:B------:R-:W3:Y:S01]  /*21760*/  LDL.LU R5, [R1+0x594] ;  /* 0x0005940001057983 */ /* 0x000ee20000300800 */
[----:B----4-:R-:W-:-:S05]  /*21770*/  IADD3.X R2, PT, PT, R2, UR35, RZ, P4, !PT ;  /* 0x0000002302027c10 */ /* 0x010fca000a7fe4ff */
[----:B------:R0:W-:Y:S04]  /*21780*/  STL [R1+0x604], R2 ;  /* 0x0006040201007387 */ /* 0x0001e80000100800 */
[----:B0-----:R-:W4:Y:S01]  /*21790*/  LDL.LU R2, [R1+0x570] ;  /* 0x0005700001027983 */ /* 0x001f220000300800 */
[----:B-----5:R-:W-:Y:S02]  /*217a0*/  IADD3 R31, P4, PT, R31, UR13, RZ ;  /* 0x0000000d1f1f7c10 */ /* 0x020fe4000ff9e0ff */
[----:B------:R-:W-:Y:S02]  /*217b0*/  IADD3.X R30, PT, PT, R30, UR35, RZ, P6, !PT ;  /* 0x000000231e1e7c10 */ /* 0x000fe4000b7fe4ff */
[----:B------:R-:W-:Y:S01]  /*217c0*/  IADD3 R29, P6, PT, R29, UR13, RZ ;  /* 0x0000000d1d1d7c10 */ /* 0x000fe2000ffde0ff */
[----:B------:R-:W-:Y:S04]  /*217d0*/  STL [R1+0x5e0], R31 ;  /* 0x0005e01f01007387 */ /* 0x000fe80000100800 */
[----:B------:R-:W-:Y:S04]  /*217e0*/  STL [R1+0x5fc], R30 ;  /* 0x0005fc1e01007387 */ /* 0x000fe80000100800 */
[----:B------:R-:W-:Y:S01]  /*217f0*/  STL [R1+0x5d8], R29 ;  /* 0x0005d81d01007387 */ /* 0x000fe20000100800 */
[----:B--2---:R-:W-:-:S02]  /*21800*/  IADD3.X R27, PT, PT, R27, UR35, RZ, P1, !PT ;  /* 0x000000231b1b7c10 */ /* 0x004fc40008ffe4ff */
        /* <DEDUP_REMOVED lines=36> */
[----:B------:R-:W-:Y:S04]  /*21a50*/  STL [R1+0x598], R12 ;  /* 0x0005980c01007387 */ /* 0x000fe80000100800 */
[----:B------:R-:W-:Y:S01]  /*21a60*/  STL [R1+0x590], R11 ;  /* 0x0005900b01007387 */ /* 0x000fe20000100800 */
[----:B---3--:R-:W-:-:S03]  /*21a70*/  IADD3.X R8, PT, PT, R8, UR35, RZ, P1, !PT ;  /* 0x0000002308087c10 */ /* 0x008fc60008ffe4ff */
[----:B------:R-:W-:Y:S01]  /*21a80*/  STL [R1+0x5ac], R10 ;  /* 0x0005ac0a01007387 */ /* 0x000fe20000100800 */
[----:B------:R-:W-:Y:S02]  /*21a90*/  IADD3 R7, P1, PT, R7, UR13, RZ ;  /* 0x0000000d07077c10 */ /* 0x000fe4000ff3e0ff */
[----:B------:R-:W-:Y:S01]  /*21aa0*/  IADD3.X R6, PT, PT, R6, UR35, RZ, P2, !PT ;  /* 0x0000002306067c10 */ /* 0x000fe200097fe4ff */
[----:B------:R-:W-:Y:S01]  /*21ab0*/  STL [R1+0x588], R9 ;  /* 0x0005880901007387 */ /* 0x000fe20000100800 */
[----:B------:R-:W-:-:S03]  /*21ac0*/  IADD3 R3, P2, PT, R3, UR13, RZ ;  /* 0x0000000d03037c10 */ /* 0x000fc6000ff5e0ff */
[----:B------:R-:W-:Y:S01]  /*21ad0*/  STL [R1+0x5a4], R8 ;  /* 0x0005a40801007387 */ /* 0x000fe20000100800 */
[----:B------:R-:W-:-:S03]  /*21ae0*/  IADD3.X R5, PT, PT, R5, UR35, RZ, P3, !PT ;  /* 0x0000002305057c10 */ /* 0x000fc60009ffe4ff */
[----:B------:R0:W-:Y:S04]  /*21af0*/  STL [R1+0x578], R3 ;  /* 0x0005780301007387 */ /* 0x0001e80000100800 */
[----:B------:R-:W-:Y:S04]  /*21b00*/  STL [R1+0x580], R7 ;  /* 0x0005800701007387 */ /* 0x000fe80000100800 */
[----:B0-----:R-:W3:Y:S04]  /*21b10*/  LDL.LU R3, [R1+0x568] ;  /* 0x0005680001037983 */ /* 0x001ee80000300800 */
[----:B------:R-:W-:Y:S04]  /*21b20*/  STL [R1+0x59c], R6 ;  /* 0x00059c0601007387 */ /* 0x000fe80000100800 */
[----:B------:R-:W5:Y:S04]  /*21b30*/  LDL.LU R31, [R1+0x584] ;  /* 0x00058400011f7983 */ /* 0x000f680000300800 */
[----:B------:R-:W5:Y:S04]  /*21b40*/  LDL.LU R30, [R1+0x560] ;  /* 0x00056000011e7983 */ /* 0x000f680000300800 */
[----:B------:R-:W-:Y:S01]  /*21b50*/  STL [R1+0x594], R5 ;  /* 0x0005940501007387 */ /* 0x000fe20000100800 */
[----:B----4-:R-:W-:-:S03]  /*21b60*/  IADD3 R2, P3, PT, R2, UR13, RZ ;  /* 0x0000000d02027c10 */ /* 0x010fc6000ff7e0ff */
        /* <DEDUP_REMOVED lines=22> */
[----:B--2---:R-:W-:-:S05]  /*21cd0*/  IADD3.X R4, PT, PT, R4, UR35, RZ, P4, !PT ;  /* 0x0000002304047c10 */ /* 0x004fca000a7fe4ff */
[----:B------:R0:W-:Y:S04]  /*21ce0*/  STL [R1+0x58c], R4 ;  /* 0x00058c0401007387 */ /* 0x0001e80000100800 */
[----:B------:R-:W2:Y:S04]  /*21cf0*/  LDL.LU R8, [R1+0x508] ;  /* 0x0005080001087983 */ /* 0x000ea80000300800 */
[----:B------:R-:W2:Y:S04]  /*21d00*/  LDL.LU R7, [R1+0x524] ;  /* 0x0005240001077983 */ /* 0x000ea80000300800 */
[----:B------:R-:W2:Y:S04]  /*21d10*/  LDL.LU R6, [R1+0x500] ;  /* 0x0005000001067983 */ /* 0x000ea80000300800 */
[----:B0-----:R-:W2:Y:S04]  /*21d20*/  LDL.LU R4, [R1+0x51c] ;  /* 0x00051c0001047983 */ /* 0x001ea80000300800 */
[----:B------:R-:W2:Y:S01]  /*21d30*/  LDL.LU R5, [R1+0x4f8] ;  /* 0x0004f80001057983 */ /* 0x000ea20000300800 */
[----:B---3--:R-:W-:-:S05]  /*21d40*/  IADD3 R3, P4, PT, R3, UR13, RZ ;  /* 0x0000000d03037c10 */ /* 0x008fca000ff9e0ff */
[----:B------:R0:W-:Y:S01]  /*21d50*/  STL [R1+0x568], R3 ;  /* 0x0005680301007387 */ /* 0x0001e20000100800 */
[----:B-----5:R-:W-:Y:S02]  /*21d60*/  IADD3.X R31, PT, PT, R31, UR35, RZ, P6, !PT ;  /* 0x000000231f1f7c10 */ /* 0x020fe4000b7fe4ff */
[----:B------:R-:W-:Y:S01]  /*21d70*/  IADD3 R30, P6, PT, R30, UR13, RZ ;  /* 0x0000000d1e1e7c10 */ /* 0x000fe2000ffde0ff */
[----:B0-----:R-:W3:Y:S01]  /*21d80*/  LDL.LU R3, [R1+0x514] ;  /* 0x0005140001037983 */ /* 0x001ee20000300800 */
[----:B----4-:R-:W-:-:S03]  /*21d90*/  IADD3.X R29, PT, PT, R29, UR35, RZ, P1, !PT ;  /* 0x000000231d1d7c10 */ /* 0x010fc60008ffe4ff */
        /* <DEDUP_REMOVED lines=44> */
[----:B--2---:R-:W-:-:S02]  /*22060*/  IADD3 R8, P1, PT, R8, UR13, RZ ;  /* 0x0000000d08087c10 */ /* 0x004fc4000ff3e0ff */
[----:B------:R-:W-:-:S03]  /*22070*/  IADD3.X R7, PT, PT, R7, UR35, RZ, P2, !PT ;  /* 0x0000002307077c10 */ /* 0x000fc600097fe4ff */
[----:B------:R-:W-:Y:S01]  /*22080*/  STL [R1+0x508], R8 ;  /* 0x0005080801007387 */ /* 0x000fe20000100800 */
[----:B------:R-:W-:Y:S02]  /*22090*/  IADD3.X R4, PT, PT, R4, UR35, RZ, P3, !PT ;  /* 0x0000002304047c10 */ /* 0x000fe40009ffe4ff */
[----:B------:R-:W-:-:S03]  /*220a0*/  IADD3 R6, P2, PT, R6, UR13, RZ ;  /* 0x0000000d06067c10 */ /* 0x000fc6000ff5e0ff */
[----:B------:R0:W-:Y:S04]  /*220b0*/  STL [R1+0x51c], R4 ;  /* 0x00051c0401007387 */ /* 0x0001e80000100800 */
[----:B------:R-:W-:Y:S01]  /*220c0*/  STL [R1+0x524], R7 ;  /* 0x0005240701007387 */ /* 0x000fe20000100800 */
[----:B------:R-:W-:-:S03]  /*220d0*/  IADD3 R5, P3, PT, R5, UR13, RZ ;  /* 0x0000000d05057c10 */ /* 0x000fc6000ff7e0ff */
[----:B0-----:R-:W2:Y:S04]  /*220e0*/  LDL.LU R4, [R1+0x50c] ;  /* 0x00050c0001047983 */ /* 0x001ea80000300800 */
[----:B------:R-:W-:Y:S04]  /*220f0*/  STL [R1+0x500], R6 ;  /* 0x0005000601007387 */ /* 0x000fe80000100800 */
[----:B------:R-:W5:Y:S04]  /*22100*/  LDL.LU R31, [R1+0x4e8] ;  /* 0x0004e800011f7983 */ /* 0x000f680000300800 */
[----:B------:R-:W5:Y:S04]  /*22110*/  LDL.LU R30, [R1+0x504] ;  /* 0x00050400011e7983 */ /* 0x000f680000300800 */
[----:B------:R-:W-:Y:S01]  /*22120*/  STL [R1+0x4f8], R5 ;  /* 0x0004f80501007387 */ /* 0x000fe20000100800 */
[----:B---3--:R-:W-:-:S03]  /*22130*/  IADD3.X R3, PT, PT, R3, UR35, RZ, P4, !PT ;  /* 0x0000002303037c10 */ /* 0x008fc6000a7fe4ff */
        /* <DEDUP_REMOVED lines=75> */
[----:B------:R-:W-:Y:S04]  /*225f0*/  STL [R1+0x4a0], R12 ;  /* 0x0004a00c01007387 */ /* 0x000fe80000100800 */
[----:B------:R-:W-:Y:S01]  /*22600*/  STL [R1+0x498], R11 ;  /* 0x0004980b01007387 */ /* 0x000fe20000100800 */
[----:B----4-:R-:W-:-:S03]  /*22610*/  IADD3.X R8, PT, PT, R8, UR35, RZ, P2, !PT ;  /* 0x0000002308087c10 */ /* 0x010fc600097fe4ff */
[----:B------:R-:W-:Y:S01]  /*22620*/  STL [R1+0x4b4], R10 ;  /* 0x0004b40a01007387 */ /* 0x000fe20000100800 */
[----:B------:R-:W-:Y:S02]  /*22630*/  IADD3 R7, P2, PT, R7, UR13, RZ ;  /* 0x0000000d07077c10 */ /* 0x000fe4000ff5e0ff */
[----:B------:R-:W-:Y:S01]  /*22640*/  IADD3.X R6, PT, PT, R6, UR35, RZ, P3, !PT ;  /* 0x0000002306067c10 */ /* 0x000fe20009ffe4ff */
        /* <DEDUP_REMOVED lines=102> */
[----:B------:R-:W5:Y:S04]  /*22cb0*/  LDL.LU R30, [R1+0x40c] ;  /* 0x00040c00011e7983 */ /* 0x000f680000300800 */
[----:B------:R-:W-:Y:S01]  /*22cc0*/  STL [R1+0x400], R5 ;  /* 0x0004000501007387 */ /* 0x000fe20000100800 */
[----:B----4-:R-:W-:-:S03]  /*22cd0*/  IADD3.X R2, PT, PT, R2, UR35, RZ, P6, !PT ;  /* 0x0000002302027c10 */ /* 0x010fc6000b7fe4ff */
        /* <DEDUP_REMOVED lines=643> */
[----:B------:R-:W-:Y:S04]  /*25510*/  STL [R1+0x958], R7 ;  /* 0x0009580701007387 */ /* 0x000fe80000100800 */
[----:B0-----:R-:W2:Y:S01]  /*25520*/  LDL.LU R4, [R1+0x944] ;  /* 0x0009440001047983 */ /* 0x001ea20000300800 */
[----:B------:R-:W-:-:S03]  /*25530*/  IADD3.X R5, PT, PT, R5, UR35, RZ, P3, !PT ;  /* 0x0000002305057c10 */ /* 0x000fc60009ffe4ff */
        /* <DEDUP_REMOVED lines=35> */
[----:B------:R0:W-:Y:S04]  /*25770*/  STL [R1+0x944], R4 ;  /* 0x0009440401007387 */ /* 0x0001e80000100800 */
[----:B0-----:R-:W2:Y:S01]  /*25780*/  LDL.LU R4, [R1+0x8f0] ;  /* 0x0008f00001047983 */ /* 0x001ea20000300800 */
[----:B-----5:R-:W-:Y:S02]  /*25790*/  IADD3.X R31, PT, PT, R31, UR34, RZ, P6, !PT ;  /* 0x000000221f1f7c10 */ /* 0x020fe4000b7fe4ff */
        /* <DEDUP_REMOVED lines=35> */
[----:B------:R-:W-:Y:S01]  /*259d0*/  STL [R1+0x920], R14 ;  /* 0x0009200e01007387 */ /* 0x000fe20000100800 */
[----:B------:R-:W-:-:S03]  /*259e0*/  IADD3.X R11, PT, PT, R11, UR34, RZ, P6, !PT ;  /* 0x000000220b0b7c10 */ /* 0x000fc6000b7fe4ff */
[----:B------:R0:W-:Y:S01]  /*259f0*/  STL [R1+0x8f4], R3 ;  /* 0x0008f40301007387 */ /* 0x0001e20000100800 */
[----:B------:R-:W-:-:S03]  /*25a00*/  IADD3 R10, P6, PT, R10, UR7, RZ ;  /* 0x000000070a0a7c10 */ /* 0x000fc6000ffde0ff */
[----:B------:R-:W-:Y:S01]  /*25a10*/  STL [R1+0x8fc], R13 ;  /* 0x0008fc0d01007387 */ /* 0x000fe20000100800 */
[----:B------:R-:W-:-:S03]  /*25a20*/  IADD3.X R9, PT, PT, R9, UR34, RZ, P1, !PT ;  /* 0x0000002209097c10 */ /* 0x000fc60008ffe4ff */
        /* <DEDUP_REMOVED lines=14> */
[----:B------:R0:W-:Y:S04]  /*25b10*/  STL [R1+0x95c], R6 ;  /* 0x00095c0601007387 */ /* 0x0001e80000100800 */
[----:B------:R-:W5:Y:S04]  /*25b20*/  LDL.LU R30, [R1+0x8e0] ;  /* 0x0008e000011e7983 */ /* 0x000f680000300800 */
[----:B------:R-:W5:Y:S04]  /*25b30*/  LDL.LU R29, [R1+0x968] ;  /* 0x00096800011d7983 */ /* 0x000f680000300800 */
[----:B------:R1:W-:Y:S04]  /*25b40*/  STL [R1+0x960], R5 ;  /* 0x0009600501007387 */ /* 0x0003e80000100800 */
[----:B------:R-:W5:Y:S01]  /*25b50*/  LDL.LU R27, [R1+0x8dc] ;  /* 0x0008dc00011b7983 */ /* 0x000f620000300800 */
[----:B--2---:R-:W-:-:S05]  /*25b60*/  IADD3.X R4, PT, PT, R4, UR34, RZ, P4, !PT ;  /* 0x0000002204047c10 */ /* 0x004fca000a7fe4ff */
[----:B------:R2:W-:Y:S04]  /*25b70*/  STL [R1+0x8f0], R4 ;  /* 0x0008f00401007387 */ /* 0x0005e80000100800 */
        /* <DEDUP_REMOVED lines=12> */
[----:B0-----:R-:W5:Y:S04]  /*25c40*/  LDL.LU R6, [R1+0x988] ;  /* 0x0009880001067983 */ /* 0x001f680000300800 */
[----:B------:R-:W5:Y:S04]  /*25c50*/  LDL.LU R14, [R1+0x96c] ;  /* 0x00096c00010e7983 */ /* 0x000f680000300800 */
[----:B------:R-:W5:Y:S04]  /*25c60*/  LDL.LU R13, [R1+0xa8] ;  /* 0x0000a800010d7983 */ /* 0x000f680000300800 */
[----:B------:R-:W5:Y:S04]  /*25c70*/  LDL.LU R12, [R1+0xb4] ;  /* 0x0000b400010c7983 */ /* 0x000f680000300800 */
[----:B------:R-:W5:Y:S04]  /*25c80*/  LDL.LU R11, [R1+0xa0] ;  /* 0x0000a000010b7983 */ /* 0x000f680000300800 */
[----:B------:R-:W5:Y:S04]  /*25c90*/  LDL.LU R10, [R1+0xb0] ;  /* 0x0000b000010a7983 */ /* 0x000f680000300800 */
[----:B------:R-:W5:Y:S01]  /*25ca0*/  LDL.LU R7, [R1+0x98] ;  /* 0x0000980001077983 */ /* 0x000f620000300800 */
[----:B---3--:R-:W-:-:S05]  /*25cb0*/  IADD3.X R3, PT, PT, R3, UR34, RZ, P6, !PT ;  /* 0x0000002203037c10 */ /* 0x008fca000b7fe4ff */
[----:B------:R0:W-:Y:S04]  /*25cc0*/  STL [R1+0x8e8], R3 ;  /* 0x0008e80301007387 */ /* 0x0001e80000100800 */
[----:B------:R-:W3:Y:S04]  /*25cd0*/  LDL.LU R9, [R1+0xac] ;  /* 0x0000ac0001097983 */ /* 0x000ee80000300800 */
[----:B------:R-:W3:Y:S04]  /*25ce0*/  LDL.LU R8, [R1+0xa4] ;  /* 0x0000a40001087983 */ /* 0x000ee80000300800 */
[----:B-1----:R-:W3:Y:S04]  /*25cf0*/  LDL.LU R5, [R1+0x9c] ;  /* 0x00009c0001057983 */ /* 0x002ee80000300800 */
[----:B--2---:R-:W2:Y:S04]  /*25d00*/  LDL.LU R4, [R1+0x90] ;  /* 0x0000900001047983 */ /* 0x004ea80000300800 */
[----:B0-----:R-:W2:Y:S01]  /*25d10*/  LDL.LU R3, [R1+0x94] ;  /* 0x0000940001037983 */ /* 0x001ea20000300800 */
        /* <DEDUP_REMOVED lines=9> */
[----:B------:R-:W-:-:S04]  /*25db0*/  IMAD.U32 R0, R0, -0x80000000, RZ ;  /* 0x8000000000007824 */ /* 0x000fc800078e00ff */
[----:B------:R-:W0:Y:S01]  /*25dc0*/  SYNCS.PHASECHK.TRANS64.TRYWAIT P4, [UR8], R0 ;  /* 0x00000000ff0075a7 */ /* 0x000e220008081108 */
[----:B------:R-:W-:Y:S02]  /*25dd0*/  PRMT R28, RZ, 0x7610, R28 ;  /* 0x00007610ff1c7816 */ /* 0x000fe4000000001c */
[----:B------:R-:W-:Y:S02]  /*25de0*/  IADD3 R26, P2, PT, R26, UR7, RZ ;  /* 0x000000071a1a7c10 */ /* 0x000fe4000ff5e0ff */
        /* <DEDUP_REMOVED lines=19> */
[----:B------:R-:W-:Y:S01]  /*25f20*/  IADD3 R6, P6, PT, R6, UR7, RZ ;  /* 0x0000000706067c10 */ /* 0x000fe2000ffde0ff */
[----:B------:R-:W-:Y:S04]  /*25f30*/  STL [R1+0xbc], R17 ;  /* 0x0000bc1101007387 */ /* 0x000fe80000100800 */
[----:B------:R1:W-:Y:S02]  /*25f40*/  STL [R1+0x988], R6 ;  /* 0x0009880601007387 */ /* 0x0003e40000100800 */
[----:B-1----:R-:W1:Y:S01]  /*25f50*/  S2R R6, SR_TID.X ;  /* 0x0000000000067919 */ /* 0x002e620000002100 */
[----:B------:R-:W-:-:S02]  /*25f60*/  IADD3 R16, P3, PT, R16, UR7, RZ ;  /* 0x0000000710107c10 */ /* 0x000fc4000ff7e0ff */
[----:B------:R-:W-:Y:S02]  /*25f70*/  IADD3.X R14, PT, PT, R14, UR34, RZ, P1, !PT ;  /* 0x000000220e0e7c10 */ /* 0x000fe40008ffe4ff */
[----:B------:R-:W-:Y:S02]  /*25f80*/  IADD3.X R12, PT, PT, R12, UR34, RZ, P2, !PT ;  /* 0x000000220c0c7c10 */ /* 0x000fe400097fe4ff */
[----:B------:R-:W-:Y:S02]  /*25f90*/  IADD3 R13, P1, PT, R13, UR7, RZ ;  /* 0x000000070d0d7c10 */ /* 0x000fe4000ff3e0ff */
[----:B------:R-:W-:Y:S01]  /*25fa0*/  IADD3 R11, P2, PT, R11, UR7, RZ ;  /* 0x000000070b0b7c10 */ /* 0x000fe2000ff5e0ff */
[----:B------:R-:W-:Y:S01]  /*25fb0*/  STL [R1+0x984], R16 ;  /* 0x0009841001007387 */ /* 0x000fe20000100800 */
[----:B------:R-:W-:Y:S02]  /*25fc0*/  IADD3.X R10, PT, PT, R10, UR34, RZ, P3, !PT ;  /* 0x000000220a0a7c10 */ /* 0x000fe40009ffe4ff */
[----:B------:R-:W-:Y:S01]  /*25fd0*/  IADD3 R7, P3, PT, R7, UR7, RZ ;  /* 0x0000000707077c10 */ /* 0x000fe2000ff7e0ff */
[----:B------:R-:W-:Y:S04]  /*25fe0*/  STL [R1+0xb8], R15 ;  /* 0x0000b80f01007387 */ /* 0x000fe80000100800 */
[----:B------:R-:W-:Y:S04]  /*25ff0*/  STL [R1+0x96c], R14 ;  /* 0x00096c0e01007387 */ /* 0x000fe80000100800 */
[----:B------:R-:W-:Y:S04]  /*26000*/  STL [R1+0xa8], R13 ;  /* 0x0000a80d01007387 */ /* 0x000fe80000100800 */
[----:B------:R-:W-:Y:S01]  /*26010*/  STL [R1+0xb4], R12 ;  /* 0x0000b40c01007387 */ /* 0x000fe20000100800 */
[----:B---3--:R-:W-:-:S03]  /*26020*/  IADD3.X R9, PT, PT, R9, UR34, RZ, P6, !PT ;  /* 0x0000002209097c10 */ /* 0x008fc6000b7fe4ff */
[----:B------:R3:W-:Y:S01]  /*26030*/  STL [R1+0x98], R7 ;  /* 0x0000980701007387 */ /* 0x0007e20000100800 */
[----:B------:R-:W-:Y:S02]  /*26040*/  IADD3.X R8, PT, PT, R8, UR34, RZ, P1, !PT ;  /* 0x0000002208087c10 */ /* 0x000fe40008ffe4ff */
[----:B------:R-:W-:Y:S01]  /*26050*/  IADD3.X R5, PT, PT, R5, UR34, RZ, P2, !PT ;  /* 0x0000002205057c10 */ /* 0x000fe200097fe4ff */
[----:B------:R0:W-:Y:S01]  /*26060*/  STL [R1+0xa0], R11 ;  /* 0x0000a00b01007387 */ /* 0x0001e20000100800 */
[----:B--2---:R-:W-:-:S03]  /*26070*/  IADD3 R4, P2, PT, R4, UR7, RZ ;  /* 0x0000000704047c10 */ /* 0x004fc6000ff5e0ff */
[----:B------:R2:W-:Y:S01]  /*26080*/  STL [R1+0xb0], R10 ;  /* 0x0000b00a01007387 */ /* 0x0005e20000100800 */
[----:B------:R-:W-:-:S03]  /*26090*/  IADD3.X R3, PT, PT, R3, UR34, RZ, P3, !PT ;  /* 0x0000002203037c10 */ /* 0x000fc60009ffe4ff */
[----:B------:R2:W-:Y:S04]  /*260a0*/  STL [R1+0xac], R9 ;  /* 0x0000ac0901007387 */ /* 0x0005e80000100800 */
[----:B------:R2:W-:Y:S04]  /*260b0*/  STL [R1+0xa4], R8 ;  /* 0x0000a40801007387 */ /* 0x0005e80000100800 */
[----:B------:R2:W-:Y:S04]  /*260c0*/  STL [R1+0x9c], R5 ;  /* 0x00009c0501007387 */ /* 0x0005e80000100800 */
[----:B------:R2:W-:Y:S01]  /*260d0*/  STL [R1+0x90], R4 ;  /* 0x0000900401007387 */ /* 0x0005e20000100800 */
[----:B-1----:R-:W-:-:S02]  /*260e0*/  SHF.R.U32.HI R6, RZ, 0x6, R6 ;  /* 0x00000006ff067819 */ /* 0x002fc40000011606 */
[----:B----4-:R-:W-:-:S05]  /*260f0*/  IADD3.X R2, PT, PT, R2, UR34, RZ, P2, !PT ;  /* 0x0000002202027c10 */ /* 0x010fca00097fe4ff */
[----:B------:R2:W-:Y:S04]  /*26100*/  STL [R1+0x8c], R2 ;  /* 0x00008c0201007387 */ /* 0x0005e80000100800 */
[----:B------:R2:W-:Y:S01]  /*26110*/  STL [R1+0x94], R3 ;  /* 0x0000940301007387 */ /* 0x0005e20000100800 */
[----:B------:R-:W-:-:S04]  /*26120*/  SGXT.U32 R6, R6, 0x1 ;  /* 0x000000010606781a */ /* 0x000fc80000000000 */
[C---:B---3--:R-:W-:Y:S02]  /*26130*/  LOP3.LUT R7, R6.reuse, 0x2, RZ, 0xfc, !PT ;  /* 0x0000000206077812 */ /* 0x048fe400078efcff */
[----:B------:R-:W-:Y:S02]  /*26140*/  LOP3.LUT R6, R6, 0x4, RZ, 0xfc, !PT ;  /* 0x0000000406067812 */ /* 0x000fe400078efcff */
[----:B------:R-:W-:Y:S02]  /*26150*/  ISETP.GE.AND P1, PT, R7, UR4, PT ;  /* 0x0000000407007c0c */ /* 0x000fe4000bf26270 */
[----:B------:R-:W-:Y:S01]  /*26160*/  ISETP.GE.AND P6, PT, R6, UR4, PT ;  /* 0x0000000406007c0c */ /* 0x000fe2000bfc6270 */
[----:B0-2---:R-:W-:-:S12]  /*26170*/  @!P4 BRA `(.L_x_8) ;  /* 0x0000014c00c4c947 */ /* 0x005fd80003800000 */
.L_x_16:
[----:B------:R-:W2:Y:S04]  /*26180*/  LDL R3, [R1+0x8c] ;  /* 0x00008c0001037983 */ /* 0x000ea80000100800 */
[----:B------:R-:W2:Y:S04]  /*26190*/  LDL R2, [R1+0x90] ;  /* 0x0000900001027983 */ /* 0x000ea80000100800 */
[----:B------:R0:W-:Y:S04]  /*261a0*/  STL [R1+0xebc], R84 ;  /* 0x000ebc5401007387 */ /* 0x0001e80000100800 */
[----:B0-----:R-:W3:Y:S04]  /*261b0*/  LDL R84, [R1+0xa0] ;  /* 0x0000a00001547983 */ /* 0x001ee80000100800 */
[----:B------:R-:W-:Y:S04]  /*261c0*/  STL [R1+0xeb8], R86 ;  /* 0x000eb85601007387 */ /* 0x000fe80000100800 */
[----:B------:R-:W-:Y:S04]  /*261d0*/  STL [R1+0xeb4], R87 ;  /* 0x000eb45701007387 */ /* 0x000fe80000100800 */
[----:B------:R0:W-:Y:S04]  /*261e0*/  STL [R1+0xeb0], R89 ;  /* 0x000eb05901007387 */ /* 0x0001e80000100800 */
[----:B0-----:R-:W4:Y:S01]  /*261f0*/  LDL R89, [R1+0x9c] ;  /* 0x00009c0001597983 */ /* 0x001f220000100800 */
[----:B------:R-:W-:-:S03]  /*26200*/  PRMT R21, RZ, 0x7610, R21 ;  /* 0x00007610ff157816 */ /* 0x000fc60000000015 */
        /* <DEDUP_REMOVED lines=30> */
[----:B------:R-:W1:Y:S01]  /*263f0*/  S2R R46, SR_TID.X ;  /* 0x00000000002e7919 */ /* 0x000e620000002100 */
[----:B------:R-:W-:-:S02]  /*26400*/  PRMT R36, RZ, 0x7610, R36 ;  /* 0x00007610ff247816 */ /* 0x000fc40000000024 */
[----:B------:R-:W3:Y:S04]  /*26410*/  LDL R87, [R1+0xa8] ;  /* 0x0000a80001577983 */ /* 0x000ee80000100800 */
[----:B------:R-:W3:Y:S01]  /*26420*/  LDL R86, [R1+0xac] ;  /* 0x0000ac0001567983 */ /* 0x000ee20000100800 */
[----:B-1----:R-:W-:-:S04]  /*26430*/  SHF.R.U32.HI R46, RZ, 0x6, R46 ;  /* 0x00000006ff2e7819 */ /* 0x002fc8000001162e */
[----:B------:R-:W-:-:S04]  /*26440*/  SGXT.U32 R46, R46, 0x1 ;  /* 0x000000012e2e781a */ /* 0x000fc80000000000 */
[----:B------:R-:W-:Y:S02]  /*26450*/  LOP3.LUT R47, R46, 0x6, RZ, 0xfc, !PT ;  /* 0x000000062e2f7812 */ /* 0x000fe400078efcff */
[----:B------:R-:W1:Y:S02]  /*26460*/  S2R R46, SR_TID.X ;  /* 0x00000000002e7919 */ /* 0x000e640000002100 */
[----:B------:R-:W-:Y:S02]  /*26470*/  ISETP.GE.AND P2, PT, R47, UR4, PT ;  /* 0x000000042f007c0c */ /* 0x000fe4000bf46270 */
[----:B------:R-:W3:Y:S04]  /*26480*/  LDL R47, [R1+0x988] ;  /* 0x00098800012f7983 */ /* 0x000ee80000100800 */
[----:B--2---:R2:W2:Y:S04]  /*26490*/  @!P0 LDG.E.U8 R28, desc[UR22][R2.64] ;  /* 0x00000016021c8981 */ /* 0x0044a8000c1e1100 */
[----:B------:R-:W2:Y:S04]  /*264a0*/  LDL R2, [R1+0x94] ;  /* 0x0000940001027983 */ /* 0x000ea80000100800 */
[----:B------:R-:W2:Y:S02]  /*264b0*/  LDL R3, [R1+0x98] ;  /* 0x0000980001037983 */ /* 0x000ea40000100800 */
[----:B--2---:R-:W-:-:S04]  /*264c0*/  @!P1 LOP3.LUT R3, R3, R2, RZ, 0x3c, !PT ;  /* 0x0000000203039212 */ /* 0x004fc800078e3cff */
[----:B------:R-:W-:-:S04]  /*264d0*/  @!P1 LOP3.LUT R2, R3, R2, RZ, 0x3c, !PT ;  /* 0x0000000203029212 */ /* 0x000fc800078e3cff */
[----:B------:R-:W-:-:S05]  /*264e0*/  @!P1 LOP3.LUT R3, R3, R2, RZ, 0x3c, !PT ;  /* 0x0000000203039212 */ /* 0x000fca00078e3cff */
[----:B------:R2:W4:Y:S02]  /*264f0*/  @!P1 LDG.E.U8 R21, desc[UR22][R2.64] ;  /* 0x0000001602159981 */ /* 0x000524000c1e1100 */
[----:B--2---:R-:W2:Y:S01]  /*26500*/  S2R R3, SR_TID.X ;  /* 0x0000000000037919 */ /* 0x004ea20000002100 */
[----:B---3--:R-:W-:Y:S01]  /*26510*/  @!P6 IMAD.MOV.U32 R2, RZ, RZ, R84 ;  /* 0x000000ffff02e224 */ /* 0x008fe200078e0054 */
[----:B-1----:R-:W-:Y:S02]  /*26520*/  SHF.R.U32.HI R46, RZ, 0x6, R46 ;  /* 0x00000006ff2e7819 */ /* 0x002fe4000001162e */
[----:B------:R-:W-:Y:S01]  /*26530*/  PRMT R41, RZ, 0x7610, R41 ;  /* 0x00007610ff297816 */ /* 0x000fe20000000029 */
[----:B------:R-:W3:Y:S01]  /*26540*/  LDL R84, [R1+0x980] ;  /* 0x0009800001547983 */ /* 0x000ee20000100800 */
[----:B--2---:R-:W-:-:S04]  /*26550*/  SHF.R.U32.HI R3, RZ, 0x6, R3 ;  /* 0x00000006ff037819 */ /* 0x004fc80000011603 */
[----:B------:R-:W-:-:S04]  /*26560*/  SGXT.U32 R3, R3, 0x1 ;  /* 0x000000010303781a */ /* 0x000fc80000000000 */
[----:B------:R-:W-:-:S04]  /*26570*/  LOP3.LUT R3, R3, 0xa, RZ, 0xfc, !PT ;  /* 0x0000000a03037812 */ /* 0x000fc800078efcff */
[----:B------:R-:W-:Y:S01]  /*26580*/  ISETP.GE.AND P1, PT, R3, UR4, PT ;  /* 0x0000000403007c0c */ /* 0x000fe2000bf26270 */
[----:B----4-:R-:W-:Y:S01]  /*26590*/  @!P6 IMAD.MOV.U32 R3, RZ, RZ, R89 ;  /* 0x000000ffff03e224 */ /* 0x010fe200078e0059 */
[----:B------:R-:W-:Y:S01]  /*265a0*/  SGXT.U32 R46, R46, 0x1 ;  /* 0x000000012e2e781a */ /* 0x000fe20000000000 */
[----:B------:R-:W2:Y:S04]  /*265b0*/  LDL R89, [R1+0xb4] ;  /* 0x0000b40001597983 */ /* 0x000ea80000100800 */
[----:B------:R1:W4:Y:S04]  /*265c0*/  @!P6 LDG.E.U8 R36, desc[UR22][R2.64] ;  /* 0x000000160224e981 */ /* 0x000328000c1e1100 */
[----:B------:R-:W2:Y:S01]  /*265d0*/  LDL R3, [R1+0xa4] ;  /* 0x0000a40001037983 */ /* 0x000ea20000100800 */
[----:B------:R-:W-:-:S04]  /*265e0*/  LOP3.LUT R46, R46, 0x8, RZ, 0xfc, !PT ;  /* 0x000000082e2e7812 */ /* 0x000fc800078efcff */
[----:B------:R-:W-:Y:S01]  /*265f0*/  ISETP.GE.AND P0, PT, R46, UR4, PT ;  /* 0x000000042e007c0c */ /* 0x000fe2000bf06270 */
[----:B-1----:R-:W-:Y:S01]  /*26600*/  @!P2 IMAD.MOV.U32 R2, RZ, RZ, R87 ;  /* 0x000000ffff02a224 */ /* 0x002fe200078e0057 */
[----:B------:R-:W-:Y:S01]  /*26610*/  PRMT R27, RZ, 0x7610, R27 ;  /* 0x00007610ff1b7816 */ /* 0x000fe2000000001b */
[----:B------:R-:W1:Y:S02]  /*26620*/  S2R R46, SR_TID.X ;  /* 0x00000000002e7919 */ /* 0x000e640000002100 */
[----:B-1----:R-:W-:-:S04]  /*26630*/  SHF.R.U32.HI R46, RZ, 0x6, R46 ;  /* 0x00000006ff2e7819 */ /* 0x002fc8000001162e */
[----:B------:R-:W-:-:S04]  /*26640*/  SGXT.U32 R46, R46, 0x1 ;  /* 0x000000012e2e781a */ /* 0x000fc80000000000 */
[----:B------:R-:W-:-:S04]  /*26650*/  LOP3.LUT R46, R46, 0xc, RZ, 0xfc, !PT ;  /* 0x0000000c2e2e7812 */ /* 0x000fc800078efcff */
[----:B------:R-:W-:Y:S02]  /*26660*/  ISETP.GE.AND P3, PT, R46, UR4, PT ;  /* 0x000000042e007c0c */ /* 0x000fe4000bf66270 */
[----:B------:R-:W1:Y:S01]  /*26670*/  S2R R46, SR_TID.X ;  /* 0x00000000002e7919 */ /* 0x000e620000002100 */
[----:B--2---:R2:W3:Y:S02]  /*26680*/  @!P2 LDG.E.U8 R41, desc[UR22][R2.64] ;  /* 0x000000160229a981 */ /* 0x0044e4000c1e1100 */
[----:B--2---:R-:W-:Y:S02]  /*26690*/  @!P0 IMAD.MOV.U32 R2, RZ, RZ, R47 ;  /* 0x000000ffff028224 */ /* 0x004fe400078e002f */
[----:B------:R-:W-:-:S05]  /*266a0*/  @!P0 IMAD.MOV.U32 R3, RZ, RZ, R86 ;  /* 0x000000ffff038224 */ /* 0x000fca00078e0056 */
[----:B------:R2:W2:Y:S04]  /*266b0*/  @!P0 LDG.E.U8 R27, desc[UR22][R2.64] ;  /* 0x00000016021b8981 */ /* 0x0004a8000c1e1100 */
[----:B------:R-:W2:Y:S04]  /*266c0*/  LDL R2, [R1+0xb0] ;  /* 0x0000b00001027983 */ /* 0x000ea80000100800 */
[----:B------:R-:W2:Y:S01]  /*266d0*/  LDL R3, [R1+0x984] ;  /* 0x0009840001037983 */ /* 0x000ea20000100800 */
[----:B-1----:R-:W-:-:S04]  /*266e0*/  SHF.R.U32.HI R47, RZ, 0x6, R46 ;  /* 0x00000006ff2f7819 */ /* 0x002fc8000001162e */
[----:B------:R-:W-:-:S04]  /*266f0*/  SGXT.U32 R47, R47, 0x1 ;  /* 0x000000012f2f781a */ /* 0x000fc80000000000 */
[----:B------:R-:W-:Y:S02]  /*26700*/  LOP3.LUT R86, R47, 0x10, RZ, 0xfc, !PT ;  /* 0x000000102f567812 */ /* 0x000fe400078efcff */
[----:B------:R-:W1:Y:S01]  /*26710*/  S2R R47, SR_TID.X ;  /* 0x00000000002f7919 */ /* 0x000e620000002100 */
[----:B------:R-:W-:Y:S02]  /*26720*/  PRMT R29, RZ, 0x7610, R29 ;  /* 0x00007610ff1d7816 */ /* 0x000fe4000000001d */
[----:B------:R-:W-:Y:S02]  /*26730*/  PRMT R37, RZ, 0x7610, R37 ;  /* 0x00007610ff257816 */ /* 0x000fe40000000025 */
[----:B-1----:R-:W-:-:S04]  /*26740*/  SHF.R.U32.HI R47, RZ, 0x6, R47 ;  /* 0x00000006ff2f7819 */ /* 0x002fc8000001162f */
[----:B------:R-:W-:Y:S02]  /*26750*/  SGXT.U32 R47, R47, 0x1 ;  /* 0x000000012f2f781a */ /* 0x000fe40000000000 */
[----:B------:R-:W-:Y:S02]  /*26760*/  LEA.HI R87, R46, 0xe, RZ, 0x1a ;  /* 0x0000000e2e577811 */ /* 0x000fe400078fd0ff */
[----:B------:R-:W4:Y:S01]  /*26770*/  LDL R46, [R1+0x97c] ;  /* 0x00097c00012e7983 */ /* 0x000f220000100800 */
[----:B------:R-:W-:Y:S02]  /*26780*/  ISETP.GE.AND P0, PT, R86, UR4, PT ;  /* 0x0000000456007c0c */ /* 0x000fe4000bf06270 */
[----:B------:R-:W-:Y:S01]  /*26790*/  ISETP.GE.AND P2, PT, R87, UR4, PT ;  /* 0x0000000457007c0c */ /* 0x000fe2000bf46270 */
[----:B------:R-:W4:Y:S04]  /*267a0*/  LDL R86, [R1+0x978] ;  /* 0x0009780001567983 */ /* 0x000f280000100800 */
[----:B------:R-:W4:Y:S01]  /*267b0*/  LDL R87, [R1+0xb8] ;  /* 0x0000b80001577983 */ /* 0x000f220000100800 */
[----:B--2---:R-:W-:-:S04]  /*267c0*/  @!P1 LOP3.LUT R3, R3, R2, RZ, 0x3c, !PT ;  /* 0x0000000203039212 */ /* 0x004fc800078e3cff */
[----:B------:R-:W-:-:S04]  /*267d0*/  @!P1 LOP3.LUT R2, R3, R2, RZ, 0x3c, !PT ;  /* 0x0000000203029212 */ /* 0x000fc800078e3cff */
[----:B------:R-:W-:-:S05]  /*267e0*/  @!P1 LOP3.LUT R3, R3, R2, RZ, 0x3c, !PT ;  /* 0x0000000203039212 */ /* 0x000fca00078e3cff */
[----:B------:R1:W2:Y:S02]  /*267f0*/  @!P1 LDG.E.U8 R29, desc[UR22][R2.64] ;  /* 0x00000016021d9981 */ /* 0x0002a4000c1e1100 */
[----:B-1----:R-:W-:Y:S02]  /*26800*/  LOP3.LUT R3, R47, 0x12, RZ, 0xfc, !PT ;  /* 0x000000122f037812 */ /* 0x002fe400078efcff */
[----:B------:R-:W1:Y:S01]  /*26810*/  S2R R47, SR_TID.X ;  /* 0x00000000002f7919 */ /* 0x000e620000002100 */
[----:B---3--:R-:W-:Y:S01]  /*26820*/  @!P3 IMAD.MOV.U32 R2, RZ, RZ, R84 ;  /* 0x000000ffff02b224 */ /* 0x008fe200078e0054 */
[----:B------:R-:W-:Y:S01]  /*26830*/  ISETP.GE.AND P1, PT, R3, UR4, PT ;  /* 0x0000000403007c0c */ /* 0x000fe2000bf26270 */
[----:B------:R-:W-:Y:S01]  /*26840*/  @!P3 IMAD.MOV.U32 R3, RZ, RZ, R89 ;  /* 0x000000ffff03b224 */ /* 0x000fe200078e0059 */
[----:B------:R-:W3:Y:S04]  /*26850*/  LDL R84, [R1+0xbc] ;  /* 0x0000bc0001547983 */ /* 0x000ee80000100800 */
[----:B------:R0:W2:Y:S04]  /*26860*/  @!P3 LDG.E.U8 R37, desc[UR22][R2.64] ;  /* 0x000000160225b981 */ /* 0x0000a8000c1e1100 */
[----:B------:R-:W2:Y:S01]  /*26870*/  LDL R3, [R1+0x96c] ;  /* 0x00096c0001037983 */ /* 0x000ea20000100800 */
[----:B-1----:R-:W-:-:S03]  /*26880*/  SHF.R.U32.HI R89, RZ, 0x6, R47 ;  /* 0x00000006ff597819 */ /* 0x002fc6000001162f */
[----:B------:R-:W3:Y:S01]  /*26890*/  LDL R47, [R1+0x970] ;  /* 0x00097000012f7983 */ /* 0x000ee20000100800 */
[----:B------:R-:W-:-:S04]  /*268a0*/  SGXT.U32 R89, R89, 0x1 ;  /* 0x000000015959781a */ /* 0x000fc80000000000 */
[----:B0-----:R-:W-:Y:S02]  /*268b0*/  LOP3.LUT R2, R89, 0x14, RZ, 0xfc, !PT ;  /* 0x0000001459027812 */ /* 0x001fe400078efcff */
[----:B------:R-:W-:Y:S02]  /*268c0*/  PRMT R40, RZ, 0x7610, R40 ;  /* 0x00007610ff287816 */ /* 0x000fe40000000028 */
[----:B------:R-:W-:Y:S01]  /*268d0*/  ISETP.GE.AND P3, PT, R2, UR4, PT ;  /* 0x0000000402007c0c */ /* 0x000fe2000bf66270 */
[----:B----4-:R-:W-:Y:S01]  /*268e0*/  @!P2 IMAD.MOV.U32 R2, RZ, RZ, R46 ;  /* 0x000000ffff02a224 */ /* 0x010fe200078e002e */
[----:B------:R-:W-:Y:S02]  /*268f0*/  PRMT R26, RZ, 0x7610, R26 ;  /* 0x00007610ff1a7816 */ /* 0x000fe4000000001a */
[----:B------:R-:W-:Y:S02]  /*26900*/  PRMT R30, RZ, 0x7610, R30 ;  /* 0x00007610ff1e7816 */ /* 0x000fe4000000001e */
[----:B--2---:R0:W2:Y:S02]  /*26910*/  @!P2 LDG.E.U8 R40, desc[UR22][R2.64] ;  /* 0x000000160228a981 */ /* 0x0040a4000c1e1100 */
[----:B0-----:R-:W-:-:S02]  /*26920*/  @!P0 IMAD.MOV.U32 R2, RZ, RZ, R86 ;  /* 0x000000ffff028224 */ /* 0x001fc400078e0056 */
[----:B------:R-:W-:Y:S01]  /*26930*/  @!P0 IMAD.MOV.U32 R3, RZ, RZ, R87 ;  /* 0x000000ffff038224 */ /* 0x000fe200078e0057 */
[----:B------:R-:W0:Y:S04]  /*26940*/  S2R R89, SR_TID.X ;  /* 0x0000000000597919 */ /* 0x000e280000002100 */
[----:B------:R3:W4:Y:S01]  /*26950*/  @!P0 LDG.E.U8 R26, desc[UR22][R2.64] ;  /* 0x00000016021a8981 */ /* 0x000722000c1e1100 */
[----:B------:R-:W1:Y:S01]  /*26960*/  S2R R46, SR_TID.X ;  /* 0x00000000002e7919 */ /* 0x000e620000002100 */
[----:B------:R-:W-:Y:S02]  /*26970*/  PRMT R38, RZ, 0x7610, R38 ;  /* 0x00007610ff267816 */ /* 0x000fe40000000026 */
[----:B------:R-:W2:Y:S01]  /*26980*/  LDL R87, [R1+0xc8] ;  /* 0x0000c80001577983 */ /* 0x000ea20000100800 */
[----:B---3--:R-:W-:-:S02]  /*26990*/  @!P1 IMAD.MOV.U32 R2, RZ, RZ, R47 ;  /* 0x000000ffff029224 */ /* 0x008fc400078e002f */
[----:B------:R-:W-:Y:S02]  /*269a0*/  @!P1 IMAD.MOV.U32 R3, RZ, RZ, R84 ;  /* 0x000000ffff039224 */ /* 0x000fe400078e0054 */
[----:B------:R-:W3:Y:S04]  /*269b0*/  LDL R84, [R1+0xcc] ;  /* 0x0000cc0001547983 */ /* 0x000ee80000100800 */
[----:B------:R0:W2:Y:S04]  /*269c0*/  @!P1 LDG.E.U8 R30, desc[UR22][R2.64] ;  /* 0x00000016021e9981 */ /* 0x0000a8000c1e1100 */
[----:B------:R-:W2:Y:S04]  /*269d0*/  LDL R2, [R1+0xc0] ;  /* 0x0000c00001027983 */ /* 0x000ea80000100800 */
[----:B------:R-:W2:Y:S01]  /*269e0*/  LDL R3, [R1+0x974] ;  /* 0x0009740001037983 */ /* 0x000ea20000100800 */
[----:B0-----:R-:W-:-:S04]  /*269f0*/  SHF.R.U32.HI R89, RZ, 0x6, R89 ;  /* 0x00000006ff597819 */ /* 0x001fc80000011659 */
[----:B------:R-:W-:Y:S02]  /*26a00*/  SGXT.U32 R89, R89, 0x1 ;  /* 0x000000015959781a */ /* 0x000fe40000000000 */
[----:B-1----:R-:W-:Y:S02]  /*26a10*/  SHF.R.U32.HI R46, RZ, 0x6, R46 ;  /* 0x00000006ff2e7819 */ /* 0x002fe4000001162e */
[----:B------:R-:W-:Y:S02]  /*26a20*/  LOP3.LUT R89, R89, 0x16, RZ, 0xfc, !PT ;  /* 0x0000001659597812 */ /* 0x000fe400078efcff */
[----:B------:R-:W-:Y:S02]  /*26a30*/  SGXT.U32 R46, R46, 0x1 ;  /* 0x000000012e2e781a */ /* 0x000fe40000000000 */
[----:B------:R-:W-:Y:S02]  /*26a40*/  ISETP.GE.AND P2, PT, R89, UR4, PT ;  /* 0x0000000459007c0c */ /* 0x000fe4000bf46270 */
[----:B------:R-:W3:Y:S01]  /*26a50*/  LDL R89, [R1+0x968] ;  /* 0x0009680001597983 */ /* 0x000ee20000100800 */
[----:B------:R-:W-:-:S02]  /*26a60*/  LOP3.LUT R86, R46, 0x18, RZ, 0xfc, !PT ;  /* 0x000000182e567812 */ /* 0x000fc400078efcff */
[----:B------:R-:W0:Y:S02]  /*26a70*/  S2R R46, SR_TID.X ;  /* 0x00000000002e7919 */ /* 0x000e240000002100 */
[----:B------:R-:W-:Y:S02]  /*26a80*/  ISETP.GE.AND P0, PT, R86, UR4, PT ;  /* 0x0000000456007c0c */ /* 0x000fe4000bf06270 */
[----:B------:R-:W3:Y:S01]  /*26a90*/  LDL R86, [R1+0x964] ;  /* 0x0009640001567983 */ /* 0x000ee20000100800 */
[----:B0-----:R-:W-:-:S04]  /*26aa0*/  SHF.R.U32.HI R46, RZ, 0x6, R46 ;  /* 0x00000006ff2e7819 */ /* 0x001fc8000001162e */
[----:B------:R-:W-:-:S04]  /*26ab0*/  SGXT.U32 R46, R46, 0x1 ;  /* 0x000000012e2e781a */ /* 0x000fc80000000000 */
[----:B------:R-:W-:-:S04]  /*26ac0*/  LOP3.LUT R47, R46, 0x1a, RZ, 0xfc, !PT ;  /* 0x0000001a2e2f7812 */ /* 0x000fc800078efcff */
[----:B------:R-:W-:Y:S02]  /*26ad0*/  ISETP.GE.AND P1, PT, R47, UR4, PT ;  /* 0x000000042f007c0c */ /* 0x000fe4000bf26270 */
[----:B------:R-:W3:Y:S01]  /*26ae0*/  LDL R47, [R1+0x960] ;  /* 0x00096000012f7983 */ /* 0x000ee20000100800 */
[----:B--2---:R-:W-:-:S04]  /*26af0*/  @!P3 LOP3.LUT R3, R3, R2, RZ, 0x3c, !PT ;  /* 0x000000020303b212 */ /* 0x004fc800078e3cff */
[----:B------:R-:W-:-:S04]  /*26b00*/  @!P3 LOP3.LUT R2, R3, R2, RZ, 0x3c, !PT ;  /* 0x000000020302b212 */ /* 0x000fc800078e3cff */
[----:B------:R-:W-:-:S05]  /*26b10*/  @!P3 LOP3.LUT R3, R3, R2, RZ, 0x3c, !PT ;  /* 0x000000020303b212 */ /* 0x000fca00078e3cff */
[----:B------:R0:W2:Y:S04]  /*26b20*/  @!P3 LDG.E.U8 R38, desc[UR22][R2.64] ;  /* 0x000000160226b981 */ /* 0x0000a8000c1e1100 */
[----:B------:R-:W2:Y:S01]  /*26b30*/  LDL R3, [R1+0xc4] ;  /* 0x0000c40001037983 */ /* 0x000ea20000100800 */
[----:B------:R-:W1:Y:S01]  /*26b40*/  S2R R46, SR_TID.X ;  /* 0x00000000002e7919 */ /* 0x000e620000002100 */
[----:B------:R-:W-:Y:S02]  /*26b50*/  PRMT R19, RZ, 0x7610, R19 ;  /* 0x00007610ff137816 */ /* 0x000fe40000000013 */
[----:B-1----:R-:W-:-:S04]  /*26b60*/  SHF.R.U32.HI R46, RZ, 0x6, R46 ;  /* 0x00000006ff2e7819 */ /* 0x002fc8000001162e */
[----:B------:R-:W-:-:S04]  /*26b70*/  SGXT.U32 R46, R46, 0x1 ;  /* 0x000000012e2e781a */ /* 0x000fc80000000000 */
[----:B0-----:R-:W-:-:S04]  /*26b80*/  LOP3.LUT R2, R46, 0x1c, RZ, 0xfc, !PT ;  /* 0x0000001c2e027812 */ /* 0x001fc800078efcff */
[----:B------:R-:W-:Y:S01]  /*26b90*/  ISETP.GE.AND P3, PT, R2, UR4, PT ;  /* 0x0000000402007c0c */ /* 0x000fe2000bf66270 */
[----:B---3--:R-:W-:Y:S01]  /*26ba0*/  @!P2 IMAD.MOV.U32 R2, RZ, RZ, R89 ;  /* 0x000000ffff02a224 */ /* 0x008fe200078e0059 */
[----:B------:R-:W-:Y:S01]  /*26bb0*/  PRMT R25, RZ, 0x7610, R25 ;  /* 0x00007610ff197816 */ /* 0x000fe20000000019 */
[----:B------:R-:W3:Y:S01]  /*26bc0*/  LDL R89, [R1+0x95c] ;  /* 0x00095c0001597983 */ /* 0x000ee20000100800 */
[----:B------:R-:W-:-:S03]  /*26bd0*/  PRMT R31, RZ, 0x7610, R31 ;  /* 0x00007610ff1f7816 */ /* 0x000fc6000000001f */
[----:B--2---:R0:W2:Y:S02]  /*26be0*/  @!P2 LDG.E.U8 R19, desc[UR22][R2.64] ;  /* 0x000000160213a981 */ /* 0x0040a4000c1e1100 */
[----:B0-----:R-:W0:Y:S01]  /*26bf0*/  S2R R3, SR_TID.X ;  /* 0x0000000000037919 */ /* 0x001e220000002100 */
[----:B------:R-:W-:Y:S01]  /*26c00*/  @!P0 IMAD.MOV.U32 R2, RZ, RZ, R86 ;  /* 0x000000ffff028224 */ /* 0x000fe200078e0056 */
[----:B------:R-:W1:Y:S01]  /*26c10*/  S2R R46, SR_TID.X ;  /* 0x00000000002e7919 */ /* 0x000e620000002100 */
[----:B------:R-:W-:Y:S01]  /*26c20*/  PRMT R39, RZ, 0x7610, R39 ;  /* 0x00007610ff277816 */ /* 0x000fe20000000027 */
[----:B------:R-:W2:Y:S01]  /*26c30*/  LDL R86, [R1+0x8ec] ;  /* 0x0008ec0001567983 */ /* 0x000ea20000100800 */
[----:B0-----:R-:W-:-:S04]  /*26c40*/  LEA.HI R3, R3, 0x1e, RZ, 0x1a ;  /* 0x0000001e03037811 */ /* 0x001fc800078fd0ff */
[----:B------:R-:W-:Y:S01]  /*26c50*/  ISETP.GE.AND P2, PT, R3, UR4, PT ;  /* 0x0000000403007c0c */ /* 0x000fe2000bf46270 */
[----:B------:R-:W-:Y:S01]  /*26c60*/  @!P0 IMAD.MOV.U32 R3, RZ, RZ, R87 ;  /* 0x000000ffff038224 */ /* 0x000fe200078e0057 */
[----:B-1----:R-:W-:Y:S01]  /*26c70*/  SHF.R.U32.HI R46, RZ, 0x6, R46 ;  /* 0x00000006ff2e7819 */ /* 0x002fe2000001162e */
[----:B------:R-:W2:Y:S04]  /*26c80*/  LDL R87, [R1+0x8e8] ;  /* 0x0008e80001577983 */ /* 0x000ea80000100800 */
[----:B------:R0:W2:Y:S02]  /*26c90*/  @!P0 LDG.E.U8 R25, desc[UR22][R2.64] ;  /* 0x0000001602198981 */ /* 0x0000a4000c1e1100 */
[----:B0-----:R-:W-:Y:S02]  /*26ca0*/  @!P1 IMAD.MOV.U32 R2, RZ, RZ, R47 ;  /* 0x000000ffff029224 */ /* 0x001fe400078e002f */
[----:B------:R-:W-:Y:S01]  /*26cb0*/  @!P1 IMAD.MOV.U32 R3, RZ, RZ, R84 ;  /* 0x000000ffff039224 */ /* 0x000fe200078e0054 */
[----:B------:R-:W-:Y:S01]  /*26cc0*/  SGXT.U32 R46, R46, 0x1 ;  /* 0x000000012e2e781a */ /* 0x000fe20000000000 */
[----:B------:R-:W2:Y:S04]  /*26cd0*/  LDL R47, [R1+0x8f0] ;  /* 0x0008f000012f7983 */ /* 0x000ea80000100800 */
[----:B------:R0:W2:Y:S04]  /*26ce0*/  @!P1 LDG.E.U8 R31, desc[UR22][R2.64] ;  /* 0x00000016021f9981 */ /* 0x0000a8000c1e1100 */
[----:B------:R-:W2:Y:S01]  /*26cf0*/  LDL R3, [R1+0x8dc] ;  /* 0x0008dc0001037983 */ /* 0x000ea20000100800 */
[----:B------:R-:W-:-:S04]  /*26d00*/  LOP3.LUT R46, R46, 0x20, RZ, 0xfc, !PT ;  /* 0x000000202e2e7812 */ /* 0x000fc800078efcff */
[----:B------:R-:W-:Y:S02]  /*26d10*/  ISETP.GE.AND P0, PT, R46, UR4, PT ;  /* 0x000000042e007c0c */ /* 0x000fe4000bf06270 */
[----:B------:R-:W1:Y:S02]  /*26d20*/  S2R R46, SR_TID.X ;  /* 0x00000000002e7919 */ /* 0x000e640000002100 */
[----:B-1----:R-:W-:Y:S02]  /*26d30*/  SHF.R.U32.HI R84, RZ, 0x6, R46 ;  /* 0x00000006ff547819 */ /* 0x002fe4000001162e */
[----:B------:R-:W4:Y:S02]  /*26d40*/  LDL R46, [R1+0x8f4] ;  /* 0x0008f400012e7983 */ /* 0x000f240000100800 */
[----:B------:R-:W-:-:S04]  /*26d50*/  SGXT.U32 R84, R84, 0x1 ;  /* 0x000000015454781a */ /* 0x000fc80000000000 */
[----:B0-----:R-:W-:-:S04]  /*26d60*/  LOP3.LUT R2, R84, 0x22, RZ, 0xfc, !PT ;  /* 0x0000002254027812 */ /* 0x001fc800078efcff */
[----:B------:R-:W-:Y:S01]  /*26d70*/  ISETP.GE.AND P1, PT, R2, UR4, PT ;  /* 0x0000000402007c0c */ /* 0x000fe2000bf26270 */
[----:B---3--:R-:W-:-:S05]  /*26d80*/  @!P3 IMAD.MOV.U32 R2, RZ, RZ, R89 ;  /* 0x000000ffff02b224 */ /* 0x008fca00078e0059 */
[----:B--2---:R0:W2:Y:S04]  /*26d90*/  @!P3 LDG.E.U8 R39, desc[UR22][R2.64] ;  /* 0x000000160227b981 */ /* 0x0040a8000c1e1100 */
[----:B------:R-:W0:Y:S04]  /*26da0*/  LDL R2, [R1+0x8e0] ;  /* 0x0008e00001027983 */ /* 0x000e280000100800 */
[----:B------:R-:W0:Y:S01]  /*26db0*/  LDL R3, [R1+0x8e4] ;  /* 0x0008e40001037983 */ /* 0x000e220000100800 */
[----:B------:R-:W-:Y:S02]  /*26dc0*/  PRMT R18, RZ, 0x7610, R18 ;  /* 0x00007610ff127816 */ /* 0x000fe40000000012 */
[----:B------:R-:W-:-:S02]  /*26dd0*/  PRMT R24, RZ, 0x7610, R24 ;  /* 0x00007610ff187816 */ /* 0x000fc40000000018 */
[----:B------:R-:W-:Y:S01]  /*26de0*/  PRMT R32, RZ, 0x7610, R32 ;  /* 0x00007610ff207816 */ /* 0x000fe20000000020 */
[----:B------:R-:W1:Y:S01]  /*26df0*/  S2R R84, SR_TID.X ;  /* 0x0000000000547919 */ /* 0x000e620000002100 */
[----:B0-----:R-:W-:-:S04]  /*26e00*/  @!P2 LOP3.LUT R3, R3, R2, RZ, 0x3c, !PT ;  /* 0x000000020303a212 */ /* 0x001fc800078e3cff */
[----:B------:R-:W-:-:S04]  /*26e10*/  @!P2 LOP3.LUT R2, R3, R2, RZ, 0x3c, !PT ;  /* 0x000000020302a212 */ /* 0x000fc800078e3cff */
[----:B------:R-:W-:-:S05]  /*26e20*/  @!P2 LOP3.LUT R3, R3, R2, RZ, 0x3c, !PT ;  /* 0x000000020303a212 */ /* 0x000fca00078e3cff */
[----:B------:R0:W3:Y:S02]  /*26e30*/  @!P2 LDG.E.U8 R18, desc[UR22][R2.64] ;  /* 0x000000160212a981 */ /* 0x0000e4000c1e1100 */
[----:B0-----:R-:W-:Y:S02]  /*26e40*/  @!P0 IMAD.MOV.U32 R2, RZ, RZ, R86 ;  /* 0x000000ffff028224 */ /* 0x001fe400078e0056 */
[----:B------:R-:W-:Y:S01]  /*26e50*/  @!P0 IMAD.MOV.U32 R3, RZ, RZ, R87 ;  /* 0x000000ffff038224 */ /* 0x000fe200078e0057 */
[----:B-1----:R-:W-:Y:S01]  /*26e60*/  SHF.R.U32.HI R84, RZ, 0x6, R84 ;  /* 0x00000006ff547819 */ /* 0x002fe20000011654 */
[----:B------:R-:W2:Y:S04]  /*26e70*/  LDL R86, [R1+0x90c] ;  /* 0x00090c0001567983 */ /* 0x000ea80000100800 */
[----:B------:R4:W2:Y:S01]  /*26e80*/  @!P0 LDG.E.U8 R24, desc[UR22][R2.64] ;  /* 0x0000001602188981 */ /* 0x0008a2000c1e1100 */
[----:B------:R-:W-:-:S03]  /*26e90*/  PRMT R45, RZ, 0x7610, R45 ;  /* 0x00007610ff2d7816 */ /* 0x000fc6000000002d */
[----:B------:R-:W2:Y:S01]  /*26ea0*/  LDL R87, [R1+0x910] ;  /* 0x0009100001577983 */ /* 0x000ea20000100800 */
[----:B----4-:R-:W-:Y:S02]  /*26eb0*/  @!P1 IMAD.MOV.U32 R2, RZ, RZ, R46 ;  /* 0x000000ffff029224 */ /* 0x010fe400078e002e */
[----:B------:R-:W-:Y:S01]  /*26ec0*/  @!P1 IMAD.MOV.U32 R3, RZ, RZ, R47 ;  /* 0x000000ffff039224 */ /* 0x000fe200078e002f */
[----:B------:R-:W-:Y:S01]  /*26ed0*/  SGXT.U32 R84, R84, 0x1 ;  /* 0x000000015454781a */ /* 0x000fe20000000000 */
[----:B------:R-:W0:Y:S03]  /*26ee0*/  S2R R46, SR_TID.X ;  /* 0x00000000002e7919 */ /* 0x000e260000002100 */
[----:B------:R1:W4:Y:S04]  /*26ef0*/  @!P1 LDG.E.U8 R32, desc[UR22][R2.64] ;  /* 0x0000001602209981 */ /* 0x000328000c1e1100 */
[----:B------:R-:W2:Y:S04]  /*26f00*/  LDL R47, [R1+0x914] ;  /* 0x00091400012f7983 */ /* 0x000ea80000100800 */
[----:B------:R-:W1:Y:S04]  /*26f10*/  LDL R2, [R1+0x8f8] ;  /* 0x0008f80001027983 */ /* 0x000e680000100800 */
[----:B------:R-:W1:Y:S01]  /*26f20*/  LDL R3, [R1+0x8fc] ;  /* 0x0008fc0001037983 */ /* 0x000e620000100800 */
[----:B------:R-:W-:-:S02]  /*26f30*/  LOP3.LUT R89, R84, 0x24, RZ, 0xfc, !PT ;  /* 0x0000002454597812 */ /* 0x000fc400078efcff */
[----:B------:R-:W0:Y:S02]  /*26f40*/  S2R R84, SR_TID.X ;  /* 0x0000000000547919 */ /* 0x000e240000002100 */
[----:B------:R-:W-:Y:S02]  /*26f50*/  ISETP.GE.AND P3, PT, R89, UR4, PT ;  /* 0x0000000459007c0c */ /* 0x000fe4000bf66270 */
[--C-:B0-----:R-:W-:Y:S02]  /*26f60*/  SHF.R.U32.HI R89, RZ, 0x6, R84.reuse ;  /* 0x00000006ff597819 */ /* 0x101fe40000011654 */
[----:B------:R-:W-:-:S04]  /*26f70*/  SHF.R.U32.HI R84, RZ, 0x6, R84 ;  /* 0x00000006ff547819 */ /* 0x000fc80000011654 */
[----:B------:R-:W-:-:S04]  /*26f80*/  SGXT.U32 R84, R84, 0x1 ;  /* 0x000000015454781a */ /* 0x000fc80000000000 */
[----:B------:R-:W-:Y:S02]  /*26f90*/  LOP3.LUT R84, R84, 0x28, RZ, 0xfc, !PT ;  /* 0x0000002854547812 */ /* 0x000fe400078efcff */
[----:B------:R-:W-:Y:S02]  /*26fa0*/  SGXT.U32 R89, R89, 0x1 ;  /* 0x000000015959781a */ /* 0x000fe40000000000 */
[----:B------:R-:W-:Y:S02]  /*26fb0*/  ISETP.GE.AND P0, PT, R84, UR4, PT ;  /* 0x0000000454007c0c */ /* 0x000fe4000bf06270 */
[----:B------:R-:W-:Y:S02]  /*26fc0*/  SHF.R.U32.HI R84, RZ, 0x6, R46 ;  /* 0x00000006ff547819 */ /* 0x000fe4000001162e */
[----:B------:R-:W-:Y:S02]  /*26fd0*/  LOP3.LUT R89, R89, 0x26, RZ, 0xfc, !PT ;  /* 0x0000002659597812 */ /* 0x000fe400078efcff */
[----:B------:R-:W-:-:S02]  /*26fe0*/  SGXT.U32 R84, R84, 0x1 ;  /* 0x000000015454781a */ /* 0x000fc40000000000 */
[----:B------:R-:W-:Y:S02]  /*26ff0*/  ISETP.GE.AND P2, PT, R89, UR4, PT ;  /* 0x0000000459007c0c */ /* 0x000fe4000bf46270 */
[----:B------:R-:W-:Y:S01]  /*27000*/  LOP3.LUT R84, R84, 0x2a, RZ, 0xfc, !PT ;  /* 0x0000002a54547812 */ /* 0x000fe200078efcff */
[----:B------:R-:W2:Y:S03]  /*27010*/  LDL R89, [R1+0x904] ;  /* 0x0009040001597983 */ /* 0x000ea60000100800 */
[----:B------:R-:W-:Y:S02]  /*27020*/  ISETP.GE.AND P1, PT, R84, UR4, PT ;  /* 0x0000000454007c0c */ /* 0x000fe4000bf26270 */
[----:B------:R-:W3:Y:S01]  /*27030*/  LDL.LU R84, [R1+0xebc] ;  /* 0x000ebc0001547983 */ /* 0x000ee20000300800 */
[----:B-1----:R-:W-:-:S04]  /*27040*/  @!P3 LOP3.LUT R3, R3, R2, RZ, 0x3c, !PT ;  /* 0x000000020303b212 */ /* 0x002fc800078e3cff */
[----:B------:R-:W-:-:S04]  /*27050*/  @!P3 LOP3.LUT R2, R3, R2, RZ, 0x3c, !PT ;  /* 0x000000020302b212 */ /* 0x000fc800078e3cff */
[----:B------:R-:W-:-:S05]  /*27060*/  @!P3 LOP3.LUT R3, R3, R2, RZ, 0x3c, !PT ;  /* 0x000000020303b212 */ /* 0x000fca00078e3cff */
[----:B------:R2:W3:Y:S04]  /*27070*/  @!P3 LDG.E.U8 R45, desc[UR22][R2.64] ;  /* 0x00000016022db981 */ /* 0x0004e8000c1e1100 */
[----:B------:R-:W3:Y:S01]  /*27080*/  LDL R3, [R1+0x900] ;  /* 0x0009000001037983 */ /* 0x000ee20000100800 */
[----:B------:R-:W-:Y:S01]  /*27090*/  PRMT R17, RZ, 0x7610, R17 ;  /* 0x00007610ff117816 */ /* 0x000fe20000000011 */
[----:B--2---:R-:W-:Y:S01]  /*270a0*/  @!P2 IMAD.MOV.U32 R2, RZ, RZ, R89 ;  /* 0x000000ffff02a224 */ /* 0x004fe200078e0059 */
[----:B------:R-:W-:Y:S01]  /*270b0*/  SHF.R.U32.HI R46, RZ, 0x6, R46 ;  /* 0x00000006ff2e7819 */ /* 0x000fe2000001162e */
[----:B------:R-:W2:Y:S03]  /*270c0*/  LDL R89, [R1+0x91c] ;  /* 0x00091c0001597983 */ /* 0x000ea60000100800 */
[----:B------:R-:W-:-:S04]  /*270d0*/  SGXT.U32 R46, R46, 0x1 ;  /* 0x000000012e2e781a */ /* 0x000fc80000000000 */
[----:B------:R-:W-:Y:S01]  /*270e0*/  LOP3.LUT R46, R46, 0x2c, RZ, 0xfc, !PT ;  /* 0x0000002c2e2e7812 */ /* 0x000fe200078efcff */
[----:B---3--:R0:W3:Y:S04]  /*270f0*/  @!P2 LDG.E.U8 R17, desc[UR22][R2.64] ;  /* 0x000000160211a981 */ /* 0x0080e8000c1e1100 */
[----:B------:R-:W2:Y:S01]  /*27100*/  LDL R3, [R1+0x908] ;  /* 0x0009080001037983 */ /* 0x000ea20000100800 */
[----:B------:R-:W-:Y:S02]  /*27110*/  ISETP.GE.AND P3, PT, R46, UR4, PT ;  /* 0x000000042e007c0c */ /* 0x000fe4000bf66270 */
[----:B------:R-:W0:Y:S01]  /*27120*/  S2R R46, SR_TID.X ;  /* 0x00000000002e7919 */ /* 0x000e220000002100 */
[----:B------:R-:W-:Y:S02]  /*27130*/  PRMT R23, RZ, 0x7610, R23 ;  /* 0x00007610ff177816 */ /* 0x000fe40000000017 */
[----:B------:R-:W-:-:S02]  /*27140*/  PRMT R33, RZ, 0x7610, R33 ;  /* 0x00007610ff217816 */ /* 0x000fc40000000021 */
[----:B0-----:R-:W-:Y:S02]  /*27150*/  LEA.HI R2, R46, 0x2e, RZ, 0x1a ;  /* 0x0000002e2e027811 */ /* 0x001fe400078fd0ff */
[----:B------:R-:W-:Y:S02]  /*27160*/  SHF.R.U32.HI R46, RZ, 0x6, R46 ;  /* 0x00000006ff2e7819 */ /* 0x000fe4000001162e */
[----:B------:R-:W-:Y:S01]  /*27170*/  ISETP.GE.AND P2, PT, R2, UR4, PT ;  /* 0x0000000402007c0c */ /* 0x000fe2000bf46270 */
[----:B------:R-:W-:Y:S01]  /*27180*/  @!P0 IMAD.MOV.U32 R2, RZ, RZ, R86 ;  /* 0x000000ffff028224 */ /* 0x000fe200078e0056 */
[----:B------:R-:W-:Y:S01]  /*27190*/  SGXT.U32 R46, R46, 0x1 ;  /* 0x000000012e2e781a */ /* 0x000fe20000000000 */
[----:B------:R-:W3:Y:S04]  /*271a0*/  LDL R86, [R1+0x924] ;  /* 0x0009240001567983 */ /* 0x000ee80000100800 */
[----:B--2---:R0:W2:Y:S02]  /*271b0*/  @!P0 LDG.E.U8 R23, desc[UR22][R2.64] ;  /* 0x0000001602178981 */ /* 0x0040a4000c1e1100 */
[----:B0-----:R-:W-:Y:S01]  /*271c0*/  LOP3.LUT R3, R46, 0x30, RZ, 0xfc, !PT ;  /* 0x000000302e037812 */ /* 0x001fe200078efcff */
[----:B------:R-:W-:Y:S01]  /*271d0*/  @!P1 IMAD.MOV.U32 R2, RZ, RZ, R47 ;  /* 0x000000ffff029224 */ /* 0x000fe200078e002f */
[----:B------:R-:W0:Y:S02]  /*271e0*/  S2R R46, SR_TID.X ;  /* 0x00000000002e7919 */ /* 0x000e240000002100 */
[----:B------:R-:W-:Y:S01]  /*271f0*/  ISETP.GE.AND P0, PT, R3, UR4, PT ;  /* 0x0000000403007c0c */ /* 0x000fe2000bf06270 */
[----:B------:R-:W-:Y:S01]  /*27200*/  @!P1 IMAD.MOV.U32 R3, RZ, RZ, R87 ;  /* 0x000000ffff039224 */ /* 0x000fe200078e0057 */
[----:B------:R-:W-:Y:S01]  /*27210*/  PRMT R44, RZ, 0x7610, R44 ;  /* 0x00007610ff2c7816 */ /* 0x000fe2000000002c */
[----:B------:R-:W2:Y:S04]  /*27220*/  LDL R87, [R1+0x930] ;  /* 0x0009300001577983 */ /* 0x000ea80000100800 */
[----:B------:R1:W2:Y:S01]  /*27230*/  @!P1 LDG.E.U8 R33, desc[UR22][R2.64] ;  /* 0x0000001602219981 */ /* 0x0002a2000c1e1100 */
[----:B------:R-:W-:-:S03]  /*27240*/  PRMT R16, RZ, 0x7610, R16 ;  /* 0x00007610ff107816 */ /* 0x000fc60000000010 */
[----:B------:R-:W2:Y:S04]  /*27250*/  LDL R47, [R1+0x934] ;  /* 0x00093400012f7983 */ /* 0x000ea80000100800 */
[----:B------:R-:W2:Y:S01]  /*27260*/  LDL R3, [R1+0x918] ;  /* 0x0009180001037983 */ /* 0x000ea20000100800 */
[----:B0-----:R-:W-:-:S04]  /*27270*/  SHF.R.U32.HI R46, RZ, 0x6, R46 ;  /* 0x00000006ff2e7819 */ /* 0x001fc8000001162e */
[----:B------:R-:W-:-:S04]  /*27280*/  SGXT.U32 R46, R46, 0x1 ;  /* 0x000000012e2e781a */ /* 0x000fc80000000000 */
[----:B-1----:R-:W-:-:S04]  /*27290*/  LOP3.LUT R2, R46, 0x32, RZ, 0xfc, !PT ;  /* 0x000000322e027812 */ /* 0x002fc800078efcff */
[----:B------:R-:W-:Y:S01]  /*272a0*/  ISETP.GE.AND P1, PT, R2, UR4, PT ;  /* 0x0000000402007c0c */ /* 0x000fe2000bf26270 */
[----:B------:R-:W-:Y:S01]  /*272b0*/  @!P3 IMAD.MOV.U32 R2, RZ, RZ, R89 ;  /* 0x000000ffff02b224 */ /* 0x000fe200078e0059 */
[----:B------:R-:W0:Y:S01]  /*272c0*/  S2R R46, SR_TID.X ;  /* 0x00000000002e7919 */ /* 0x000e220000002100 */
[----:B------:R-:W-:Y:S02]  /*272d0*/  PRMT R22, RZ, 0x7610, R22 ;  /* 0x00007610ff167816 */ /* 0x000fe40000000016 */
[----:B------:R-:W-:Y:S01]  /*272e0*/  PRMT R34, RZ, 0x7610, R34 ;  /* 0x00007610ff227816 */ /* 0x000fe20000000022 */
[----:B------:R-:W4:Y:S04]  /*272f0*/  LDL R89, [R1+0x93c] ;  /* 0x00093c0001597983 */ /* 0x000f280000100800 */
[----:B--2---:R1:W2:Y:S04]  /*27300*/  @!P3 LDG.E.U8 R44, desc[UR22][R2.64] ;  /* 0x00000016022cb981 */ /* 0x0042a8000c1e1100 */
[----:B------:R-:W2:Y:S01]  /*27310*/  LDL R3, [R1+0x920] ;  /* 0x0009200001037983 */ /* 0x000ea20000100800 */
[----:B0-----:R-:W-:-:S04]  /*27320*/  SHF.R.U32.HI R46, RZ, 0x6, R46 ;  /* 0x00000006ff2e7819 */ /* 0x001fc8000001162e */
[----:B------:R-:W-:-:S04]  /*27330*/  SGXT.U32 R46, R46, 0x1 ;  /* 0x000000012e2e781a */ /* 0x000fc80000000000 */
[----:B-1----:R-:W-:-:S04]  /*27340*/  LOP3.LUT R2, R46, 0x34, RZ, 0xfc, !PT ;  /* 0x000000342e027812 */ /* 0x002fc800078efcff */
[----:B------:R-:W-:Y:S01]  /*27350*/  ISETP.GE.AND P3, PT, R2, UR4, PT ;  /* 0x0000000402007c0c */ /* 0x000fe2000bf66270 */
[----:B---3--:R-:W-:-:S05]  /*27360*/  @!P2 IMAD.MOV.U32 R2, RZ, RZ, R86 ;  /* 0x000000ffff02a224 */ /* 0x008fca00078e0056 */
[----:B--2---:R0:W2:Y:S04]  /*27370*/  @!P2 LDG.E.U8 R16, desc[UR22][R2.64] ;  /* 0x000000160210a981 */ /* 0x0040a8000c1e1100 */
[----:B------:R-:W0:Y:S04]  /*27380*/  LDL R2, [R1+0x928] ;  /* 0x0009280001027983 */ /* 0x000e280000100800 */
[----:B------:R-:W0:Y:S01]  /*27390*/  LDL R3, [R1+0x92c] ;  /* 0x00092c0001037983 */ /* 0x000e220000100800 */
[----:B------:R-:W1:Y:S02]  /*273a0*/  S2R R46, SR_TID.X ;  /* 0x00000000002e7919 */ /* 0x000e640000002100 */
[----:B-1----:R-:W-:-:S04]  /*273b0*/  SHF.R.U32.HI R46, RZ, 0x6, R46 ;  /* 0x00000006ff2e7819 */ /* 0x002fc8000001162e */
[----:B------:R-:W-:-:S04]  /*273c0*/  SGXT.U32 R46, R46, 0x1 ;  /* 0x000000012e2e781a */ /* 0x000fc80000000000 */
[----:B------:R-:W-:-:S04]  /*273d0*/  LOP3.LUT R86, R46, 0x36, RZ, 0xfc, !PT ;  /* 0x000000362e567812 */ /* 0x000fc800078efcff */
[----:B------:R-:W-:Y:S02]  /*273e0*/  ISETP.GE.AND P2, PT, R86, UR4, PT ;  /* 0x0000000456007c0c */ /* 0x000fe4000bf46270 */
[----:B------:R-:W3:Y:S01]  /*273f0*/  LDL.LU R86, [R1+0xeb8] ;  /* 0x000eb80001567983 */ /* 0x000ee20000300800 */
[----:B0-----:R-:W-:-:S04]  /*27400*/  @!P0 LOP3.LUT R3, R3, R2, RZ, 0x3c, !PT ;  /* 0x0000000203038212 */ /* 0x001fc800078e3cff */
[----:B------:R-:W-:-:S04]  /*27410*/  @!P0 LOP3.LUT R2, R3, R2, RZ, 0x3c, !PT ;  /* 0x0000000203028212 */ /* 0x000fc800078e3cff */
[----:B------:R-:W-:-:S05]  /*27420*/  @!P0 LOP3.LUT R3, R3, R2, RZ, 0x3c, !PT ;  /* 0x0000000203038212 */ /* 0x000fca00078e3cff */
[----:B------:R0:W2:Y:S02]  /*27430*/  @!P0 LDG.E.U8 R22, desc[UR22][R2.64] ;  /* 0x0000001602168981 */ /* 0x0000a4000c1e1100 */
[----:B0-----:R-:W0:Y:S01]  /*27440*/  S2R R3, SR_TID.X ;  /* 0x0000000000037919 */ /* 0x001e220000002100 */
[----:B------:R-:W-:Y:S01]  /*27450*/  @!P1 IMAD.MOV.U32 R2, RZ, RZ, R47 ;  /* 0x000000ffff029224 */ /* 0x000fe200078e002f */
[----:B------:R-:W-:Y:S01]  /*27460*/  PRMT R43, RZ, 0x7610, R43 ;  /* 0x00007610ff2b7816 */ /* 0x000fe2000000002b */
[----:B------:R-:W1:Y:S01]  /*27470*/  S2R R46, SR_TID.X ;  /* 0x00000000002e7919 */ /* 0x000e620000002100 */
[----:B------:R-:W-:Y:S01]  /*27480*/  PRMT R15, RZ, 0x7610, R15 ;  /* 0x00007610ff0f7816 */ /* 0x000fe2000000000f */
[----:B------:R-:W2:Y:S01]  /*27490*/  LDL R47, [R1+0x8d0] ;  /* 0x0008d000012f7983 */ /* 0x000ea20000100800 */
[----:B0-----:R-:W-:-:S04]  /*274a0*/  SHF.R.U32.HI R3, RZ, 0x6, R3 ;  /* 0x00000006ff037819 */ /* 0x001fc80000011603 */
[----:B------:R-:W-:-:S04]  /*274b0*/  SGXT.U32 R3, R3, 0x1 ;  /* 0x000000010303781a */ /* 0x000fc80000000000 */
[----:B------:R-:W-:-:S04]  /*274c0*/  LOP3.LUT R3, R3, 0x38, RZ, 0xfc, !PT ;  /* 0x0000003803037812 */ /* 0x000fc800078efcff */
[----:B------:R-:W-:Y:S01]  /*274d0*/  ISETP.GE.AND P0, PT, R3, UR4, PT ;  /* 0x0000000403007c0c */ /* 0x000fe2000bf06270 */
[----:B------:R-:W-:-:S05]  /*274e0*/  @!P1 IMAD.MOV.U32 R3, RZ, RZ, R87 ;  /* 0x000000ffff039224 */ /* 0x000fca00078e0057 */
[----:B------:R4:W2:Y:S04]  /*274f0*/  @!P1 LDG.E.U8 R34, desc[UR22][R2.64] ;  /* 0x0000001602229981 */ /* 0x0008a8000c1e1100 */
[----:B------:R-:W2:Y:S01]  /*27500*/  LDL R3, [R1+0x938] ;  /* 0x0009380001037983 */ /* 0x000ea20000100800 */
[----:B----4-:R-:W-:Y:S01]  /*27510*/  @!P3 IMAD.MOV.U32 R2, RZ, RZ, R89 ;  /* 0x000000ffff02b224 */ /* 0x010fe200078e0059 */
[----:B------:R-:W0:Y:S04]  /*27520*/  S2R R87, SR_TID.X ;  /* 0x0000000000577919 */ /* 0x000e280000002100 */
[----:B--2---:R2:W4:Y:S04]  /*27530*/  @!P3 LDG.E.U8 R43, desc[UR22][R2.64] ;  /* 0x00000016022bb981 */ /* 0x004528000c1e1100 */
[----:B------:R-:W2:Y:S04]  /*27540*/  LDL R2, [R1+0x940] ;  /* 0x0009400001027983 */ /* 0x000ea80000100800 */
[----:B------:R-:W2:Y:S01]  /*27550*/  LDL R3, [R1+0x944] ;  /* 0x0009440001037983 */ /* 0x000ea20000100800 */
[----:B-1----:R-:W-:-:S04]  /*27560*/  SHF.R.U32.HI R46, RZ, 0x6, R46 ;  /* 0x00000006ff2e7819 */ /* 0x002fc8000001162e */
[----:B------:R-:W-:Y:S02]  /*27570*/  SGXT.U32 R46, R46, 0x1 ;  /* 0x000000012e2e781a */ /* 0x000fe40000000000 */
[----:B0-----:R-:W-:Y:S02]  /*27580*/  SHF.R.U32.HI R89, RZ, 0x6, R87 ;  /* 0x00000006ff597819 */ /* 0x001fe40000011657 */
[----:B------:R-:W-:Y:S02]  /*27590*/  LOP3.LUT R46, R46, 0x3a, RZ, 0xfc, !PT ;  /* 0x0000003a2e2e7812 */ /* 0x000fe400078efcff */
[----:B------:R-:W-:Y:S02]  /*275a0*/  LEA.HI R87, R87, 0x3e, RZ, 0x1a ;  /* 0x0000003e57577811 */ /* 0x000fe400078fd0ff */
[----:B------:R-:W-:Y:S02]  /*275b0*/  ISETP.GE.AND P1, PT, R46, UR4, PT ;  /* 0x000000042e007c0c */ /* 0x000fe4000bf26270 */
[----:B------:R-:W3:Y:S01]  /*275c0*/  LDL R46, [R1+0x958] ;  /* 0x00095800012e7983 */ /* 0x000ee20000100800 */
[----:B------:R-:W-:-:S03]  /*275d0*/  ISETP.GE.AND P4, PT, R87, UR4, PT ;  /* 0x0000000457007c0c */ /* 0x000fc6000bf86270 */
[----:B------:R-:W3:Y:S01]  /*275e0*/  LDL.LU R87, [R1+0xeb4] ;  /* 0x000eb40001577983 */ /* 0x000ee20000300800 */
[----:B------:R-:W-:Y:S02]  /*275f0*/  SGXT.U32 R89, R89, 0x1 ;  /* 0x000000015959781a */ /* 0x000fe40000000000 */
[----:B--2---:R-:W-:-:S04]  /*27600*/  @!P2 LOP3.LUT R3, R3, R2, RZ, 0x3c, !PT ;  /* 0x000000020303a212 */ /* 0x004fc800078e3cff */
[----:B------:R-:W-:-:S04]  /*27610*/  @!P2 LOP3.LUT R2, R3, R2, RZ, 0x3c, !PT ;  /* 0x000000020302a212 */ /* 0x000fc800078e3cff */
[----:B------:R-:W-:-:S05]  /*27620*/  @!P2 LOP3.LUT R3, R3, R2, RZ, 0x3c, !PT ;  /* 0x000000020303a212 */ /* 0x000fca00078e3cff */
[----:B------:R0:W2:Y:S04]  /*27630*/  @!P2 LDG.E.U8 R15, desc[UR22][R2.64] ;  /* 0x00000016020fa981 */ /* 0x0000a8000c1e1100 */
[----:B------:R-:W0:Y:S04]  /*27640*/  LDL R2, [R1+0x948] ;  /* 0x0009480001027983 */ /* 0x000e280000100800 */
[----:B------:R-:W0:Y:S01]  /*27650*/  LDL R3, [R1+0x94c] ;  /* 0x00094c0001037983 */ /* 0x000e220000100800 */
[----:B------:R-:W-:-:S04]  /*27660*/  LOP3.LUT R89, R89, 0x3c, RZ, 0xfc, !PT ;  /* 0x0000003c59597812 */ /* 0x000fc800078efcff */
[----:B------:R-:W-:Y:S02]  /*27670*/  ISETP.GE.AND P3, PT, R89, UR4, PT ;  /* 0x0000000459007c0c */ /* 0x000fe4000bf66270 */
[----:B------:R-:W1:Y:S01]  /*27680*/  S2R R89, SR_TID.X ;  /* 0x0000000000597919 */ /* 0x000e620000002100 */
[----:B------:R-:W-:Y:S02]  /*27690*/  PRMT R20, RZ, 0x7610, R20 ;  /* 0x00007610ff147816 */ /* 0x000fe40000000014 */
[----:B-1----:R-:W-:-:S04]  /*276a0*/  LOP3.LUT R89, R89, 0x3f, RZ, 0xc0, !PT ;  /* 0x0000003f59597812 */ /* 0x002fc800078ec0ff */
[----:B------:R-:W-:Y:S02]  /*276b0*/  ISETP.GE.AND P2, PT, R89, UR4, PT ;  /* 0x0000000459007c0c */ /* 0x000fe4000bf46270 */
[----:B------:R-:W2:Y:S01]  /*276c0*/  LDL.LU R89, [R1+0xeb0] ;  /* 0x000eb00001597983 */ /* 0x000ea20000300800 */
[----:B0-----:R-:W-:-:S04]  /*276d0*/  @!P0 LOP3.LUT R3, R3, R2, RZ, 0x3c, !PT ;  /* 0x0000000203038212 */ /* 0x001fc800078e3cff */
[----:B------:R-:W-:-:S04]  /*276e0*/  @!P0 LOP3.LUT R2, R3, R2, RZ, 0x3c, !PT ;  /* 0x0000000203028212 */ /* 0x000fc800078e3cff */
[----:B------:R-:W-:-:S05]  /*276f0*/  @!P0 LOP3.LUT R3, R3, R2, RZ, 0x3c, !PT ;  /* 0x0000000203038212 */ /* 0x000fca00078e3cff */
[----:B------:R0:W2:Y:S04]  /*27700*/  @!P0 LDG.E.U8 R20, desc[UR22][R2.64] ;  /* 0x0000001602148981 */ /* 0x0000a8000c1e1100 */
[----:B------:R-:W0:Y:S04]  /*27710*/  LDL R2, [R1+0x950] ;  /* 0x0009500001027983 */ /* 0x000e280000100800 */
[----:B------:R-:W0:Y:S01]  /*27720*/  LDL R3, [R1+0x954] ;  /* 0x0009540001037983 */ /* 0x000e220000100800 */
[----:B------:R-:W-:Y:S02]  /*27730*/  PRMT R35, RZ, 0x7610, R35 ;  /* 0x00007610ff237816 */ /* 0x000fe40000000023 */
[----:B------:R-:W-:-:S02]  /*27740*/  PRMT R42, RZ, 0x7610, R42 ;  /* 0x00007610ff2a7816 */ /* 0x000fc4000000002a */
[----:B0-----:R-:W-:-:S04]  /*27750*/  @!P1 LOP3.LUT R3, R3, R2, RZ, 0x3c, !PT ;  /* 0x0000000203039212 */ /* 0x001fc800078e3cff */
[----:B------:R-:W-:-:S04]  /*27760*/  @!P1 LOP3.LUT R2, R3, R2, RZ, 0x3c, !PT ;  /* 0x0000000203029212 */ /* 0x000fc800078e3cff */
[----:B------:R-:W-:-:S05]  /*27770*/  @!P1 LOP3.LUT R3, R3, R2, RZ, 0x3c, !PT ;  /* 0x0000000203039212 */ /* 0x000fca00078e3cff */
[----:B------:R3:W2:Y:S02]  /*27780*/  @!P1 LDG.E.U8 R35, desc[UR22][R2.64] ;  /* 0x0000001602239981 */ /* 0x0006a4000c1e1100 */
[----:B---3--:R-:W-:Y:S02]  /*27790*/  @!P3 IMAD.MOV.U32 R2, RZ, RZ, R46 ;  /* 0x000000ffff02b224 */ /* 0x008fe400078e002e */
[----:B------:R-:W-:Y:S01]  /*277a0*/  @!P3 IMAD.MOV.U32 R3, RZ, RZ, R47 ;  /* 0x000000ffff03b224 */ /* 0x000fe200078e002f */
[----:B------:R-:W-:Y:S01]  /*277b0*/  PRMT R14, RZ, 0x7610, R14 ;  /* 0x00007610ff0e7816 */ /* 0x000fe2000000000e */
[----:B------:R-:W3:Y:S04]  /*277c0*/  LDL R47, [R1+0x150] ;  /* 0x00015000012f7983 */ /* 0x000ee80000100800 */
[----:B------:R0:W2:Y:S01]  /*277d0*/  @!P3 LDG.E.U8 R42, desc[UR22][R2.64] ;  /* 0x00000016022ab981 */ /* 0x0000a2000c1e1100 */
[----:B------:R-:W-:-:S02]  /*277e0*/  PRMT R13, RZ, 0x7610, R13 ;  /* 0x00007610ff0d7816 */ /* 0x000fc4000000000d */
[----:B------:R-:W-:Y:S01]  /*277f0*/  PRMT R12, RZ, 0x7610, R12 ;  /* 0x00007610ff0c7816 */ /* 0x000fe2000000000c */
[----:B------:R-:W2:Y:S04]  /*27800*/  LDL R46, [R1+0x154] ;  /* 0x00015400012e7983 */ /* 0x000ea80000100800 */
[----:B------:R-:W0:Y:S04]  /*27810*/  LDL R2, [R1+0x8d4] ;  /* 0x0008d40001027983 */ /* 0x000e280000100800 */
[----:B------:R-:W0:Y:S02]  /*27820*/  LDL R3, [R1+0x8d8] ;  /* 0x0008d80001037983 */ /* 0x000e240000100800 */
[----:B0-----:R-:W-:-:S04]  /*27830*/  @!P4 LOP3.LUT R3, R3, R2, RZ, 0x3c, !PT ;  /* 0x000000020303c212 */ /* 0x001fc800078e3cff */
[----:B------:R-:W-:-:S04]  /*27840*/  @!P4 LOP3.LUT R2, R3, R2, RZ, 0x3c, !PT ;  /* 0x000000020302c212 */ /* 0x000fc800078e3cff */
[----:B------:R-:W-:-:S05]  /*27850*/  @!P4 LOP3.LUT R3, R3, R2, RZ, 0x3c, !PT ;  /* 0x000000020303c212 */ /* 0x000fca00078e3cff */
[----:B------:R0:W2:Y:S04]  /*27860*/  @!P4 LDG.E.U8 R14, desc[UR22][R2.64] ;  /* 0x00000016020ec981 */ /* 0x0000a8000c1e1100 */
[----:B------:R-:W0:Y:S04]  /*27870*/  LDL R2, [R1+0xd0] ;  /* 0x0000d00001027983 */ /* 0x000e280000100800 */
[----:B------:R-:W0:Y:S01]  /*27880*/  LDL R3, [R1+0xd4] ;  /* 0x0000d40001037983 */ /* 0x000e220000100800 */
[----:B------:R-:W-:Y:S01]  /*27890*/  BAR.SYNC.DEFER_BLOCKING 0x0 ;  /* 0x0000000000007b1d */ /* 0x000fe20000010000 */
[----:B0-----:R-:W-:-:S04]  /*278a0*/  @!P2 LOP3.LUT R3, R3, R2, RZ, 0x3c, !PT ;  /* 0x000000020303a212 */ /* 0x001fc800078e3cff */
[----:B------:R-:W-:-:S04]  /*278b0*/  @!P2 LOP3.LUT R2, R3, R2, RZ, 0x3c, !PT ;  /* 0x000000020302a212 */ /* 0x000fc800078e3cff */
[----:B------:R-:W-:-:S05]  /*278c0*/  @!P2 LOP3.LUT R3, R3, R2, RZ, 0x3c, !PT ;  /* 0x000000020303a212 */ /* 0x000fca00078e3cff */
[----:B------:R0:W2:Y:S04]  /*278d0*/  @!P2 LDG.E.U8 R13, desc[UR22][R2.64] ;  /* 0x00000016020da981 */ /* 0x0000a8000c1e1100 */
        /* <DEDUP_REMOVED lines=8> */
[----:B------:R-:W-:Y:S02]  /*27960*/  PRMT R11, RZ, 0x7610, R11 ;  /* 0x00007610ff0b7816 */ /* 0x000fe4000000000b */
        /* <DEDUP_REMOVED lines=11> */
[----:B------:R2:W4:Y:S02]  /*27a20*/  @!P2 LDG.E.U8 R10, desc[UR22][R2.64] ;  /* 0x00000016020aa981 */ /* 0x000524000c1e1100 */
[----:B--2---:R-:W-:Y:S02]  /*27a30*/  @!P2 IMAD.MOV.U32 R2, RZ, RZ, R46 ;  /* 0x000000ffff02a224 */ /* 0x004fe400078e002e */
[----:B---3--:R-:W-:Y:S01]  /*27a40*/  @!P2 IMAD.MOV.U32 R3, RZ, RZ, R47 ;  /* 0x000000ffff03a224 */ /* 0x008fe200078e002f */
[----:B------:R-:W-:Y:S01]  /*27a50*/  PRMT R8, RZ, 0x7610, R8 ;  /* 0x00007610ff087816 */ /* 0x000fe20000000008 */
[----:B------:R-:W2:Y:S04]  /*27a60*/  LDL R47, [R1+0x230] ;  /* 0x00023000012f7983 */ /* 0x000ea80000100800 */
[----:B------:R0:W3:Y:S01]  /*27a70*/  @!P2 LDG.E.U8 R9, desc[UR22][R2.64] ;  /* 0x000000160209a981 */ /* 0x0000e2000c1e1100 */
        /* <DEDUP_REMOVED lines=35> */
[----:B------:R2:W3:Y:S02]  /*27cb0*/  @!P2 LDG.E.U8 R62, desc[UR22][R2.64] ;  /* 0x00000016023ea981 */ /* 0x0004e4000c1e1100 */
[----:B--2---:R-:W-:Y:S02]  /*27cc0*/  @!P2 IMAD.MOV.U32 R2, RZ, RZ, R46 ;  /* 0x000000ffff02a224 */ /* 0x004fe400078e002e */
[----:B------:R-:W-:Y:S01]  /*27cd0*/  @!P2 IMAD.MOV.U32 R3, RZ, RZ, R47 ;  /* 0x000000ffff03a224 */ /* 0x000fe200078e002f */
[----:B------:R-:W-:Y:S01]  /*27ce0*/  PRMT R60, RZ, 0x7610, R60 ;  /* 0x00007610ff3c7816 */ /* 0x000fe2000000003c */
[----:B------:R-:W2:Y:S04]  /*27cf0*/  LDL R47, [R1+0x2e4] ;  /* 0x0002e400012f7983 */ /* 0x000ea80000100800 */
        /* <DEDUP_REMOVED lines=35> */
[----:B------:R0:W3:Y:S02]  /*27f30*/  @!P2 LDG.E.U8 R4, desc[UR22][R2.64] ;  /* 0x000000160204a981 */ /* 0x0000e4000c1e1100 */
[----:B0-----:R-:W-:-:S06]  /*27f40*/  PRMT R3, RZ, 0x7610, R3 ;  /* 0x00007610ff037816 */ /* 0x001fcc0000000003 */
[----:B--2---:R0:W2:Y:S04]  /*27f50*/  @!P2 LDG.E.U8 R3, desc[UR22][R46.64] ;  /* 0x000000162e03a981 */ /* 0x0040a8000c1e1100 */
        /* <DEDUP_REMOVED lines=209> */
[----:B------:R-:W2:Y:S04]  /*28c70*/  @!P2 LDG.E.U8 R92, desc[UR22][R46.64] ;  /* 0x000000162e5ca981 */ /* 0x000ea8000c1e1100 */
[----:B--2---:R0:W-:Y:S04]  /*28c80*/  STL [R1+0xc], R92 ;  /* 0x00000c5c01007387 */ /* 0x0041e80000100800 */
[----:B0-----:R-:W2:Y:S04]  /*28c90*/  LDL.LU R92, [R1+0xeac] ;  /* 0x000eac00015c7983 */ /* 0x001ea80000300800 */
[----:B------:R-:W3:Y:S04]  /*28ca0*/  LDL R46, [R1+0x694] ;  /* 0x00069400012e7983 */ /* 0x000ee80000100800 */
[----:B------:R-:W3:Y:S01]  /*28cb0*/  LDL R47, [R1+0x698] ;  /* 0x00069800012f7983 */ /* 0x000ee20000100800 */
[----:B--2---:R-:W-:-:S02]  /*28cc0*/  PRMT R92, RZ, 0x7610, R92 ;  /* 0x00007610ff5c7816 */ /* 0x004fc4000000005c */
[----:B---3--:R-:W-:-:S04]  /*28cd0*/  @!P2 LOP3.LUT R47, R47, R46, RZ, 0x3c, !PT ;  /* 0x0000002e2f2fa212 */ /* 0x008fc800078e3cff */
        /* <DEDUP_REMOVED lines=90> */
[----:B------:R-:W3:Y:S04]  /*29280*/  @!P2 LDG.E.U8 R93, desc[UR22][R46.64] ;  /* 0x000000162e5da981 */ /* 0x000ee8000c1e1100 */
[----:B--2---:R0:W-:Y:S04]  /*29290*/  STL [R1+0x40], R92 ;  /* 0x0000405c01007387 */ /* 0x0041e80000100800 */
[----:B0-----:R-:W2:Y:S04]  /*292a0*/  LDL R92, [R1+0x868] ;  /* 0x00086800015c7983 */ /* 0x001ea80000100800 */
[----:B---3--:R0:W-:Y:S04]  /*292b0*/  STL [R1+0x44], R93 ;  /* 0x0000445d01007387 */ /* 0x0081e80000100800 */
[----:B0-----:R-:W3:Y:S04]  /*292c0*/  LDL.LU R93, [R1+0xe84] ;  /* 0x000e8400015d7983 */ /* 0x001ee80000300800 */
[----:B------:R-:W2:Y:S04]  /*292d0*/  LDL R46, [R1+0x7f4] ;  /* 0x0007f400012e7983 */ /* 0x000ea80000100800 */
[----:B------:R-:W2:Y:S01]  /*292e0*/  LDL R47, [R1+0x7f8] ;  /* 0x0007f800012f7983 */ /* 0x000ea20000100800 */
[----:B---3--:R-:W-:-:S02]  /*292f0*/  PRMT R93, RZ, 0x7610, R93 ;  /* 0x00007610ff5d7816 */ /* 0x008fc4000000005d */
[----:B--2---:R-:W-:-:S04]  /*29300*/  @!P2 LOP3.LUT R47, R47, R46, RZ, 0x3c, !PT ;  /* 0x0000002e2f2fa212 */ /* 0x004fc800078e3cff */
        /* <DEDUP_REMOVED lines=32> */
[----:B------:R-:W3:Y:S01]  /*29510*/  LDL R47, [R1+0x864] ;  /* 0x00086400012f7983 */ /* 0x000ee20000100800 */
[----:B------:R-:W-:Y:S01]  /*29520*/  @!P2 IMAD.MOV.U32 R46, RZ, RZ, R92 ;  /* 0x000000ffff2ea224 */ /* 0x000fe200078e005c */
[----:B--2---:R-:W-:-:S06]  /*29530*/  PRMT R93, RZ, 0x7610, R93 ;  /* 0x00007610ff5d7816 */ /* 0x004fcc000000005d */
[----:B---3--:R-:W2:Y:S04]  /*29540*/  @!P2 LDG.E.U8 R93, desc[UR22][R46.64] ;  /* 0x000000162e5da981 */ /* 0x008ea8000c1e1100 */
        /* <DEDUP_REMOVED lines=22> */
[----:B------:R-:W0:Y:S01]  /*296b0*/  S2R R92, SR_TID.X ;  /* 0x00000000005c7919 */ /* 0x000e220000002100 */
[----:B--2---:R-:W-:-:S02]  /*296c0*/  PRMT R93, RZ, 0x7610, R93 ;  /* 0x00007610ff5d7816 */ /* 0x004fc4000000005d */
[----:B---3--:R-:W-:-:S04]  /*296d0*/  @!P2 LOP3.LUT R47, R47, R46, RZ, 0x3c, !PT ;  /* 0x0000002e2f2fa212 */ /* 0x008fc800078e3cff */
[----:B------:R-:W-:-:S04]  /*296e0*/  @!P2 LOP3.LUT R46, R47, R46, RZ, 0x3c, !PT ;  /* 0x0000002e2f2ea212 */ /* 0x000fc800078e3cff */
[----:B------:R-:W-:-:S05]  /*296f0*/  @!P2 LOP3.LUT R47, R47, R46, RZ, 0x3c, !PT ;  /* 0x0000002e2f2fa212 */ /* 0x000fca00078e3cff */
[----:B------:R-:W2:Y:S01]  /*29700*/  @!P2 LDG.E.U8 R93, desc[UR22][R46.64] ;  /* 0x000000162e5da981 */ /* 0x000ea2000c1e1100 */
[----:B0-----:R-:W-:-:S05]  /*29710*/  LOP3.LUT R92, R92, 0x7f, RZ, 0xc0, !PT ;  /* 0x0000007f5c5c7812 */ /* 0x001fca00078ec0ff */
[----:B------:R-:W-:Y:S04]  /*29720*/  STS.U8 [R92+UR11+0x11000], R28 ;  /* 0x0110001c5c007988 */ /* 0x000fe8000800000b */
[----:B------:R0:W-:Y:S04]  /*29730*/  STS.U8 [R92+UR11+0x11200], R27 ;  /* 0x0112001b5c007988 */ /* 0x0001e8000800000b */
[----:B------:R-:W-:Y:S04]  /*29740*/  STS.U8 [R92+UR11+0x11400], R26 ;  /* 0x0114001a5c007988 */ /* 0x000fe8000800000b */
[----:B0-----:R-:W3:Y:S04]  /*29750*/  LDL R27, [R1+0x11c] ;  /* 0x00011c00011b7983 */ /* 0x001ee80000100800 */
[----:B--2---:R0:W-:Y:S04]  /*29760*/  STL [R1+0x80], R93 ;  /* 0x0000805d01007387 */ /* 0x0041e80000100800 */
[----:B0-----:R-:W2:Y:S04]  /*29770*/  LDL.LU R93, [R1+0xe64] ;  /* 0x000e6400015d7983 */ /* 0x001ea80000300800 */
[----:B------:R-:W3:Y:S01]  /*29780*/  LDL R26, [R1+0x118] ;  /* 0x00011800011a7983 */ /* 0x000ee20000100800 */
[----:B------:R-:W-:-:S03]  /*29790*/  PRMT R91, RZ, 0x7610, R91 ;  /* 0x00007610ff5b7816 */ /* 0x000fc6000000005b */
[----:B------:R-:W2:Y:S01]  /*297a0*/  LDL R47, [R1+0x15c] ;  /* 0x00015c00012f7983 */ /* 0x000ea20000100800 */
[----:B---3--:R-:W-:-:S04]  /*297b0*/  @!P2 LOP3.LUT R27, R27, R26, RZ, 0x3c, !PT ;  /* 0x0000001a1b1ba212 */ /* 0x008fc800078e3cff */
[----:B------:R-:W-:-:S04]  /*297c0*/  @!P2 LOP3.LUT R26, R27, R26, RZ, 0x3c, !PT ;  /* 0x0000001a1b1aa212 */ /* 0x000fc800078e3cff */
[----:B------:R-:W-:-:S05]  /*297d0*/  @!P2 LOP3.LUT R27, R27, R26, RZ, 0x3c, !PT ;  /* 0x0000001a1b1ba212 */ /* 0x000fca00078e3cff */
[----:B------:R-:W3:Y:S04]  /*297e0*/  @!P2 LDG.E.U8 R91, desc[UR22][R26.64] ;  /* 0x000000161a5ba981 */ /* 0x000ee8000c1e1100 */
[----:B------:R-:W-:Y:S04]  /*297f0*/  STS.U8 [R92+UR11+0x11600], R25 ;  /* 0x011600195c007988 */ /* 0x000fe8000800000b */
[----:B---3--:R0:W-:Y:S04]  /*29800*/  STL [R1+0x7c], R91 ;  /* 0x00007c5b01007387 */ /* 0x0081e80000100800 */
[----:B0-----:R-:W3:Y:S04]  /*29810*/  LDL.LU R91, [R1+0xe60] ;  /* 0x000e6000015b7983 */ /* 0x001ee80000300800 */
[----:B------:R-:W3:Y:S04]  /*29820*/  LDL R26, [R1+0x138] ;  /* 0x00013800011a7983 */ /* 0x000ee80000100800 */
[----:B------:R-:W3:Y:S04]  /*29830*/  LDL R27, [R1+0x13c] ;  /* 0x00013c00011b7983 */ /* 0x000ee80000100800 */
[----:B------:R-:W4:Y:S01]  /*29840*/  LDL R25, [R1+0x158] ;  /* 0x0001580001197983 */ /* 0x000f220000100800 */
[----:B------:R-:W-:-:S02]  /*29850*/  PRMT R90, RZ, 0x7610, R90 ;  /* 0x00007610ff5a7816 */ /* 0x000fc4000000005a */
[----:B------:R-:W-:Y:S01]  /*29860*/  PRMT R88, RZ, 0x7610, R88 ;  /* 0x00007610ff587816 */ /* 0x000fe20000000058 */
[----:B------:R2:W-:Y:S02]  /*29870*/  STS.U8 [R92+UR11+0x11800], R24 ;  /* 0x011800185c007988 */ /* 0x0005e4000800000b */
[----:B--2---:R-:W-:Y:S01]  /*29880*/  @!P2 IMAD.MOV.U32 R24, RZ, RZ, R47 ;  /* 0x000000ffff18a224 */ /* 0x004fe200078e002f */
[----:B---3--:R-:W-:-:S04]  /*29890*/  @!P2 LOP3.LUT R27, R27, R26, RZ, 0x3c, !PT ;  /* 0x0000001a1b1ba212 */ /* 0x008fc800078e3cff */
[C---:B------:R-:W-:Y:S01]  /*298a0*/  @!P2 LOP3.LUT R26, R27.reuse, R26, RZ, 0x3c, !PT ;  /* 0x0000001a1b1aa212 */ /* 0x040fe200078e3cff */
[----:B----4-:R-:W2:Y:S03]  /*298b0*/  @!P2 LDG.E.U8 R88, desc[UR22][R24.64] ;  /* 0x000000161858a981 */ /* 0x010ea6000c1e1100 */
[----:B------:R-:W-:-:S05]  /*298c0*/  @!P2 LOP3.LUT R27, R27, R26, RZ, 0x3c, !PT ;  /* 0x0000001a1b1ba212 */ /* 0x000fca00078e3cff */
[----:B------:R-:W3:Y:S04]  /*298d0*/  @!P2 LDG.E.U8 R90, desc[UR22][R26.64] ;  /* 0x000000161a5aa981 */ /* 0x000ee8000c1e1100 */
[----:B---3--:R0:W-:Y:S04]  /*298e0*/  STL [R1+0x78], R90 ;  /* 0x0000785a01007387 */ /* 0x0081e80000100800 */
[----:B0-----:R-:W3:Y:S04]  /*298f0*/  LDL.LU R90, [R1+0xe5c] ;  /* 0x000e5c00015a7983 */ /* 0x001ee80000300800 */
[----:B------:R-:W4:Y:S04]  /*29900*/  LDL R47, [R1+0x1fc] ;  /* 0x0001fc00012f7983 */ /* 0x000f280000100800 */
[----:B--2---:R0:W-:Y:S04]  /*29910*/  STL [R1+0x74], R88 ;  /* 0x0000745801007387 */ /* 0x0041e80000100800 */
[----:B0-----:R-:W2:Y:S04]  /*29920*/  LDL.LU R88, [R1+0xe58] ;  /* 0x000e580001587983 */ /* 0x001ea80000300800 */
[----:B------:R-:W2:Y:S04]  /*29930*/  LDL R24, [R1+0x178] ;  /* 0x0001780001187983 */ /* 0x000ea80000100800 */
[----:B------:R-:W2:Y:S01]  /*29940*/  LDL R25, [R1+0x17c] ;  /* 0x00017c0001197983 */ /* 0x000ea20000100800 */
[----:B------:R-:W-:-:S02]  /*29950*/  PRMT R85, RZ, 0x7610, R85 ;  /* 0x00007610ff557816 */ /* 0x000fc40000000055 */
[----:B--2---:R-:W-:-:S04]  /*29960*/  @!P2 LOP3.LUT R25, R25, R24, RZ, 0x3c, !PT ;  /* 0x000000181919a212 */ /* 0x004fc800078e3cff */
[----:B------:R-:W-:-:S04]  /*29970*/  @!P2 LOP3.LUT R24, R25, R24, RZ, 0x3c, !PT ;  /* 0x000000181918a212 */ /* 0x000fc800078e3cff */
[----:B------:R-:W-:-:S05]  /*29980*/  @!P2 LOP3.LUT R25, R25, R24, RZ, 0x3c, !PT ;  /* 0x000000181919a212 */ /* 0x000fca00078e3cff */
[----:B------:R-:W2:Y:S04]  /*29990*/  @!P2 LDG.E.U8 R85, desc[UR22][R24.64] ;  /* 0x000000161855a981 */ /* 0x000ea8000c1e1100 */
[----:B------:R0:W-:Y:S04]  /*299a0*/  STS.U8 [R92+UR11+0x11a00], R23 ;  /* 0x011a00175c007988 */ /* 0x0001e8000800000b */
[----:B------:R-:W-:Y:S04]  /*299b0*/  STS.U8 [R92+UR11+0x11c00], R22 ;  /* 0x011c00165c007988 */ /* 0x000fe8000800000b */
[----:B0-----:R-:W3:Y:S04]  /*299c0*/  LDL R23, [R1+0x19c] ;  /* 0x00019c0001177983 */ /* 0x001ee80000100800 */
[----:B--2---:R0:W-:Y:S04]  /*299d0*/  STL [R1+0x70], R85 ;  /* 0x0000705501007387 */ /* 0x0041e80000100800 */
[----:B0-----:R-:W2:Y:S04]  /*299e0*/  LDL.LU R85, [R1+0xe54] ;  /* 0x000e540001557983 */ /* 0x001ea80000300800 */
[----:B------:R-:W3:Y:S01]  /*299f0*/  LDL R22, [R1+0x198] ;  /* 0x0001980001167983 */ /* 0x000ee20000100800 */
[----:B------:R-:W-:-:S02]  /*29a00*/  PRMT R79, RZ, 0x7610, R79 ;  /* 0x00007610ff4f7816 */ /* 0x000fc4000000004f */
[----:B---3--:R-:W-:-:S04]  /*29a10*/  @!P2 LOP3.LUT R23, R23, R22, RZ, 0x3c, !PT ;  /* 0x000000161717a212 */ /* 0x008fc800078e3cff */
[----:B------:R-:W-:-:S04]  /*29a20*/  @!P2 LOP3.LUT R22, R23, R22, RZ, 0x3c, !PT ;  /* 0x000000161716a212 */ /* 0x000fc800078e3cff */
[----:B------:R-:W-:-:S05]  /*29a30*/  @!P2 LOP3.LUT R23, R23, R22, RZ, 0x3c, !PT ;  /* 0x000000161717a212 */ /* 0x000fca00078e3cff */
[----:B------:R-:W3:Y:S04]  /*29a40*/  @!P2 LDG.E.U8 R79, desc[UR22][R22.64] ;  /* 0x00000016164fa981 */ /* 0x000ee8000c1e1100 */
[----:B------:R-:W-:Y:S04]  /*29a50*/  STS.U8 [R92+UR11+0x11e00], R20 ;  /* 0x011e00145c007988 */ /* 0x000fe8000800000b */
[----:B---3--:R0:W-:Y:S04]  /*29a60*/  STL [R1+0x6c], R79 ;  /* 0x00006c4f01007387 */ /* 0x0081e80000100800 */
[----:B0-----:R-:W3:Y:S04]  /*29a70*/  LDL.LU R79, [R1+0xe50] ;  /* 0x000e5000014f7983 */ /* 0x001ee80000300800 */
[----:B------:R-:W2:Y:S04]  /*29a80*/  LDL R22, [R1+0x1b8] ;  /* 0x0001b80001167983 */ /* 0x000ea80000100800 */
[----:B------:R-:W2:Y:S04]  /*29a90*/  LDL R23, [R1+0x1bc] ;  /* 0x0001bc0001177983 */ /* 0x000ea80000100800 */
[----:B------:R-:W3:Y:S01]  /*29aa0*/  LDL R20, [R1+0x1f8] ;  /* 0x0001f80001147983 */ /* 0x000ee20000100800 */
[----:B------:R-:W-:-:S02]  /*29ab0*/  LOP3.LUT R92, R92, 0x10, RZ, 0x3c, !PT ;  /* 0x000000105c5c7812 */ /* 0x000fc400078e3cff */
[----:B------:R-:W-:Y:S02]  /*29ac0*/  PRMT R77, RZ, 0x7610, R77 ;  /* 0x00007610ff4d7816 */ /* 0x000fe4000000004d */
[----:B------:R-:W-:Y:S01]  /*29ad0*/  PRMT R75, RZ, 0x7610, R75 ;  /* 0x00007610ff4b7816 */ /* 0x000fe2000000004b */
[----:B------:R3:W-:Y:S01]  /*29ae0*/  STS.U8 [R92+UR11+0x11080], R21 ;  /* 0x011080155c007988 */ /* 0x0007e2000800000b */
[----:B--2---:R-:W-:-:S04]  /*29af0*/  @!P2 LOP3.LUT R23, R23, R22, RZ, 0x3c, !PT ;  /* 0x000000161717a212 */ /* 0x004fc800078e3cff */
[----:B------:R-:W-:Y:S01]  /*29b00*/  @!P2 LOP3.LUT R22, R23, R22, RZ, 0x3c, !PT ;  /* 0x000000161716a212 */ /* 0x000fe200078e3cff */
[----:B---3--:R-:W-:-:S03]  /*29b10*/  @!P2 IMAD.MOV.U32 R21, RZ, RZ, R20 ;  /* 0x000000ffff15a224 */ /* 0x008fc600078e0014 */
[----:B------:R-:W-:Y:S01]  /*29b20*/  @!P2 LOP3.LUT R23, R23, R22, RZ, 0x3c, !PT ;  /* 0x000000161717a212 */ /* 0x000fe200078e3cff */
[----:B----4-:R-:W-:-:S04]  /*29b30*/  @!P2 IMAD.MOV.U32 R20, RZ, RZ, R47 ;  /* 0x000000ffff14a224 */ /* 0x010fc800078e002f */
[----:B------:R-:W2:Y:S04]  /*29b40*/  @!P2 LDG.E.U8 R77, desc[UR22][R22.64] ;  /* 0x00000016164da981 */ /* 0x000ea8000c1e1100 */
[----:B------:R-:W3:Y:S04]  /*29b50*/  @!P2 LDG.E.U8 R75, desc[UR22][R20.64] ;  /* 0x00000016144ba981 */ /* 0x000ee8000c1e1100 */
[----:B--2---:R0:W-:Y:S04]  /*29b60*/  STL [R1+0x68], R77 ;  /* 0x0000684d01007387 */ /* 0x0041e80000100800 */
[----:B0-----:R-:W2:Y:S04]  /*29b70*/  LDL.LU R77, [R1+0xe4c] ;  /* 0x000e4c00014d7983 */ /* 0x001ea80000300800 */
[----:B------:R-:W4:Y:S04]  /*29b80*/  LDL R47, [R1+0x27c] ;  /* 0x00027c00012f7983 */ /* 0x000f280000100800 */
[----:B---3--:R0:W-:Y:S04]  /*29b90*/  STL [R1+0x58], R75 ;  /* 0x0000584b01007387 */ /* 0x0081e80000100800 */
[----:B0-----:R-:W3:Y:S04]  /*29ba0*/  LDL.LU R75, [R1+0xe48] ;  /* 0x000e4800014b7983 */ /* 0x001ee80000300800 */
[----:B------:R-:W2:Y:S04]  /*29bb0*/  LDL R20, [R1+0x218] ;  /* 0x0002180001147983 */ /* 0x000ea80000100800 */
[----:B------:R-:W2:Y:S01]  /*29bc0*/  LDL R21, [R1+0x21c] ;  /* 0x00021c0001157983 */ /* 0x000ea20000100800 */
[----:B------:R-:W-:-:S02]  /*29bd0*/  PRMT R73, RZ, 0x7610, R73 ;  /* 0x00007610ff497816 */ /* 0x000fc40000000049 */
[----:B--2---:R-:W-:-:S04]  /*29be0*/  @!P2 LOP3.LUT R21, R21, R20, RZ, 0x3c, !PT ;  /* 0x000000141515a212 */ /* 0x004fc800078e3cff */
[----:B------:R-:W-:-:S04]  /*29bf0*/  @!P2 LOP3.LUT R20, R21, R20, RZ, 0x3c, !PT ;  /* 0x000000141514a212 */ /* 0x000fc800078e3cff */
[----:B------:R-:W-:-:S05]  /*29c00*/  @!P2 LOP3.LUT R21, R21, R20, RZ, 0x3c, !PT ;  /* 0x000000141515a212 */ /* 0x000fca00078e3cff */
[----:B------:R-:W2:Y:S04]  /*29c10*/  @!P2 LDG.E.U8 R73, desc[UR22][R20.64] ;  /* 0x000000161449a981 */ /* 0x000ea8000c1e1100 */
        /* <DEDUP_REMOVED lines=20> */
[----:B------:R-:W2:Y:S01]  /*29d60*/  LDL R21, [R1+0x278] ;  /* 0x0002780001157983 */ /* 0x000ea20000100800 */
[----:B------:R-:W-:Y:S01]  /*29d70*/  PRMT R68, RZ, 0x7610, R68 ;  /* 0x00007610ff447816 */ /* 0x000fe20000000044 */
[----:B----4-:R-:W-:-:S02]  /*29d80*/  @!P2 IMAD.MOV.U32 R20, RZ, RZ, R47 ;  /* 0x000000ffff14a224 */ /* 0x010fc400078e002f */
[----:B------:R-:W4:Y:S04]  /*29d90*/  LDL R47, [R1+0x2d0] ;  /* 0x0002d000012f7983 */ /* 0x000f280000100800 */
[----:B--2---:R-:W2:Y:S04]  /*29da0*/  @!P2 LDG.E.U8 R68, desc[UR22][R20.64] ;  /* 0x000000161444a981 */ /* 0x004ea8000c1e1100 */
        /* <DEDUP_REMOVED lines=8> */
[----:B------:R0:W2:Y:S02]  /*29e30*/  @!P2 LDG.E.U8 R82, desc[UR22][R20.64] ;  /* 0x000000161452a981 */ /* 0x0000a4000c1e1100 */
[----:B0-----:R-:W0:Y:S02]  /*29e40*/  S2R R21, SR_TID.X ;  /* 0x0000000000157919 */ /* 0x001e240000002100 */
[----:B0-----:R-:W-:-:S04]  /*29e50*/  LOP3.LUT R21, R21, 0x7f, RZ, 0xc0, !PT ;  /* 0x0000007f15157812 */ /* 0x001fc800078ec0ff */
[----:B------:R-:W-:Y:S02]  /*29e60*/  LOP3.LUT R20, R21, 0x10, RZ, 0x3c, !PT ;  /* 0x0000001015147812 */ /* 0x000fe400078e3cff */
[----:B------:R-:W3:Y:S04]  /*29e70*/  LDL R21, [R1+0x2b4] ;  /* 0x0002b40001157983 */ /* 0x000ee80000100800 */
[----:B------:R-:W-:Y:S04]  /*29e80*/  STS.U8 [R92+UR11+0x11280], R29 ;  /* 0x0112801d5c007988 */ /* 0x000fe8000800000b */
[----:B------:R-:W-:Y:S01]  /*29e90*/  STS.U8 [R92+UR11+0x11480], R30 ;  /* 0x0114801e5c007988 */ /* 0x000fe2000800000b */
[----:B------:R-:W-:-:S03]  /*29ea0*/  PRMT R93, RZ, 0x7610, R93 ;  /* 0x00007610ff5d7816 */ /* 0x000fc6000000005d */
[----:B------:R-:W-:Y:S04]  /*29eb0*/  STS.U8 [R92+UR11+0x11680], R31 ;  /* 0x0116801f5c007988 */ /* 0x000fe8000800000b */
[----:B------:R-:W-:Y:S04]  /*29ec0*/  STS.U8 [R92+UR11+0x11880], R32 ;  /* 0x011880205c007988 */ /* 0x000fe8000800000b */
[----:B------:R-:W-:Y:S04]  /*29ed0*/  STS.U8 [R92+UR11+0x11a80], R33 ;  /* 0x011a80215c007988 */ /* 0x000fe8000800000b */
[----:B------:R0:W-:Y:S02]  /*29ee0*/  STS.U8 [R20+UR11+0x11c80], R34 ;  /* 0x011c802214007988 */ /* 0x0001e4000800000b */
[----:B0-----:R-:W-:-:S02]  /*29ef0*/  @!P2 IMAD.MOV.U32 R20, RZ, RZ, R46 ;  /* 0x000000ffff14a224 */ /* 0x001fc400078e002e */
[----:B--2---:R0:W-:Y:S01]  /*29f00*/  STL [R1+0xe10], R82 ;  /* 0x000e105201007387 */ /* 0x0041e20000100800 */
[----:B------:R-:W-:-:S03]  /*29f10*/  PRMT R91, RZ, 0x7610, R91 ;  /* 0x00007610ff5b7816 */ /* 0x000fc6000000005b */
[----:B------:R-:W2:Y:S04]  /*29f20*/  LDL R46, [R1+0x308] ;  /* 0x00030800012e7983 */ /* 0x000ea80000100800 */
[----:B---3--:R1:W3:Y:S04]  /*29f30*/  @!P2 LDG.E.U8 R93, desc[UR22][R20.64] ;  /* 0x00000016145da981 */ /* 0x0082e8000c1e1100 */
[----:B------:R-:W2:Y:S01]  /*29f40*/  LDL R21, [R1+0x2cc] ;  /* 0x0002cc0001157983 */ /* 0x000ea20000100800 */
[----:B0-----:R-:W1:Y:S02]  /*29f50*/  S2R R82, SR_TID.X ;  /* 0x0000000000527919 */ /* 0x001e640000002100 */
[----:B-1----:R-:W-:-:S04]  /*29f60*/  LOP3.LUT R20, R82, 0x7f, RZ, 0xc0, !PT ;  /* 0x0000007f52147812 */ /* 0x002fc800078ec0ff */
[----:B------:R-:W-:-:S05]  /*29f70*/  LOP3.LUT R20, R20, 0x10, RZ, 0x3c, !PT ;  /* 0x0000001014147812 */ /* 0x000fca00078e3cff */
[----:B------:R4:W-:Y:S02]  /*29f80*/  STS.U8 [R20+UR11+0x11e80], R35 ;  /* 0x011e802314007988 */ /* 0x0009e4000800000b */
[----:B----4-:R-:W-:-:S05]  /*29f90*/  @!P2 IMAD.MOV.U32 R20, RZ, RZ, R47 ;  /* 0x000000ffff14a224 */ /* 0x010fca00078e002f */
[----:B--2---:R-:W2:Y:S04]  /*29fa0*/  @!P2 LDG.E.U8 R91, desc[UR22][R20.64] ;  /* 0x00000016145ba981 */ /* 0x004ea8000c1e1100 */
[----:B---3--:R0:W-:Y:S04]  /*29fb0*/  STL [R1+0xe14], R93 ;  /* 0x000e145d01007387 */ /* 0x0081e80000100800 */
[----:B------:R-:W3:Y:S04]  /*29fc0*/  LDL R47, [R1+0x320] ;  /* 0x00032000012f7983 */ /* 0x000ee80000100800 */
[----:B------:R-:W4:Y:S04]  /*29fd0*/  LDL R21, [R1+0x2ec] ;  /* 0x0002ec0001157983 */ /* 0x000f280000100800 */
[----:B0-----:R-:W3:Y:S04]  /*29fe0*/  LDL R93, [R1+0x2f0] ;  /* 0x0002f000015d7983 */ /* 0x001ee80000100800 */
[----:B--2---:R0:W-:Y:S04]  /*29ff0*/  STL [R1+0xe18], R91 ;  /* 0x000e185b01007387 */ /* 0x0041e80000100800 */
[----:B0-----:R-:W2:Y:S01]  /*2a000*/  LDL R91, [R1+0x304] ;  /* 0x00030400015b7983 */ /* 0x001ea20000100800 */
[----:B------:R-:W-:Y:S01]  /*2a010*/  PRMT R90, RZ, 0x7610, R90 ;  /* 0x00007610ff5a7816 */ /* 0x000fe2000000005a */
[----:B---3--:R-:W-:Y:S01]  /*2a020*/  @!P2 IMAD.MOV.U32 R20, RZ, RZ, R93 ;  /* 0x000000ffff14a224 */ /* 0x008fe200078e005d */
[----:B------:R-:W-:Y:S01]  /*2a030*/  PRMT R88, RZ, 0x7610, R88 ;  /* 0x00007610ff587816 */ /* 0x000fe20000000058 */
[----:B------:R-:W3:Y:S04]  /*2a040*/  LDL R93, [R1+0x340] ;  /* 0x00034000015d7983 */ /* 0x000ee80000100800 */
[----:B----4-:R0:W4:Y:S02]  /*2a050*/  @!P2 LDG.E.U8 R90, desc[UR22][R20.64] ;  /* 0x00000016145aa981 */ /* 0x010124000c1e1100 */
[----:B0-----:R-:W-:-:S02]  /*2a060*/  @!P2 IMAD.MOV.U32 R20, RZ, RZ, R46 ;  /* 0x000000ffff14a224 */ /* 0x001fc400078e002e */
[----:B--2---:R-:W-:-:S05]  /*2a070*/  @!P2 IMAD.MOV.U32 R21, RZ, RZ, R91 ;  /* 0x000000ffff15a224 */ /* 0x004fca00078e005b */
[----:B------:R-:W2:Y:S04]  /*2a080*/  @!P2 LDG.E.U8 R88, desc[UR22][R20.64] ;  /* 0x000000161458a981 */ /* 0x000ea8000c1e1100 */
[----:B----4-:R0:W-:Y:S04]  /*2a090*/  STL [R1+0xe1c], R90 ;  /* 0x000e1c5a01007387 */ /* 0x0101e80000100800 */
[----:B------:R-:W4:Y:S04]  /*2a0a0*/  LDL R91, [R1+0x354] ;  /* 0x00035400015b7983 */ /* 0x000f280000100800 */
[----:B------:R-:W3:Y:S04]  /*2a0b0*/  LDL R46, [R1+0x358] ;  /* 0x00035800012e7983 */ /* 0x000ee80000100800 */
[----:B0-----:R-:W3:Y:S04]  /*2a0c0*/  LDL R90, [R1+0x31c] ;  /* 0x00031c00015a7983 */ /* 0x001ee80000100800 */
[----:B--2---:R0:W-:Y:S04]  /*2a0d0*/  STL [R1+0xe20], R88 ;  /* 0x000e205801007387 */ /* 0x0041e80000100800 */
[----:B0-----:R-:W2:Y:S01]  /*2a0e0*/  LDL R88, [R1+0x33c] ;  /* 0x00033c0001587983 */ /* 0x001ea20000100800 */
[----:B------:R-:W-:Y:S01]  /*2a0f0*/  PRMT R85, RZ, 0x7610, R85 ;  /* 0x00007610ff557816 */ /* 0x000fe20000000055 */
[----:B------:R-:W-:Y:S01]  /*2a100*/  @!P2 IMAD.MOV.U32 R20, RZ, RZ, R47 ;  /* 0x000000ffff14a224 */ /* 0x000fe200078e002f */
[----:B------:R-:W-:Y:S01]  /*2a110*/  PRMT R79, RZ, 0x7610, R79 ;  /* 0x00007610ff4f7816 */ /* 0x000fe2000000004f */
[----:B------:R-:W4:Y:S01]  /*2a120*/  LDL R47, [R1+0x370] ;  /* 0x00037000012f7983 */ /* 0x000f220000100800 */
[----:B---3--:R-:W-:-:S03]  /*2a130*/  @!P2 IMAD.MOV.U32 R21, RZ, RZ, R90 ;  /* 0x000000ffff15a224 */ /* 0x008fc600078e005a */
[----:B------:R-:W3:Y:S04]  /*2a140*/  LDL R90, [R1+0x36c] ;  /* 0x00036c00015a7983 */ /* 0x000ee80000100800 */
[----:B------:R0:W3:Y:S02]  /*2a150*/  @!P2 LDG.E.U8 R85, desc[UR22][R20.64] ;  /* 0x000000161455a981 */ /* 0x0000e4000c1e1100 */
[----:B0-----:R-:W-:Y:S02]  /*2a160*/  @!P2 IMAD.MOV.U32 R20, RZ, RZ, R93 ;  /* 0x000000ffff14a224 */ /* 0x001fe400078e005d */
[----:B--2---:R-:W-:-:S05]  /*2a170*/  @!P2 IMAD.MOV.U32 R21, RZ, RZ, R88 ;  /* 0x000000ffff15a224 */ /* 0x004fca00078e0058 */
[----:B------:R0:W2:Y:S01]  /*2a180*/  @!P2 LDG.E.U8 R79, desc[UR22][R20.64] ;  /* 0x00000016144fa981 */ /* 0x0000a2000c1e1100 */
[----:B------:R-:W-:-:S03]  /*2a190*/  PRMT R77, RZ, 0x7610, R77 ;  /* 0x00007610ff4d7816 */ /* 0x000fc6000000004d */
[----:B---3--:R1:W-:Y:S04]  /*2a1a0*/  STL [R1+0xe24], R85 ;  /* 0x000e245501007387 */ /* 0x0083e80000100800 */
[----:B------:R-:W3:Y:S01]  /*2a1b0*/  LDL R88, [R1+0x38c] ;  /* 0x00038c0001587983 */ /* 0x000ee20000100800 */
[----:B0-----:R-:W-:-:S03]  /*2a1c0*/  @!P2 IMAD.MOV.U32 R20, RZ, RZ, R46 ;  /* 0x000000ffff14a224 */ /* 0x001fc600078e002e */
[----:B-1----:R-:W3:Y:S01]  /*2a1d0*/  LDL R85, [R1+0x390] ;  /* 0x0003900001557983 */ /* 0x002ee20000100800 */
[----:B----4-:R-:W-:-:S05]  /*2a1e0*/  @!P2 IMAD.MOV.U32 R21, RZ, RZ, R91 ;  /* 0x000000ffff15a224 */ /* 0x010fca00078e005b */
[----:B------:R0:W4:Y:S04]  /*2a1f0*/  @!P2 LDG.E.U8 R77, desc[UR22][R20.64] ;  /* 0x00000016144da981 */ /* 0x000128000c1e1100 */
[----:B--2---:R1:W-:Y:S04]  /*2a200*/  STL [R1+0xe28], R79 ;  /* 0x000e284f01007387 */ /* 0x0043e80000100800 */
[----:B------:R-:W2:Y:S04]  /*2a210*/  LDL R46, [R1+0x3a8] ;  /* 0x0003a800012e7983 */ /* 0x000ea80000100800 */
[----:B-1----:R-:W2:Y:S01]  /*2a220*/  LDL R79, [R1+0x3a4] ;  /* 0x0003a400014f7983 */ /* 0x002ea20000100800 */
[----:B------:R-:W-:Y:S01]  /*2a230*/  PRMT R75, RZ, 0x7610, R75 ;  /* 0x00007610ff4b7816 */ /* 0x000fe2000000004b */
[----:B0-----:R-:W-:-:S02]  /*2a240*/  @!P2 IMAD.MOV.U32 R20, RZ, RZ, R47 ;  /* 0x000000ffff14a224 */ /* 0x001fc400078e002f */
[----:B------:R-:W-:Y:S01]  /*2a250*/  @!P2 IMAD.MOV.U32 R21, RZ, RZ, R90 ;  /* 0x000000ffff15a224 */ /* 0x000fe200078e005a */
[----:B------:R-:W-:-:S04]  /*2a260*/  PRMT R73, RZ, 0x7610, R73 ;  /* 0x00007610ff497816 */ /* 0x000fc80000000049 */
[----:B------:R3:W2:Y:S01]  /*2a270*/  @!P2 LDG.E.U8 R75, desc[UR22][R20.64] ;  /* 0x00000016144ba981 */ /* 0x0006a2000c1e1100 */
[----:B------:R-:W-:Y:S01]  /*2a280*/  PRMT R71, RZ, 0x7610, R71 ;  /* 0x00007610ff477816 */ /* 0x000fe20000000047 */
[----:B---3--:R-:W-:Y:S02]  /*2a290*/  @!P2 IMAD.MOV.U32 R20, RZ, RZ, R85 ;  /* 0x000000ffff14a224 */ /* 0x008fe400078e0055 */
[----:B------:R-:W-:-:S05]  /*2a2a0*/  @!P2 IMAD.MOV.U32 R21, RZ, RZ, R88 ;  /* 0x000000ffff15a224 */ /* 0x000fca00078e0058 */
[----:B------:R2:W3:Y:S04]  /*2a2b0*/  @!P2 LDG.E.U8 R73, desc[UR22][R20.64] ;  /* 0x000000161449a981 */ /* 0x0004e8000c1e1100 */
[----:B----4-:R-:W-:Y:S04]  /*2a2c0*/  STL [R1+0xe2c], R77 ;  /* 0x000e2c4d01007387 */ /* 0x010fe80000100800 */
[----:B------:R-:W4:Y:S01]  /*2a2d0*/  LDL R47, [R1+0x3bc] ;  /* 0x0003bc00012f7983 */ /* 0x000f220000100800 */
[----:B--2---:R-:W-:Y:S02]  /*2a2e0*/  @!P2 IMAD.MOV.U32 R20, RZ, RZ, R46 ;  /* 0x000000ffff14a224 */ /* 0x004fe400078e002e */
[----:B------:R-:W-:-:S05]  /*2a2f0*/  @!P2 IMAD.MOV.U32 R21, RZ, RZ, R79 ;  /* 0x000000ffff15a224 */ /* 0x000fca00078e004f */
[----:B------:R4:W2:Y:S01]  /*2a300*/  @!P2 LDG.E.U8 R71, desc[UR22][R20.64] ;  /* 0x000000161447a981 */ /* 0x0008a2000c1e1100 */
[----:B------:R-:W-:-:S04]  /*2a310*/  LOP3.LUT R82, R82, 0x7f, RZ, 0xc0, !PT ;  /* 0x0000007f52527812 */ /* 0x000fc800078ec0ff */
[----:B------:R-:W-:-:S05]  /*2a320*/  LOP3.LUT R82, R82, 0x20, RZ, 0x3c, !PT ;  /* 0x0000002052527812 */ /* 0x000fca00078e3cff */
[----:B------:R-:W-:Y:S04]  /*2a330*/  STS.U8 [R82+UR11+0x11100], R36 ;  /* 0x0111002452007988 */ /* 0x000fe8000800000b */
[----:B------:R-:W-:Y:S04]  /*2a340*/  STS.U8 [R82+UR11+0x11300], R37 ;  /* 0x0113002552007988 */ /* 0x000fe8000800000b */
[----:B------:R-:W-:Y:S04]  /*2a350*/  STS.U8 [R82+UR11+0x11500], R38 ;  /* 0x0115002652007988 */ /* 0x000fe8000800000b */
[----:B------:R-:W-:Y:S04]  /*2a360*/  STS.U8 [R82+UR11+0x11700], R39 ;  /* 0x0117002752007988 */ /* 0x000fe8000800000b */
[----:B------:R0:W-:Y:S04]  /*2a370*/  STS.U8 [R82+UR11+0x11900], R45 ;  /* 0x0119002d52007988 */ /* 0x0001e8000800000b */
[----:B------:R1:W-:Y:S04]  /*2a380*/  STS.U8 [R82+UR11+0x11b00], R44 ;  /* 0x011b002c52007988 */ /* 0x0003e8000800000b */
[----:B0-----:R-:W2:Y:S04]  /*2a390*/  LDL R45, [R1+0x3c0] ;  /* 0x0003c000012d7983 */ /* 0x001ea80000100800 */
[----:B------:R0:W-:Y:S04]  /*2a3a0*/  STL [R1+0xe30], R75 ;  /* 0x000e304b01007387 */ /* 0x0001e80000100800 */
[----:B-1----:R-:W2:Y:S01]  /*2a3b0*/  LDL R44, [R1+0x3e0] ;  /* 0x0003e000012c7983 */ /* 0x002ea20000100800 */
[----:B----4-:R-:W-:-:S03]  /*2a3c0*/  @!P2 IMAD.MOV.U32 R21, RZ, RZ, R47 ;  /* 0x000000ffff15a224 */ /* 0x010fc600078e002f */
[----:B------:R-:W4:Y:S04]  /*2a3d0*/  LDL R77, [R1+0x3dc] ;  /* 0x0003dc00014d7983 */ /* 0x000f280000100800 */
[----:B---3--:R1:W-:Y:S04]  /*2a3e0*/  STL [R1+0xe34], R73 ;  /* 0x000e344901007387 */ /* 0x0083e80000100800 */
[----:B0-----:R-:W3:Y:S04]  /*2a3f0*/  LDL R75, [R1+0x3fc] ;  /* 0x0003fc00014b7983 */ /* 0x001ee80000100800 */
[----:B------:R-:W3:Y:S04]  /*2a400*/  LDL R46, [R1+0x420] ;  /* 0x00042000012e7983 */ /* 0x000ee80000100800 */
[----:B-1----:R-:W3:Y:S04]  /*2a410*/  LDL R73, [R1+0x400] ;  /* 0x0004000001497983 */ /* 0x002ee80000100800 */
[----:B------:R0:W-:Y:S04]  /*2a420*/  STS.U8 [R82+UR11+0x11d00], R43 ;  /* 0x011d002b52007988 */ /* 0x0001e8000800000b */
[----:B--2---:R1:W-:Y:S04]  /*2a430*/  STL [R1+0xe38], R71 ;  /* 0x000e384701007387 */ /* 0x0043e80000100800 */
[----:B------:R-:W2:Y:S04]  /*2a440*/  LDL R47, [R1+0x41c] ;  /* 0x00041c00012f7983 */ /* 0x000ea80000100800 */
[----:B0-----:R-:W4:Y:S01]  /*2a450*/  LDL R43, [R1+0x440] ;  /* 0x00044000012b7983 */ /* 0x001f220000100800 */
[----:B------:R-:W0:Y:S01]  /*2a460*/  S2R R92, SR_TID.X ;  /* 0x00000000005c7919 */ /* 0x000e220000002100 */
[----:B------:R-:W-:-:S02]  /*2a470*/  PRMT R68, RZ, 0x7610, R68 ;  /* 0x00007610ff447816 */ /* 0x000fc40000000044 */
[----:B------:R1:W-:Y:S01]  /*2a480*/  STS.U8 [R82+UR11+0x11f00], R42 ;  /* 0x011f002a52007988 */ /* 0x0003e2000800000b */
[----:B------:R-:W-:Y:S02]  /*2a490*/  PRMT R37, RZ, 0x7610, R37 ;  /* 0x00007610ff257816 */ /* 0x000fe40000000025 */
[----:B------:R-:W-:Y:S01]  /*2a4a0*/  PRMT R35, RZ, 0x7610, R35 ;  /* 0x00007610ff237816 */ /* 0x000fe20000000023 */
[----:B-1----:R-:W4:Y:S04]  /*2a4b0*/  LDL R71, [R1+0x888] ;  /* 0x0008880001477983 */ /* 0x002f280000100800 */
[----:B------:R-:W4:Y:S01]  /*2a4c0*/  LDL R42, [R1+0x460] ;  /* 0x00046000012a7983 */ /* 0x000f220000100800 */
[----:B------:R-:W-:-:S03]  /*2a4d0*/  @!P2 IMAD.MOV.U32 R20, RZ, RZ, R45 ;  /* 0x000000ffff14a224 */ /* 0x000fc600078e002d */
[----:B------:R-:W4:Y:S04]  /*2a4e0*/  LDL R45, [R1+0x43c] ;  /* 0x00043c00012d7983 */ /* 0x000f280000100800 */
[----:B------:R1:W4:Y:S01]  /*2a4f0*/  @!P2 LDG.E.U8 R68, desc[UR22][R20.64] ;  /* 0x000000161444a981 */ /* 0x000322000c1e1100 */
[----:B0-----:R-:W-:-:S04]  /*2a500*/  LOP3.LUT R92, R92, 0x7f, RZ, 0xc0, !PT ;  /* 0x0000007f5c5c7812 */ /* 0x001fc800078ec0ff */
[----:B------:R-:W-:Y:S01]  /*2a510*/  LOP3.LUT R92, R92, 0x30, RZ, 0x3c, !PT ;  /* 0x000000305c5c7812 */ /* 0x000fe200078e3cff */
[----:B-1----:R-:W-:Y:S02]  /*2a520*/  @!P2 IMAD.MOV.U32 R20, RZ, RZ, R44 ;  /* 0x000000ffff14a224 */ /* 0x002fe400078e002c */
[----:B------:R-:W4:Y:S04]  /*2a530*/  LDL R44, [R1+0x45c] ;  /* 0x00045c00012c7983 */ /* 0x000f280000100800 */
[----:B------:R0:W-:Y:S04]  /*2a540*/  STS.U8 [R92+UR11+0x11380], R40 ;  /* 0x011380285c007988 */ /* 0x0001e8000800000b */
[----:B------:R-:W-:Y:S04]  /*2a550*/  STS.U8 [R92+UR11+0x11580], R19 ;  /* 0x011580135c007988 */ /* 0x000fe8000800000b */
[----:B0-----:R-:W4:Y:S04]  /*2a560*/  LDL R40, [R1+0x480] ;  /* 0x0004800001287983 */ /* 0x001f280000100800 */
[----:B------:R3:W-:Y:S02]  /*2a570*/  STS.U8 [R92+UR11+0x11780], R18 ;  /* 0x011780125c007988 */ /* 0x0007e4000800000b */
[----:B---3--:R-:W-:-:S02]  /*2a580*/  @!P2 IMAD.MOV.U32 R18, RZ, RZ, R46 ;  /* 0x000000ffff12a224 */ /* 0x008fc400078e002e */
[----:B------:R-:W3:Y:S01]  /*2a590*/  LDL R46, [R1+0x49c] ;  /* 0x00049c00012e7983 */ /* 0x000ee20000100800 */
[----:B--2---:R-:W-:-:S05]  /*2a5a0*/  @!P2 IMAD.MOV.U32 R19, RZ, RZ, R47 ;  /* 0x000000ffff13a224 */ /* 0x004fca00078e002f */
[----:B------:R4:W2:Y:S02]  /*2a5b0*/  @!P2 LDG.E.U8 R37, desc[UR22][R18.64] ;  /* 0x000000161225a981 */ /* 0x0008a4000c1e1100 */
[----:B----4-:R-:W-:Y:S02]  /*2a5c0*/  @!P2 IMAD.MOV.U32 R18, RZ, RZ, R43 ;  /* 0x000000ffff12a224 */ /* 0x010fe400078e002b */
[----:B------:R-:W4:Y:S04]  /*2a5d0*/  LDL R43, [R1+0x4a0] ;  /* 0x0004a000012b7983 */ /* 0x000f280000100800 */
[----:B------:R0:W-:Y:S04]  /*2a5e0*/  STS.U8 [R92+UR11+0x11180], R41 ;  /* 0x011180295c007988 */ /* 0x0001e8000800000b */
[----:B------:R-:W-:Y:S04]  /*2a5f0*/  STS.U8 [R92+UR11+0x11980], R17 ;  /* 0x011980115c007988 */ /* 0x000fe8000800000b */
[----:B0-----:R-:W2:Y:S04]  /*2a600*/  LDL R41, [R1+0x47c] ;  /* 0x00047c0001297983 */ /* 0x001ea80000100800 */
[----:B------:R0:W-:Y:S01]  /*2a610*/  STS.U8 [R92+UR11+0x11b80], R16 ;  /* 0x011b80105c007988 */ /* 0x0001e2000800000b */
[----:B------:R-:W-:-:S03]  /*2a620*/  @!P2 IMAD.MOV.U32 R19, RZ, RZ, R45 ;  /* 0x000000ffff13a224 */ /* 0x000fc600078e002d */
[----:B------:R-:W2:Y:S01]  /*2a630*/  LDL R45, [R1+0x4dc] ;  /* 0x0004dc00012d7983 */ /* 0x000ea20000100800 */
[----:B0-----:R-:W-:-:S03]  /*2a640*/  @!P2 IMAD.MOV.U32 R16, RZ, RZ, R42 ;  /* 0x000000ffff10a224 */ /* 0x001fc600078e002a */
[----:B------:R-:W2:Y:S01]  /*2a650*/  LDL R42, [R1+0x4c0] ;  /* 0x0004c000012a7983 */ /* 0x000ea20000100800 */
[----:B------:R-:W-:-:S03]  /*2a660*/  @!P2 IMAD.MOV.U32 R17, RZ, RZ, R44 ;  /* 0x000000ffff11a224 */ /* 0x000fc600078e002c */
[----:B------:R-:W2:Y:S04]  /*2a670*/  LDL R44, [R1+0x4bc] ;  /* 0x0004bc00012c7983 */ /* 0x000ea80000100800 */
[----:B------:R0:W2:Y:S04]  /*2a680*/  @!P2 LDG.E.U8 R35, desc[UR22][R16.64] ;  /* 0x000000161023a981 */ /* 0x0000a8000c1e1100 */
[----:B------:R3:W-:Y:S01]  /*2a690*/  STS.U8 [R92+UR11+0x11d80], R15 ;  /* 0x011d800f5c007988 */ /* 0x0007e2000800000b */
[----:B0-----:R-:W-:-:S03]  /*2a6a0*/  @!P2 IMAD.MOV.U32 R16, RZ, RZ, R40 ;  /* 0x000000ffff10a224 */ /* 0x001fc600078e0028 */
[----:B------:R-:W2:Y:S04]  /*2a6b0*/  LDL R40, [R1+0x4e0] ;  /* 0x0004e00001287983 */ /* 0x000ea80000100800 */
[----:B------:R4:W-:Y:S01]  /*2a6c0*/  STS.U8 [R92+UR11+0x11f80], R14 ;  /* 0x011f800e5c007988 */ /* 0x0009e2000800000b */
[----:B---3--:R-:W-:-:S03]  /*2a6d0*/  @!P2 IMAD.MOV.U32 R15, RZ, RZ, R46 ;  /* 0x000000ffff0fa224 */ /* 0x008fc600078e002e */
[----:B------:R-:W3:Y:S01]  /*2a6e0*/  LDL R46, [R1+0x4fc] ;  /* 0x0004fc00012e7983 */ /* 0x000ee20000100800 */
[----:B----4-:R-:W-:-:S03]  /*2a6f0*/  @!P2 IMAD.MOV.U32 R14, RZ, RZ, R43 ;  /* 0x000000ffff0ea224 */ /* 0x010fc600078e002b */
[----:B------:R-:W4:Y:S01]  /*2a700*/  LDL R43, [R1+0x520] ;  /* 0x00052000012b7983 */ /* 0x000f220000100800 */
[----:B------:R-:W0:Y:S01]  /*2a710*/  S2R R47, SR_TID.X ;  /* 0x00000000002f7919 */ /* 0x000e220000002100 */
[----:B------:R-:W-:-:S06]  /*2a720*/  PRMT R33, RZ, 0x7610, R33 ;  /* 0x00007610ff217816 */ /* 0x000fcc0000000021 */
[----:B------:R1:W4:Y:S01]  /*2a730*/  @!P2 LDG.E.U8 R33, desc[UR22][R14.64] ;  /* 0x000000160e21a981 */ /* 0x000322000c1e1100 */
[----:B--2---:R-:W-:-:S03]  /*2a740*/  @!P2 IMAD.MOV.U32 R17, RZ, RZ, R41 ;  /* 0x000000ffff11a224 */ /* 0x004fc600078e0029 */
[----:B------:R-:W2:Y:S01]  /*2a750*/  LDL R41, [R1+0x500] ;  /* 0x0005000001297983 */ /* 0x000ea20000100800 */
[----:B------:R-:W-:Y:S01]  /*2a760*/  PRMT R31, RZ, 0x7610, R31 ;  /* 0x00007610ff1f7816 */ /* 0x000fe2000000001f */
[----:B-1----:R-:W-:Y:S02]  /*2a770*/  @!P2 IMAD.MOV.U32 R15, RZ, RZ, R44 ;  /* 0x000000ffff0fa224 */ /* 0x002fe400078e002c */
[----:B------:R-:W2:Y:S01]  /*2a780*/  LDL R44, [R1+0x51c] ;  /* 0x00051c00012c7983 */ /* 0x000ea20000100800 */
[----:B0-----:R-:W-:Y:S01]  /*2a790*/  LOP3.LUT R85, R47, 0x7f, RZ, 0xc0, !PT ;  /* 0x0000007f2f557812 */ /* 0x001fe200078ec0ff */
[----:B------:R-:W-:Y:S02]  /*2a7a0*/  @!P2 IMAD.MOV.U32 R14, RZ, RZ, R42 ;  /* 0x000000ffff0ea224 */ /* 0x000fe400078e002a */
[----:B------:R-:W2:Y:S04]  /*2a7b0*/  LDL R42, [R1+0x540] ;  /* 0x00054000012a7983 */ /* 0x000ea80000100800 */
[----:B------:R0:W-:Y:S04]  /*2a7c0*/  STS.U8 [R85+UR11+0x8000], R13 ;  /* 0x0080000d55007988 */ /* 0x0001e8000800000b */
[----:B------:R1:W-:Y:S01]  /*2a7d0*/  STS.U8 [R85+UR11+0x8200], R12 ;  /* 0x0082000c55007988 */ /* 0x0003e2000800000b */
[----:B------:R-:W-:-:S03]  /*2a7e0*/  PRMT R29, RZ, 0x7610, R29 ;  /* 0x00007610ff1d7816 */ /* 0x000fc6000000001d */
[----:B------:R-:W2:Y:S01]  /*2a7f0*/  LDL R47, [R1+0x53c] ;  /* 0x00053c00012f7983 */ /* 0x000ea20000100800 */
[----:B0-----:R-:W-:-:S03]  /*2a800*/  @!P2 IMAD.MOV.U32 R13, RZ, RZ, R45 ;  /* 0x000000ffff0da224 */ /* 0x001fc600078e002d */
[----:B------:R-:W2:Y:S01]  /*2a810*/  LDL R45, [R1+0x55c] ;  /* 0x00055c00012d7983 */ /* 0x000ea20000100800 */
[----:B-1----:R-:W-:-:S03]  /*2a820*/  @!P2 IMAD.MOV.U32 R12, RZ, RZ, R40 ;  /* 0x000000ffff0ca224 */ /* 0x002fc600078e0028 */
[----:B------:R-:W2:Y:S04]  /*2a830*/  LDL R40, [R1+0x560] ;  /* 0x0005600001287983 */ /* 0x000ea80000100800 */
[----:B------:R3:W2:Y:S04]  /*2a840*/  @!P2 LDG.E.U8 R31, desc[UR22][R12.64] ;  /* 0x000000160c1fa981 */ /* 0x0006a8000c1e1100 */
[----:B------:R-:W-:Y:S01]  /*2a850*/  STS.U8 [R85+UR11+0x8400], R11 ;  /* 0x0084000b55007988 */ /* 0x000fe2000800000b */
[----:B---3--:R-:W-:-:S03]  /*2a860*/  @!P2 IMAD.MOV.U32 R13, RZ, RZ, R46 ;  /* 0x000000ffff0da224 */ /* 0x008fc600078e002e */
[----:B------:R-:W3:Y:S04]  /*2a870*/  LDL R46, [R1+0x57c] ;  /* 0x00057c00012e7983 */ /* 0x000ee80000100800 */
[----:B------:R4:W-:Y:S02]  /*2a880*/  STS.U8 [R85+UR11+0x8600], R10 ;  /* 0x0086000a55007988 */ /* 0x0009e4000800000b */
[----:B----4-:R-:W-:Y:S02]  /*2a890*/  @!P2 IMAD.MOV.U32 R10, RZ, RZ, R43 ;  /* 0x000000ffff0aa224 */ /* 0x010fe400078e002b */
[----:B------:R-:W4:Y:S01]  /*2a8a0*/  LDL R43, [R1+0x5a0] ;  /* 0x0005a000012b7983 */ /* 0x000f220000100800 */
[----:B------:R-:W-:Y:S01]  /*2a8b0*/  PRMT R27, RZ, 0x7610, R27 ;  /* 0x00007610ff1b7816 */ /* 0x000fe2000000001b */
[----:B--2---:R-:W-:-:S02]  /*2a8c0*/  @!P2 IMAD.MOV.U32 R12, RZ, RZ, R41 ;  /* 0x000000ffff0ca224 */ /* 0x004fc400078e0029 */
[----:B------:R-:W2:Y:S04]  /*2a8d0*/  LDL R41, [R1+0x580] ;  /* 0x0005800001297983 */ /* 0x000ea80000100800 */
[----:B------:R0:W-:Y:S04]  /*2a8e0*/  STS.U8 [R85+UR11+0x8800], R9 ;  /* 0x0088000955007988 */ /* 0x0001e8000800000b */
[----:B------:R1:W-:Y:S01]  /*2a8f0*/  STS.U8 [R85+UR11+0x8a00], R8 ;  /* 0x008a000855007988 */ /* 0x0003e2000800000b */
[----:B------:R-:W-:-:S03]  /*2a900*/  @!P2 IMAD.MOV.U32 R11, RZ, RZ, R44 ;  /* 0x000000ffff0ba224 */ /* 0x000fc600078e002c */
[----:B------:R-:W2:Y:S04]  /*2a910*/  LDL R44, [R1+0x59c] ;  /* 0x00059c00012c7983 */ /* 0x000ea80000100800 */
[----:B------:R0:W2:Y:S02]  /*2a920*/  @!P2 LDG.E.U8 R29, desc[UR22][R10.64] ;  /* 0x000000160a1da981 */ /* 0x0000a4000c1e1100 */
[----:B0-----:R-:W-:Y:S02]  /*2a930*/  @!P2 IMAD.MOV.U32 R10, RZ, RZ, R42 ;  /* 0x000000ffff0aa224 */ /* 0x001fe400078e002a */
[----:B------:R-:W2:Y:S01]  /*2a940*/  LDL R42, [R1+0x5c0] ;  /* 0x0005c000012a7983 */ /* 0x000ea20000100800 */
[----:B------:R-:W-:-:S03]  /*2a950*/  @!P2 IMAD.MOV.U32 R9, RZ, RZ, R45 ;  /* 0x000000ffff09a224 */ /* 0x000fc600078e002d */
        /* <DEDUP_REMOVED lines=11> */
[----:B------:R-:W-:-:S02]  /*2aa10*/  @!P2 IMAD.MOV.U32 R11, RZ, RZ, R47 ;  /* 0x000000ffff0ba224 */ /* 0x000fc400078e002f */
[----:B------:R-:W4:Y:S01]  /*2aa20*/  LDL R47, [R1+0x61c] ;  /* 0x00061c00012f7983 */ /* 0x000f220000100800 */
[----:B--2---:R-:W-:-:S03]  /*2aa30*/  @!P2 IMAD.MOV.U32 R8, RZ, RZ, R41 ;  /* 0x000000ffff08a224 */ /* 0x004fc600078e0029 */
[----:B------:R-:W2:Y:S01]  /*2aa40*/  LDL R41, [R1+0x600] ;  /* 0x0006000001297983 */ /* 0x000ea20000100800 */
[----:B------:R-:W-:Y:S02]  /*2aa50*/  PRMT R24, RZ, 0x7610, R24 ;  /* 0x00007610ff187816 */ /* 0x000fe40000000018 */
[----:B------:R-:W-:Y:S01]  /*2aa60*/  PRMT R23, RZ, 0x7610, R23 ;  /* 0x00007610ff177816 */ /* 0x000fe20000000017 */
[----:B------:R-:W-:Y:S02]  /*2aa70*/  @!P2 IMAD.MOV.U32 R7, RZ, RZ, R44 ;  /* 0x000000ffff07a224 */ /* 0x000fe400078e002c */
[----:B------:R-:W2:Y:S04]  /*2aa80*/  LDL R44, [R1+0x620] ;  /* 0x00062000012c7983 */ /* 0x000ea80000100800 */
[----:B------:R0:W2:Y:S02]  /*2aa90*/  @!P2 LDG.E.U8 R25, desc[UR22][R6.64] ;  /* 0x000000160619a981 */ /* 0x0000a4000c1e1100 */
[----:B0-----:R-:W-:-:S02]  /*2aaa0*/  @!P2 IMAD.MOV.U32 R6, RZ, RZ, R42 ;  /* 0x000000ffff06a224 */ /* 0x001fc400078e002a */
[----:B------:R-:W2:Y:S01]  /*2aab0*/  LDL R42, [R1+0x640] ;  /* 0x00064000012a7983 */ /* 0x000ea20000100800 */
[----:B------:R-:W-:-:S03]  /*2aac0*/  @!P2 IMAD.MOV.U32 R7, RZ, RZ, R45 ;  /* 0x000000ffff07a224 */ /* 0x000fc600078e002d */
[----:B------:R-:W2:Y:S04]  /*2aad0*/  LDL R45, [R1+0x63c] ;  /* 0x00063c00012d7983 */ /* 0x000ea80000100800 */
[----:B------:R0:W2:Y:S02]  /*2aae0*/  @!P2 LDG.E.U8 R24, desc[UR22][R6.64] ;  /* 0x000000160618a981 */ /* 0x0000a4000c1e1100 */
[----:B0-----:R-:W-:Y:S02]  /*2aaf0*/  @!P2 IMAD.MOV.U32 R6, RZ, RZ, R40 ;  /* 0x000000ffff06a224 */ /* 0x001fe400078e0028 */
[----:B------:R-:W2:Y:S01]  /*2ab00*/  LDL R40, [R1+0x660] ;  /* 0x0006600001287983 */ /* 0x000ea20000100800 */
[----:B---3--:R-:W-:-:S03]  /*2ab10*/  @!P2 IMAD.MOV.U32 R7, RZ, RZ, R46 ;  /* 0x000000ffff07a224 */ /* 0x008fc600078e002e */
[----:B------:R-:W3:Y:S04]  /*2ab20*/  LDL R46, [R1+0x65c] ;  /* 0x00065c00012e7983 */ /* 0x000ee80000100800 */
[----:B------:R4:W3:Y:S02]  /*2ab30*/  @!P2 LDG.E.U8 R23, desc[UR22][R6.64] ;  /* 0x000000160617a981 */ /* 0x0008e4000c1e1100 */
[----:B----4-:R-:W-:Y:S02]  /*2ab40*/  @!P2 IMAD.MOV.U32 R7, RZ, RZ, R43 ;  /* 0x000000ffff07a224 */ /* 0x010fe400078e002b */
[----:B------:R-:W4:Y:S01]  /*2ab50*/  LDL R43, [R1+0x67c] ;  /* 0x00067c00012b7983 */ /* 0x000f220000100800 */
[----:B------:R-:W-:Y:S01]  /*2ab60*/  PRMT R39, RZ, 0x7610, R39 ;  /* 0x00007610ff277816 */ /* 0x000fe20000000027 */
[----:B------:R-:W-:Y:S01]  /*2ab70*/  @!P2 IMAD.MOV.U32 R21, RZ, RZ, R77 ;  /* 0x000000ffff15a224 */ /* 0x000fe200078e004d */
[----:B------:R-:W-:-:S02]  /*2ab80*/  PRMT R38, RZ, 0x7610, R38 ;  /* 0x00007610ff267816 */ /* 0x000fc40000000026 */
[----:B------:R-:W-:Y:S02]  /*2ab90*/  PRMT R22, RZ, 0x7610, R22 ;  /* 0x00007610ff167816 */ /* 0x000fe40000000016 */
[----:B------:R0:W4:Y:S01]  /*2aba0*/  @!P2 LDG.E.U8 R39, desc[UR22][R20.64] ;  /* 0x000000161427a981 */ /* 0x000122000c1e1100 */
[----:B--2---:R-:W-:-:S03]  /*2abb0*/  @!P2 IMAD.MOV.U32 R6, RZ, RZ, R41 ;  /* 0x000000ffff06a224 */ /* 0x004fc600078e0029 */
[----:B------:R-:W2:Y:S01]  /*2abc0*/  LDL R41, [R1+0x680] ;  /* 0x0006800001297983 */ /* 0x000ea20000100800 */
[----:B0-----:R-:W-:Y:S02]  /*2abd0*/  @!P2 IMAD.MOV.U32 R20, RZ, RZ, R73 ;  /* 0x000000ffff14a224 */ /* 0x001fe400078e0049 */
[----:B------:R-:W-:Y:S01]  /*2abe0*/  @!P2 IMAD.MOV.U32 R21, RZ, RZ, R75 ;  /* 0x000000ffff15a224 */ /* 0x000fe200078e004b */
[----:B------:R0:W-:Y:S04]  /*2abf0*/  STS.U8 [R85+UR11+0x9000], R5 ;  /* 0x0090000555007988 */ /* 0x0001e8000800000b */
[----:B------:R1:W2:Y:S04]  /*2ac00*/  @!P2 LDG.E.U8 R38, desc[UR22][R20.64] ;  /* 0x000000161426a981 */ /* 0x0002a8000c1e1100 */
[----:B------:R1:W2:Y:S04]  /*2ac10*/  @!P2 LDG.E.U8 R22, desc[UR22][R6.64] ;  /* 0x000000160616a981 */ /* 0x0002a8000c1e1100 */
[----:B0-----:R-:W2:Y:S01]  /*2ac20*/  LDL R5, [R1+0x6a0] ;  /* 0x0006a00001057983 */ /* 0x001ea20000100800 */
[----:B-1----:R-:W-:-:S02]  /*2ac30*/  PRMT R21, RZ, 0x7610, R21 ;  /* 0x00007610ff157816 */ /* 0x002fc40000000015 */
[----:B------:R-:W-:Y:S01]  /*2ac40*/  PRMT R36, RZ, 0x7610, R36 ;  /* 0x00007610ff247816 */ /* 0x000fe20000000024 */
[----:B------:R-:W2:Y:S01]  /*2ac50*/  LDL R73, [R1+0x884] ;  /* 0x0008840001497983 */ /* 0x000ea20000100800 */
[----:B------:R-:W-:Y:S02]  /*2ac60*/  @!P2 IMAD.MOV.U32 R6, RZ, RZ, R44 ;  /* 0x000000ffff06a224 */ /* 0x000fe400078e002c */
[----:B------:R-:W-:Y:S01]  /*2ac70*/  @!P2 IMAD.MOV.U32 R7, RZ, RZ, R47 ;  /* 0x000000ffff07a224 */ /* 0x000fe200078e002f */
[----:B------:R-:W2:Y:S01]  /*2ac80*/  LDL R44, [R1+0x69c] ;  /* 0x00069c00012c7983 */ /* 0x000ea20000100800 */
[----:B------:R-:W-:-:S03]  /*2ac90*/  PRMT R20, RZ, 0x7610, R20 ;  /* 0x00007610ff147816 */ /* 0x000fc60000000014 */
[----:B------:R0:W2:Y:S04]  /*2aca0*/  @!P2 LDG.E.U8 R21, desc[UR22][R6.64] ;  /* 0x000000160615a981 */ /* 0x0000a8000c1e1100 */
[----:B------:R1:W2:Y:S01]  /*2acb0*/  @!P2 LDG.E.U8 R36, desc[UR22][R18.64] ;  /* 0x000000161224a981 */ /* 0x0002a2000c1e1100 */
[----:B------:R-:W-:-:S03]  /*2acc0*/  PRMT R34, RZ, 0x7610, R34 ;  /* 0x00007610ff227816 */ /* 0x000fc60000000022 */
[----:B------:R-:W-:Y:S01]  /*2acd0*/  STS.U8 [R85+UR11+0x9200], R62 ;  /* 0x0092003e55007988 */ /* 0x000fe2000800000b */
[----:B0-----:R-:W-:Y:S02]  /*2ace0*/  @!P2 IMAD.MOV.U32 R6, RZ, RZ, R42 ;  /* 0x000000ffff06a224 */ /* 0x001fe400078e002a */
[----:B------:R-:W-:Y:S01]  /*2acf0*/  @!P2 IMAD.MOV.U32 R7, RZ, RZ, R45 ;  /* 0x000000ffff07a224 */ /* 0x000fe200078e002d */
[----:B------:R-:W2:Y:S04]  /*2ad00*/  LDL R42, [R1+0x6c0] ;  /* 0x0006c000012a7983 */ /* 0x000ea80000100800 */
[----:B------:R-:W2:Y:S01]  /*2ad10*/  LDL R45, [R1+0x6bc] ;  /* 0x0006bc00012d7983 */ /* 0x000ea20000100800 */
[----:B-1----:R-:W-:-:S03]  /*2ad20*/  PRMT R19, RZ, 0x7610, R19 ;  /* 0x00007610ff137816 */ /* 0x002fc60000000013 */
[----:B------:R0:W2:Y:S04]  /*2ad30*/  @!P2 LDG.E.U8 R20, desc[UR22][R6.64] ;  /* 0x000000160614a981 */ /* 0x0000a8000c1e1100 */
[----:B------:R-:W2:Y:S04]  /*2ad40*/  @!P2 LDG.E.U8 R34, desc[UR22][R16.64] ;  /* 0x000000161022a981 */ /* 0x000ea8000c1e1100 */
[----:B------:R-:W2:Y:S01]  /*2ad50*/  LDL R47, [R1+0x71c] ;  /* 0x00071c00012f7983 */ /* 0x000ea20000100800 */
[----:B0-----:R-:W-:Y:S02]  /*2ad60*/  @!P2 IMAD.MOV.U32 R6, RZ, RZ, R40 ;  /* 0x000000ffff06a224 */ /* 0x001fe400078e0028 */
[----:B---3--:R-:W-:Y:S01]  /*2ad70*/  @!P2 IMAD.MOV.U32 R7, RZ, RZ, R46 ;  /* 0x000000ffff07a224 */ /* 0x008fe200078e002e */
[----:B------:R-:W3:Y:S04]  /*2ad80*/  LDL R40, [R1+0x6e0] ;  /* 0x0006e00001287983 */ /* 0x000ee80000100800 */
[----:B------:R4:W3:Y:S04]  /*2ad90*/  @!P2 LDG.E.U8 R19, desc[UR22][R6.64] ;  /* 0x000000160613a981 */ /* 0x0008e8000c1e1100 */
[----:B------:R-:W-:Y:S04]  /*2ada0*/  STS.U8 [R85+UR11+0x9400], R61 ;  /* 0x0094003d55007988 */ /* 0x000fe8000800000b */
[----:B------:R-:W3:Y:S01]  /*2adb0*/  LDL R46, [R1+0x6fc] ;  /* 0x0006fc00012e7983 */ /* 0x000ee20000100800 */
[----:B----4-:R-:W-:-:S03]  /*2adc0*/  @!P2 IMAD.MOV.U32 R7, RZ, RZ, R43 ;  /* 0x000000ffff07a224 */ /* 0x010fc600078e002b */
[----:B------:R-:W4:Y:S04]  /*2add0*/  LDL R43, [R1+0x6dc] ;  /* 0x0006dc00012b7983 */ /* 0x000f280000100800 */
[----:B------:R-:W-:Y:S04]  /*2ade0*/  STS.U8 [R85+UR11+0x9600], R60 ;  /* 0x0096003c55007988 */ /* 0x000fe8000800000b */
[----:B------:R-:W-:Y:S01]  /*2adf0*/  STS.U8 [R85+UR11+0x9800], R59 ;  /* 0x0098003b55007988 */ /* 0x000fe2000800000b */
[----:B--2---:R-:W-:-:S03]  /*2ae00*/  @!P2 IMAD.MOV.U32 R6, RZ, RZ, R41 ;  /* 0x000000ffff06a224 */ /* 0x004fc600078e0029 */
[----:B------:R-:W-:Y:S04]  /*2ae10*/  STS.U8 [R85+UR11+0x9a00], R58 ;  /* 0x009a003a55007988 */ /* 0x000fe8000800000b */
[----:B------:R-:W2:Y:S01]  /*2ae20*/  LDL R41, [R1+0x700] ;  /* 0x0007000001297983 */ /* 0x000ea20000100800 */
[----:B------:R-:W-:-:S03]  /*2ae30*/  PRMT R17, RZ, 0x7610, R17 ;  /* 0x00007610ff117816 */ /* 0x000fc60000000011 */
[----:B------:R-:W-:Y:S04]  /*2ae40*/  STS.U8 [R85+UR11+0x9c00], R57 ;  /* 0x009c003955007988 */ /* 0x000fe8000800000b */
[----:B------:R0:W-:Y:S02]  /*2ae50*/  STS.U8 [R85+UR11+0x9e00], R4 ;  /* 0x009e000455007988 */ /* 0x0001e4000800000b */
[----:B0-----:R-:W-:Y:S02]  /*2ae60*/  @!P2 IMAD.MOV.U32 R4, RZ, RZ, R5 ;  /* 0x000000ffff04a224 */ /* 0x001fe400078e0005 */
[----:B------:R-:W-:Y:S02]  /*2ae70*/  @!P2 IMAD.MOV.U32 R5, RZ, RZ, R44 ;  /* 0x000000ffff05a224 */ /* 0x000fe400078e002c */
[----:B------:R-:W2:Y:S04]  /*2ae80*/  LDL R44, [R1+0x720] ;  /* 0x00072000012c7983 */ /* 0x000ea80000100800 */
[----:B------:R0:W2:Y:S04]  /*2ae90*/  @!P2 LDG.E.U8 R17, desc[UR22][R4.64] ;  /* 0x000000160411a981 */ /* 0x0000a8000c1e1100 */
[----:B------:R4:W-:Y:S01]  /*2aea0*/  STS.U8 [R85+UR11+0xa000], R3 ;  /* 0x00a0000355007988 */ /* 0x0009e2000800000b */
[----:B0-----:R-:W-:-:S03]  /*2aeb0*/  @!P2 IMAD.MOV.U32 R5, RZ, RZ, R45 ;  /* 0x000000ffff05a224 */ /* 0x001fc600078e002d */
[----:B------:R-:W2:Y:S01]  /*2aec0*/  LDL R45, [R1+0x73c] ;  /* 0x00073c00012d7983 */ /* 0x000ea20000100800 */
[----:B------:R-:W-:-:S03]  /*2aed0*/  @!P2 IMAD.MOV.U32 R4, RZ, RZ, R42 ;  /* 0x000000ffff04a224 */ /* 0x000fc600078e002a */
[----:B------:R-:W2:Y:S01]  /*2aee0*/  LDL R42, [R1+0x740] ;  /* 0x00074000012a7983 */ /* 0x000ea20000100800 */
[----:B----4-:R-:W-:-:S03]  /*2aef0*/  @!P2 IMAD.MOV.U32 R3, RZ, RZ, R43 ;  /* 0x000000ffff03a224 */ /* 0x010fc600078e002b */
[----:B------:R-:W4:Y:S01]  /*2af00*/  LDL R43, [R1+0x75c] ;  /* 0x00075c00012b7983 */ /* 0x000f220000100800 */
[----:B------:R-:W-:-:S03]  /*2af10*/  PRMT R32, RZ, 0x7610, R32 ;  /* 0x00007610ff207816 */ /* 0x000fc60000000020 */
[----:B------:R3:W-:Y:S04]  /*2af20*/  STS.U8 [R85+UR11+0xa200], R2 ;  /* 0x00a2000255007988 */ /* 0x0007e8000800000b */
[----:B------:R0:W4:Y:S01]  /*2af30*/  @!P2 LDG.E.U8 R32, desc[UR22][R14.64] ;  /* 0x000000160e20a981 */ /* 0x000122000c1e1100 */
[----:B------:R-:W-:Y:S01]  /*2af40*/  PRMT R30, RZ, 0x7610, R30 ;  /* 0x00007610ff1e7816 */ /* 0x000fe2000000001e */
[----:B---3--:R-:W-:-:S05]  /*2af50*/  @!P2 IMAD.MOV.U32 R2, RZ, RZ, R40 ;  /* 0x000000ffff02a224 */ /* 0x008fca00078e0028 */
[----:B------:R1:W3:Y:S01]  /*2af60*/  @!P2 LDG.E.U8 R30, desc[UR22][R12.64] ;  /* 0x000000160c1ea981 */ /* 0x0002e2000c1e1100 */
[----:B0-----:R-:W-:-:S03]  /*2af70*/  PRMT R15, RZ, 0x7610, R15 ;  /* 0x00007610ff0f7816 */ /* 0x001fc6000000000f */
[----:B------:R-:W3:Y:S01]  /*2af80*/  LDL R40, [R1+0x760] ;  /* 0x0007600001287983 */ /* 0x000ee20000100800 */
[----:B------:R-:W-:-:S03]  /*2af90*/  PRMT R14, RZ, 0x7610, R14 ;  /* 0x00007610ff0e7816 */ /* 0x000fc6000000000e */
[----:B------:R2:W3:Y:S01]  /*2afa0*/  @!P2 LDG.E.U8 R15, desc[UR22][R2.64] ;  /* 0x00000016020fa981 */ /* 0x0004e2000c1e1100 */
[----:B-1----:R-:W-:Y:S01]  /*2afb0*/  PRMT R13, RZ, 0x7610, R13 ;  /* 0x00007610ff0d7816 */ /* 0x002fe2000000000d */
[----:B--2---:R-:W-:Y:S02]  /*2afc0*/  @!P2 IMAD.MOV.U32 R2, RZ, RZ, R41 ;  /* 0x000000ffff02a224 */ /* 0x004fe400078e0029 */
[----:B------:R-:W-:Y:S01]  /*2afd0*/  @!P2 IMAD.MOV.U32 R3, RZ, RZ, R46 ;  /* 0x000000ffff03a224 */ /* 0x000fe200078e002e */
[----:B------:R-:W2:Y:S04]  /*2afe0*/  LDL R41, [R1+0x780] ;  /* 0x0007800001297983 */ /* 0x000ea80000100800 */
[----:B------:R0:W2:Y:S04]  /*2aff0*/  @!P2 LDG.E.U8 R14, desc[UR22][R2.64] ;  /* 0x00000016020ea981 */ /* 0x0000a8000c1e1100 */
[----:B------:R-:W2:Y:S01]  /*2b000*/  LDL R46, [R1+0x77c] ;  /* 0x00077c00012e7983 */ /* 0x000ea20000100800 */
[----:B0-----:R-:W-:-:S02]  /*2b010*/  @!P2 IMAD.MOV.U32 R2, RZ, RZ, R44 ;  /* 0x000000ffff02a224 */ /* 0x001fc400078e002c */
[----:B------:R-:W-:Y:S01]  /*2b020*/  @!P2 IMAD.MOV.U32 R3, RZ, RZ, R47 ;  /* 0x000000ffff03a224 */ /* 0x000fe200078e002f */
[----:B------:R-:W2:Y:S04]  /*2b030*/  LDL R44, [R1+0x7a0] ;  /* 0x0007a000012c7983 */ /* 0x000ea80000100800 */
[----:B------:R0:W2:Y:S01]  /*2b040*/  @!P2 LDG.E.U8 R13, desc[UR22][R2.64] ;  /* 0x00000016020da981 */ /* 0x0000a2000c1e1100 */
[----:B------:R-:W-:Y:S02]  /*2b050*/  PRMT R12, RZ, 0x7610, R12 ;  /* 0x00007610ff0c7816 */ /* 0x000fe4000000000c */
[----:B------:R-:W-:Y:S01]  /*2b060*/  PRMT R28, RZ, 0x7610, R28 ;  /* 0x00007610ff1c7816 */ /* 0x000fe2000000001c */
[----:B------:R-:W2:Y:S05]  /*2b070*/  LDL R47, [R1+0x7dc] ;  /* 0x0007dc00012f7983 */ /* 0x000eaa0000100800 */
[----:B------:R-:W2:Y:S01]  /*2b080*/  @!P2 LDG.E.U8 R28, desc[UR22][R10.64] ;  /* 0x000000160a1ca981 */ /* 0x000ea2000c1e1100 */
[----:B0-----:R-:W-:-:S03]  /*2b090*/  @!P2 IMAD.MOV.U32 R3, RZ, RZ, R45 ;  /* 0x000000ffff03a224 */ /* 0x001fc600078e002d */
[----:B------:R-:W2:Y:S01]  /*2b0a0*/  LDL R45, [R1+0x79c] ;  /* 0x00079c00012d7983 */ /* 0x000ea20000100800 */
[----:B------:R-:W-:-:S03]  /*2b0b0*/  @!P2 IMAD.MOV.U32 R2, RZ, RZ, R42 ;  /* 0x000000ffff02a224 */ /* 0x000fc600078e002a */
[----:B------:R-:W2:Y:S04]  /*2b0c0*/  LDL R42, [R1+0x7c0] ;  /* 0x0007c000012a7983 */ /* 0x000ea80000100800 */
[----:B------:R4:W2:Y:S02]  /*2b0d0*/  @!P2 LDG.E.U8 R12, desc[UR22][R2.64] ;  /* 0x00000016020ca981 */ /* 0x0008a4000c1e1100 */
[----:B----4-:R-:W-:Y:S02]  /*2b0e0*/  @!P2 IMAD.MOV.U32 R3, RZ, RZ, R43 ;  /* 0x000000ffff03a224 */ /* 0x010fe400078e002b */
[----:B------:R-:W4:Y:S01]  /*2b0f0*/  LDL R43, [R1+0x7bc] ;  /* 0x0007bc00012b7983 */ /* 0x000f220000100800 */
[----:B------:R-:W-:Y:S02]  /*2b100*/  PRMT R11, RZ, 0x7610, R11 ;  /* 0x00007610ff0b7816 */ /* 0x000fe4000000000b */
[----:B------:R-:W-:-:S02]  /*2b110*/  PRMT R10, RZ, 0x7610, R10 ;  /* 0x00007610ff0a7816 */ /* 0x000fc4000000000a */
[----:B------:R-:W-:-:S06]  /*2b120*/  PRMT R26, RZ, 0x7610, R26 ;  /* 0x00007610ff1a7816 */ /* 0x000fcc000000001a */
[----:B------:R0:W4:Y:S01]  /*2b130*/  @!P2 LDG.E.U8 R26, desc[UR22][R8.64] ;  /* 0x00000016081aa981 */ /* 0x000122000c1e1100 */
[----:B---3--:R-:W-:-:S03]  /*2b140*/  @!P2 IMAD.MOV.U32 R2, RZ, RZ, R40 ;  /* 0x000000ffff02a224 */ /* 0x008fc600078e0028 */
[----:B------:R-:W3:Y:S04]  /*2b150*/  LDL R40, [R1+0x7e0] ;  /* 0x0007e00001287983 */ /* 0x000ee80000100800 */
[----:B------:R2:W3:Y:S01]  /*2b160*/  @!P2 LDG.E.U8 R11, desc[UR22][R2.64] ;  /* 0x00000016020ba981 */ /* 0x0004e2000c1e1100 */
[----:B0-----:R-:W-:Y:S01]  /*2b170*/  PRMT R9, RZ, 0x7610, R9 ;  /* 0x00007610ff097816 */ /* 0x001fe20000000009 */
[----:B--2---:R-:W-:Y:S02]  /*2b180*/  @!P2 IMAD.MOV.U32 R2, RZ, RZ, R41 ;  /* 0x000000ffff02a224 */ /* 0x004fe400078e0029 */
[----:B------:R-:W2:Y:S01]  /*2b190*/  LDL R41, [R1+0x800] ;  /* 0x0008000001297983 */ /* 0x000ea20000100800 */
[----:B------:R-:W-:-:S03]  /*2b1a0*/  @!P2 IMAD.MOV.U32 R3, RZ, RZ, R46 ;  /* 0x000000ffff03a224 */ /* 0x000fc600078e002e */
[----:B------:R-:W2:Y:S04]  /*2b1b0*/  LDL R46, [R1+0x7fc] ;  /* 0x0007fc00012e7983 */ /* 0x000ea80000100800 */
[----:B------:R0:W2:Y:S02]  /*2b1c0*/  @!P2 LDG.E.U8 R10, desc[UR22][R2.64] ;  /* 0x00000016020aa981 */ /* 0x0000a4000c1e1100 */
[----:B0-----:R-:W-:Y:S02]  /*2b1d0*/  @!P2 IMAD.MOV.U32 R2, RZ, RZ, R44 ;  /* 0x000000ffff02a224 */ /* 0x001fe400078e002c */
[----:B------:R-:W2:Y:S01]  /*2b1e0*/  LDL R44, [R1+0x820] ;  /* 0x00082000012c7983 */ /* 0x000ea20000100800 */
[----:B------:R-:W-:-:S03]  /*2b1f0*/  @!P2 IMAD.MOV.U32 R3, RZ, RZ, R45 ;  /* 0x000000ffff03a224 */ /* 0x000fc600078e002d */
[----:B------:R-:W2:Y:S04]  /*2b200*/  LDL R45, [R1+0x81c] ;  /* 0x00081c00012d7983 */ /* 0x000ea80000100800 */
[----:B------:R0:W2:Y:S02]  /*2b210*/  @!P2 LDG.E.U8 R9, desc[UR22][R2.64] ;  /* 0x000000160209a981 */ /* 0x0000a4000c1e1100 */
[----:B0-----:R-:W-:Y:S02]  /*2b220*/  @!P2 IMAD.MOV.U32 R2, RZ, RZ, R42 ;  /* 0x000000ffff02a224 */ /* 0x001fe400078e002a */
[----:B------:R-:W2:Y:S01]  /*2b230*/  LDL R42, [R1+0x840] ;  /* 0x00084000012a7983 */ /* 0x000ea20000100800 */
[----:B----4-:R-:W-:-:S03]  /*2b240*/  @!P2 IMAD.MOV.U32 R3, RZ, RZ, R43 ;  /* 0x000000ffff03a224 */ /* 0x010fc600078e002b */
[----:B------:R-:W4:Y:S01]  /*2b250*/  LDL R43, [R1+0x83c] ;  /* 0x00083c00012b7983 */ /* 0x000f220000100800 */
[----:B------:R-:W-:Y:S02]  /*2b260*/  PRMT R18, RZ, 0x7610, R18 ;  /* 0x00007610ff127816 */ /* 0x000fe40000000012 */
[----:B------:R-:W-:-:S04]  /*2b270*/  PRMT R8, RZ, 0x7610, R8 ;  /* 0x00007610ff087816 */ /* 0x000fc80000000008 */
[----:B------:R0:W4:Y:S04]  /*2b280*/  @!P2 LDG.E.U8 R18, desc[UR22][R6.64] ;  /* 0x000000160612a981 */ /* 0x000128000c1e1100 */
[----:B------:R3:W4:Y:S01]  /*2b290*/  @!P2 LDG.E.U8 R8, desc[UR22][R2.64] ;  /* 0x000000160208a981 */ /* 0x000722000c1e1100 */
[----:B0-----:R-:W-:Y:S01]  /*2b2a0*/  PRMT R7, RZ, 0x7610, R7 ;  /* 0x00007610ff077816 */ /* 0x001fe20000000007 */
[----:B---3--:R-:W-:Y:S02]  /*2b2b0*/  @!P2 IMAD.MOV.U32 R2, RZ, RZ, R40 ;  /* 0x000000ffff02a224 */ /* 0x008fe400078e0028 */
[----:B------:R-:W-:Y:S01]  /*2b2c0*/  @!P2 IMAD.MOV.U32 R3, RZ, RZ, R47 ;  /* 0x000000ffff03a224 */ /* 0x000fe200078e002f */
[----:B------:R-:W-:Y:S01]  /*2b2d0*/  PRMT R6, RZ, 0x7610, R6 ;  /* 0x00007610ff067816 */ /* 0x000fe20000000006 */
[----:B------:R-:W3:Y:S04]  /*2b2e0*/  LDL R40, [R1+0x858] ;  /* 0x0008580001287983 */ /* 0x000ee80000100800 */
[----:B------:R2:W3:Y:S01]  /*2b2f0*/  @!P2 LDG.E.U8 R7, desc[UR22][R2.64] ;  /* 0x000000160207a981 */ /* 0x0004e2000c1e1100 */
[----:B------:R-:W-:-:S03]  /*2b300*/  PRMT R16, RZ, 0x7610, R16 ;  /* 0x00007610ff107816 */ /* 0x000fc60000000010 */
[----:B------:R-:W3:Y:S04]  /*2b310*/  LDL R47, [R1+0x100] ;  /* 0x00010000012f7983 */ /* 0x000ee80000100800 */
[----:B------:R0:W3:Y:S01]  /*2b320*/  @!P2 LDG.E.U8 R16, desc[UR22][R4.64] ;  /* 0x000000160410a981 */ /* 0x0000e2000c1e1100 */
[----:B--2---:R-:W-:-:S03]  /*2b330*/  @!P2 IMAD.MOV.U32 R2, RZ, RZ, R41 ;  /* 0x000000ffff02a224 */ /* 0x004fc600078e0029 */
[----:B------:R-:W3:Y:S01]  /*2b340*/  LDL R41, [R1+0x854] ;  /* 0x0008540001297983 */ /* 0x000ee20000100800 */
[----:B------:R-:W-:-:S03]  /*2b350*/  @!P2 IMAD.MOV.U32 R3, RZ, RZ, R46 ;  /* 0x000000ffff03a224 */ /* 0x000fc600078e002e */
[----:B------:R-:W2:Y:S04]  /*2b360*/  LDL R46, [R1+0x104] ;  /* 0x00010400012e7983 */ /* 0x000ea80000100800 */
[----:B------:R1:W2:Y:S01]  /*2b370*/  @!P2 LDG.E.U8 R6, desc[UR22][R2.64] ;  /* 0x000000160206a981 */ /* 0x0002a2000c1e1100 */
[----:B0-----:R-:W-:Y:S01]  /*2b380*/  PRMT R5, RZ, 0x7610, R5 ;  /* 0x00007610ff057816 */ /* 0x001fe20000000005 */
[----:B-1----:R-:W-:Y:S02]  /*2b390*/  @!P2 IMAD.MOV.U32 R2, RZ, RZ, R44 ;  /* 0x000000ffff02a224 */ /* 0x002fe400078e002c */
        /* <DEDUP_REMOVED lines=8> */
[----:B------:R-:W-:-:S06]  /*2b420*/  PRMT R4, RZ, 0x7610, R4 ;  /* 0x00007610ff047816 */ /* 0x000fcc0000000004 */
[----:B------:R0:W4:Y:S04]  /*2b430*/  @!P2 LDG.E.U8 R4, desc[UR22][R2.64] ;  /* 0x000000160204a981 */ /* 0x000128000c1e1100 */
[----:B------:R-:W-:Y:S01]  /*2b440*/  STS.U8 [R85+UR11+0xa400], R56 ;  /* 0x00a4003855007988 */ /* 0x000fe2000800000b */
[----:B0-----:R-:W-:-:S03]  /*2b450*/  PRMT R3, RZ, 0x7610, R3 ;  /* 0x00007610ff037816 */ /* 0x001fc60000000003 */
[----:B------:R-:W-:Y:S01]  /*2b460*/  STS.U8 [R85+UR11+0xa600], R55 ;  /* 0x00a6003755007988 */ /* 0x000fe2000800000b */
[----:B------:R-:W-:-:S03]  /*2b470*/  PRMT R2, RZ, 0x7610, R2 ;  /* 0x00007610ff027816 */ /* 0x000fc60000000002 */
[----:B------:R-:W-:Y:S04]  /*2b480*/  STS.U8 [R85+UR11+0xa800], R54 ;  /* 0x00a8003655007988 */ /* 0x000fe8000800000b */
[----:B------:R-:W-:Y:S04]  /*2b490*/  STS.U8 [R85+UR11+0xaa00], R53 ;  /* 0x00aa003555007988 */ /* 0x000fe8000800000b */
[----:B------:R-:W-:Y:S04]  /*2b4a0*/  STS.U8 [R85+UR11+0xac00], R52 ;  /* 0x00ac003455007988 */ /* 0x000fe8000800000b */
[----:B------:R-:W-:Y:S04]  /*2b4b0*/  STS.U8 [R85+UR11+0xae00], R51 ;  /* 0x00ae003355007988 */ /* 0x000fe8000800000b */
[----:B---3--:R2:W3:Y:S04]  /*2b4c0*/  @!P2 LDG.E.U8 R3, desc[UR22][R40.64] ;  /* 0x000000162803a981 */ /* 0x0084e8000c1e1100 */
[----:B------:R-:W-:Y:S04]  /*2b4d0*/  STS.U8 [R85+UR11+0xb000], R50 ;  /* 0x00b0003255007988 */ /* 0x000fe8000800000b */
[----:B------:R0:W-:Y:S04]  /*2b4e0*/  STS.U8 [R85+UR11+0xb200], R0 ;  /* 0x00b2000055007988 */ /* 0x0001e8000800000b */
[----:B------:R-:W-:Y:S01]  /*2b4f0*/  STS.U8 [R85+UR11+0xb400], R49 ;  /* 0x00b4003155007988 */ /* 0x000fe2000800000b */
[----:B--2---:R-:W-:Y:S01]  /*2b500*/  @!P2 IMAD.MOV.U32 R40, RZ, RZ, R44 ;  /* 0x000000ffff28a224 */ /* 0x004fe200078e002c */
[----:B0-----:R-:W-:-:S02]  /*2b510*/  PRMT R0, RZ, 0x7610, R0 ;  /* 0x00007610ff007816 */ /* 0x001fc40000000000 */
[----:B------:R-:W2:Y:S01]  /*2b520*/  LDL R44, [R1+0x124] ;  /* 0x00012400012c7983 */ /* 0x000ea20000100800 */
[----:B------:R-:W-:-:S03]  /*2b530*/  @!P2 IMAD.MOV.U32 R41, RZ, RZ, R45 ;  /* 0x000000ffff29a224 */ /* 0x000fc600078e002d */
[----:B------:R-:W-:Y:S04]  /*2b540*/  STS.U8 [R85+UR11+0xb600], R48 ;  /* 0x00b6003055007988 */ /* 0x000fe8000800000b */
[----:B------:R-:W3:Y:S04]  /*2b550*/  LDL R45, [R1+0x120] ;  /* 0x00012000012d7983 */ /* 0x000ee80000100800 */
[----:B------:R0:W3:Y:S04]  /*2b560*/  @!P2 LDG.E.U8 R2, desc[UR22][R40.64] ;  /* 0x000000162802a981 */ /* 0x0000e8000c1e1100 */
[----:B------:R-:W-:Y:S04]  /*2b570*/  STS.U8 [R85+UR11+0xb800], R63 ;  /* 0x00b8003f55007988 */ /* 0x000fe8000800000b */
[----:B------:R1:W-:Y:S01]  /*2b580*/  STS.U8 [R85+UR11+0xba00], R64 ;  /* 0x00ba004055007988 */ /* 0x0003e2000800000b */
[----:B0-----:R-:W-:-:S02]  /*2b590*/  @!P2 IMAD.MOV.U32 R40, RZ, RZ, R71 ;  /* 0x000000ffff28a224 */ /* 0x001fc400078e0047 */
[----:B------:R-:W-:Y:S01]  /*2b5a0*/  @!P2 IMAD.MOV.U32 R41, RZ, RZ, R73 ;  /* 0x000000ffff29a224 */ /* 0x000fe200078e0049 */
[----:B------:R-:W-:Y:S04]  /*2b5b0*/  STS.U8 [R85+UR11+0xbc00], R65 ;  /* 0x00bc004155007988 */ /* 0x000fe8000800000b */
[----:B------:R0:W-:Y:S04]  /*2b5c0*/  STS.U8 [R85+UR11+0xbe00], R66 ;  /* 0x00be004255007988 */ /* 0x0001e8000800000b */
[----:B------:R0:W3:Y:S01]  /*2b5d0*/  @!P2 LDG.E.U8 R0, desc[UR22][R40.64] ;  /* 0x000000162800a981 */ /* 0x0000e2000c1e1100 */
[----:B-1----:R-:W-:-:S03]  /*2b5e0*/  PRMT R64, RZ, 0x7610, R64 ;  /* 0x00007610ff407816 */ /* 0x002fc60000000040 */
[----:B------:R-:W3:Y:S01]  /*2b5f0*/  LDL R73, [R1+0x180] ;  /* 0x0001800001497983 */ /* 0x000ee20000100800 */
[----:B0-----:R-:W-:-:S03]  /*2b600*/  PRMT R66, RZ, 0x7610, R66 ;  /* 0x00007610ff427816 */ /* 0x001fc60000000042 */
[----:B------:R-:W3:Y:S01]  /*2b610*/  LDL R71, [R1+0x184] ;  /* 0x0001840001477983 */ /* 0x000ee20000100800 */
[----:B------:R-:W-:-:S03]  /*2b620*/  @!P2 IMAD.MOV.U32 R40, RZ, RZ, R42 ;  /* 0x000000ffff28a224 */ /* 0x000fc600078e002a */
[----:B------:R-:W3:Y:S01]  /*2b630*/  LDL R42, [R1+0x144] ;  /* 0x00014400012a7983 */ /* 0x000ee20000100800 */
[----:B----4-:R-:W-:-:S03]  /*2b640*/  @!P2 IMAD.MOV.U32 R41, RZ, RZ, R43 ;  /* 0x000000ffff29a224 */ /* 0x010fc600078e002b */
[----:B------:R-:W4:Y:S04]  /*2b650*/  LDL R43, [R1+0x140] ;  /* 0x00014000012b7983 */ /* 0x000f280000100800 */
[----:B------:R0:W4:Y:S02]  /*2b660*/  @!P2 LDG.E.U8 R66, desc[UR22][R40.64] ;  /* 0x000000162842a981 */ /* 0x000124000c1e1100 */
[----:B0-----:R-:W-:Y:S02]  /*2b670*/  @!P2 IMAD.MOV.U32 R40, RZ, RZ, R46 ;  /* 0x000000ffff28a224 */ /* 0x001fe400078e002e */
[----:B------:R-:W-:Y:S01]  /*2b680*/  @!P2 IMAD.MOV.U32 R41, RZ, RZ, R47 ;  /* 0x000000ffff29a224 */ /* 0x000fe200078e002f */
[----:B------:R-:W4:Y:S04]  /*2b690*/  LDL R46, [R1+0x164] ;  /* 0x00016400012e7983 */ /* 0x000f280000100800 */
[----:B------:R-:W4:Y:S01]  /*2b6a0*/  LDL R47, [R1+0x160] ;  /* 0x00016000012f7983 */ /* 0x000f220000100800 */
[----:B------:R-:W-:-:S03]  /*2b6b0*/  PRMT R62, RZ, 0x7610, R62 ;  /* 0x00007610ff3e7816 */ /* 0x000fc6000000003e */
[----:B------:R2:W4:Y:S01]  /*2b6c0*/  @!P2 LDG.E.U8 R64, desc[UR22][R40.64] ;  /* 0x000000162840a981 */ /* 0x000522000c1e1100 */
[----:B------:R-:W-:Y:S01]  /*2b6d0*/  PRMT R60, RZ, 0x7610, R60 ;  /* 0x00007610ff3c7816 */ /* 0x000fe2000000003c */
[----:B--2---:R-:W-:Y:S02]  /*2b6e0*/  @!P2 IMAD.MOV.U32 R40, RZ, RZ, R44 ;  /* 0x000000ffff28a224 */ /* 0x004fe400078e002c */
[----:B------:R-:W2:Y:S01]  /*2b6f0*/  LDL R44, [R1+0x1a4] ;  /* 0x0001a400012c7983 */ /* 0x000ea20000100800 */
[----:B---3--:R-:W-:-:S03]  /*2b700*/  @!P2 IMAD.MOV.U32 R41, RZ, RZ, R45 ;  /* 0x000000ffff29a224 */ /* 0x008fc600078e002d */
[----:B------:R-:W3:Y:S04]  /*2b710*/  LDL R45, [R1+0x1a0] ;  /* 0x0001a000012d7983 */ /* 0x000ee80000100800 */
[----:B------:R0:W3:Y:S02]  /*2b720*/  @!P2 LDG.E.U8 R62, desc[UR22][R40.64] ;  /* 0x00000016283ea981 */ /* 0x0000e4000c1e1100 */
[----:B0-----:R-:W-:Y:S02]  /*2b730*/  @!P2 IMAD.MOV.U32 R40, RZ, RZ, R42 ;  /* 0x000000ffff28a224 */ /* 0x001fe400078e002a */
[----:B------:R-:W3:Y:S01]  /*2b740*/  LDL R42, [R1+0x1c4] ;  /* 0x0001c400012a7983 */ /* 0x000ee20000100800 */
[----:B----4-:R-:W-:-:S03]  /*2b750*/  @!P2 IMAD.MOV.U32 R41, RZ, RZ, R43 ;  /* 0x000000ffff29a224 */ /* 0x010fc600078e002b */
[----:B------:R-:W4:Y:S04]  /*2b760*/  LDL R43, [R1+0x1c0] ;  /* 0x0001c000012b7983 */ /* 0x000f280000100800 */
[----:B------:R0:W4:Y:S02]  /*2b770*/  @!P2 LDG.E.U8 R60, desc[UR22][R40.64] ;  /* 0x00000016283ca981 */ /* 0x000124000c1e1100 */
[----:B0-----:R-:W-:Y:S02]  /*2b780*/  @!P2 IMAD.MOV.U32 R40, RZ, RZ, R46 ;  /* 0x000000ffff28a224 */ /* 0x001fe400078e002e */
[----:B------:R-:W4:Y:S01]  /*2b790*/  LDL R46, [R1+0x204] ;  /* 0x00020400012e7983 */ /* 0x000f220000100800 */
[----:B------:R-:W-:-:S03]  /*2b7a0*/  @!P2 IMAD.MOV.U32 R41, RZ, RZ, R47 ;  /* 0x000000ffff29a224 */ /* 0x000fc600078e002f */
[----:B------:R-:W4:Y:S01]  /*2b7b0*/  LDL R47, [R1+0x200] ;  /* 0x00020000012f7983 */ /* 0x000f220000100800 */
[----:B------:R-:W-:Y:S02]  /*2b7c0*/  PRMT R58, RZ, 0x7610, R58 ;  /* 0x00007610ff3a7816 */ /* 0x000fe4000000003a */
[----:B------:R-:W-:-:S04]  /*2b7d0*/  PRMT R56, RZ, 0x7610, R56 ;  /* 0x00007610ff387816 */ /* 0x000fc80000000038 */
[----:B------:R0:W4:Y:S01]  /*2b7e0*/  @!P2 LDG.E.U8 R58, desc[UR22][R40.64] ;  /* 0x00000016283aa981 */ /* 0x000122000c1e1100 */
[----:B------:R-:W-:Y:S01]  /*2b7f0*/  PRMT R54, RZ, 0x7610, R54 ;  /* 0x00007610ff367816 */ /* 0x000fe20000000036 */
[----:B0-----:R-:W-:Y:S02]  /*2b800*/  @!P2 IMAD.MOV.U32 R40, RZ, RZ, R71 ;  /* 0x000000ffff28a224 */ /* 0x001fe400078e0047 */
[----:B------:R-:W-:-:S05]  /*2b810*/  @!P2 IMAD.MOV.U32 R41, RZ, RZ, R73 ;  /* 0x000000ffff29a224 */ /* 0x000fca00078e0049 */
        /* <DEDUP_REMOVED lines=17> */
[----:B------:R-:W-:Y:S01]  /*2b930*/  PRMT R48, RZ, 0x7610, R48 ;  /* 0x00007610ff307816 */ /* 0x000fe20000000030 */
[----:B------:R-:W4:Y:S04]  /*2b940*/  LDL.LU R93, [R1+0xc] ;  /* 0x00000c00015d7983 */ /* 0x000f280000300800 */
[----:B------:R2:W4:Y:S02]  /*2b950*/  @!P2 LDG.E.U8 R50, desc[UR22][R40.64] ;  /* 0x000000162832a981 */ /* 0x000524000c1e1100 */
[----:B--2---:R-:W-:-:S02]  /*2b960*/  @!P2 IMAD.MOV.U32 R40, RZ, RZ, R44 ;  /* 0x000000ffff28a224 */ /* 0x004fc400078e002c */
[----:B------:R-:W2:Y:S01]  /*2b970*/  LDL R44, [R1+0x284] ;  /* 0x00028400012c7983 */ /* 0x000ea20000100800 */
[----:B---3--:R-:W-:-:S03]  /*2b980*/  @!P2 IMAD.MOV.U32 R41, RZ, RZ, R45 ;  /* 0x000000ffff29a224 */ /* 0x008fc600078e002d */
[----:B------:R-:W2:Y:S04]  /*2b990*/  LDL R45, [R1+0x280] ;  /* 0x00028000012d7983 */ /* 0x000ea80000100800 */
[----:B------:R-:W3:Y:S04]  /*2b9a0*/  LDL.LU R88, [R1+0x14] ;  /* 0x0000140001587983 */ /* 0x000ee80000300800 */
[----:B------:R-:W3:Y:S04]  /*2b9b0*/  LDL R73, [R1+0x2a0] ;  /* 0x0002a00001497983 */ /* 0x000ee80000100800 */
[----:B------:R-:W3:Y:S04]  /*2b9c0*/  LDL R71, [R1+0x2a4] ;  /* 0x0002a40001477983 */ /* 0x000ee80000100800 */
[----:B------:R0:W3:Y:S02]  /*2b9d0*/  @!P2 LDG.E.U8 R48, desc[UR22][R40.64] ;  /* 0x000000162830a981 */ /* 0x0000e4000c1e1100 */
[----:B0-----:R-:W-:-:S06]  /*2b9e0*/  PRMT R40, RZ, 0x7610, R40 ;  /* 0x00007610ff287816 */ /* 0x001fcc0000000028 */
[----:B----4-:R0:W4:Y:S02]  /*2b9f0*/  @!P2 LDG.E.U8 R40, desc[UR22][R42.64] ;  /* 0x000000162a28a981 */ /* 0x010124000c1e1100 */
[----:B0-----:R-:W-:Y:S02]  /*2ba00*/  @!P2 IMAD.MOV.U32 R42, RZ, RZ, R46 ;  /* 0x000000ffff2aa224 */ /* 0x001fe400078e002e */
[----:B------:R-:W4:Y:S01]  /*2ba10*/  LDL R46, [R1+0x2c0] ;  /* 0x0002c000012e7983 */ /* 0x000f220000100800 */
[----:B------:R-:W-:-:S03]  /*2ba20*/  @!P2 IMAD.MOV.U32 R43, RZ, RZ, R47 ;  /* 0x000000ffff2ba224 */ /* 0x000fc600078e002f */
[----:B------:R-:W4:Y:S01]  /*2ba30*/  LDL R47, [R1+0x2bc] ;  /* 0x0002bc00012f7983 */ /* 0x000f220000100800 */
[----:B------:R-:W-:-:S03]  /*2ba40*/  PRMT R41, RZ, 0x7610, R41 ;  /* 0x00007610ff297816 */ /* 0x000fc60000000029 */
[----:B------:R-:W-:Y:S04]  /*2ba50*/  STS.U8 [R85+UR11+0xc000], R67 ;  /* 0x00c0004355007988 */ /* 0x000fe8000800000b */
[----:B------:R0:W4:Y:S04]  /*2ba60*/  @!P2 LDG.E.U8 R41, desc[UR22][R42.64] ;  /* 0x000000162a29a981 */ /* 0x000128000c1e1100 */
[----:B------:R-:W-:Y:S04]  /*2ba70*/  STS.U8 [R85+UR11+0xc200], R69 ;  /* 0x00c2004555007988 */ /* 0x000fe8000800000b */
[----:B------:R-:W4:Y:S01]  /*2ba80*/  LDL.LU R92, [R1+0x1c] ;  /* 0x00001c00015c7983 */ /* 0x000f220000300800 */
[----:B0-----:R-:W-:-:S03]  /*2ba90*/  PRMT R42, RZ, 0x7610, R42 ;  /* 0x00007610ff2a7816 */ /* 0x001fc6000000002a */
[----:B------:R-:W-:Y:S01]  /*2baa0*/  STS.U8 [R85+UR11+0xc400], R70 ;  /* 0x00c4004655007988 */ /* 0x000fe2000800000b */
[----:B------:R-:W-:-:S03]  /*2bab0*/  PRMT R43, RZ, 0x7610, R43 ;  /* 0x00007610ff2b7816 */ /* 0x000fc6000000002b */
[----:B------:R-:W-:Y:S04]  /*2bac0*/  STS.U8 [R85+UR11+0xc600], R72 ;  /* 0x00c6004855007988 */ /* 0x000fe8000800000b */
[----:B------:R-:W-:Y:S04]  /*2bad0*/  STS.U8 [R85+UR11+0xc800], R74 ;  /* 0x00c8004a55007988 */ /* 0x000fe8000800000b */
[----:B------:R-:W-:Y:S04]  /*2bae0*/  STS.U8 [R85+UR11+0xca00], R76 ;  /* 0x00ca004c55007988 */ /* 0x000fe8000800000b */
[----:B------:R-:W-:Y:S04]  /*2baf0*/  STS.U8 [R85+UR11+0xcc00], R78 ;  /* 0x00cc004e55007988 */ /* 0x000fe8000800000b */
[----:B------:R-:W-:Y:S04]  /*2bb00*/  STS.U8 [R85+UR11+0xce00], R80 ;  /* 0x00ce005055007988 */ /* 0x000fe8000800000b */
[----:B------:R-:W-:Y:S04]  /*2bb10*/  STS.U8 [R85+UR11+0xd000], R81 ;  /* 0x00d0005155007988 */ /* 0x000fe8000800000b */
[----:B------:R-:W4:Y:S04]  /*2bb20*/  LDL R77, [R1+0x2d4] ;  /* 0x0002d400014d7983 */ /* 0x000f280000100800 */
[----:B--2---:R3:W2:Y:S04]  /*2bb30*/  @!P2 LDG.E.U8 R42, desc[UR22][R44.64] ;  /* 0x000000162c2aa981 */ /* 0x0046a8000c1e1100 */
[----:B------:R-:W-:Y:S04]  /*2bb40*/  STS.U8 [R85+UR11+0xd200], R83 ;  /* 0x00d2005355007988 */ /* 0x000fe8000800000b */
[----:B------:R-:W2:Y:S01]  /*2bb50*/  LDL R75, [R1+0x2d8] ;  /* 0x0002d800014b7983 */ /* 0x000ea20000100800 */
[----:B---3--:R-:W-:-:S02]  /*2bb60*/  @!P2 IMAD.MOV.U32 R45, RZ, RZ, R73 ;  /* 0x000000ffff2da224 */ /* 0x008fc400078e0049 */
[----:B------:R-:W-:Y:S01]  /*2bb70*/  @!P2 IMAD.MOV.U32 R44, RZ, RZ, R71 ;  /* 0x000000ffff2ca224 */ /* 0x000fe200078e0047 */
[----:B------:R-:W-:Y:S04]  /*2bb80*/  STS.U8 [R85+UR11+0xd400], R84 ;  /* 0x00d4005455007988 */ /* 0x000fe8000800000b */
[----:B------:R0:W3:Y:S04]  /*2bb90*/  @!P2 LDG.E.U8 R43, desc[UR22][R44.64] ;  /* 0x000000162c2ba981 */ /* 0x0000e8000c1e1100 */
[----:B------:R-:W-:Y:S04]  /*2bba0*/  STS.U8 [R85+UR11+0xd600], R86 ;  /* 0x00d6005655007988 */ /* 0x000fe8000800000b */
[----:B------:R-:W3:Y:S01]  /*2bbb0*/  LDL.LU R82, [R1+0x20] ;  /* 0x0000200001527983 */ /* 0x000ee20000300800 */
[----:B0-----:R-:W-:-:S03]  /*2bbc0*/  PRMT R44, RZ, 0x7610, R44 ;  /* 0x00007610ff2c7816 */ /* 0x001fc6000000002c */
[----:B------:R-:W-:Y:S04]  /*2bbd0*/  STS.U8 [R85+UR11+0xd800], R87 ;  /* 0x00d8005755007988 */ /* 0x000fe8000800000b */
[----:B------:R-:W3:Y:S04]  /*2bbe0*/  LDL R73, [R1+0x2f4] ;  /* 0x0002f40001497983 */ /* 0x000ee80000100800 */
[----:B------:R-:W3:Y:S04]  /*2bbf0*/  LDL R71, [R1+0x2f8] ;  /* 0x0002f80001477983 */ /* 0x000ee80000100800 */
[----:B------:R-:W-:Y:S04]  /*2bc00*/  STS.U8 [R85+UR11+0xda00], R89 ;  /* 0x00da005955007988 */ /* 0x000fe8000800000b */
[----:B------:R-:W3:Y:S04]  /*2bc10*/  LDL.LU R79, [R1+0x24] ;  /* 0x00002400014f7983 */ /* 0x000ee80000300800 */
[----:B------:R0:W-:Y:S04]  /*2bc20*/  STS.U8 [R85+UR11+0xdc00], R93 ;  /* 0x00dc005d55007988 */ /* 0x0001e8000800000b */
[----:B------:R-:W3:Y:S04]  /*2bc30*/  LDL R91, [R1+0x30c] ;  /* 0x00030c00015b7983 */ /* 0x000ee80000100800 */
[----:B------:R-:W3:Y:S04]  /*2bc40*/  LDL R90, [R1+0x310] ;  /* 0x00031000015a7983 */ /* 0x000ee80000100800 */
[----:B0-----:R-:W3:Y:S04]  /*2bc50*/  LDL.LU R93, [R1+0x2c] ;  /* 0x00002c00015d7983 */ /* 0x001ee80000300800 */
[----:B----4-:R2:W4:Y:S04]  /*2bc60*/  @!P2 LDG.E.U8 R44, desc[UR22][R46.64] ;  /* 0x000000162e2ca981 */ /* 0x010528000c1e1100 */
[----:B------:R-:W3:Y:S01]  /*2bc70*/  LDL.LU R47, [R1+0x10] ;  /* 0x00001000012f7983 */ /* 0x000ee20000300800 */
[----:B------:R-:W-:-:S02]  /*2bc80*/  PRMT R45, RZ, 0x7610, R45 ;  /* 0x00007610ff2d7816 */ /* 0x000fc4000000002d */
[----:B------:R-:W-:Y:S01]  /*2bc90*/  PRMT R49, RZ, 0x7610, R49 ;  /* 0x00007610ff317816 */ /* 0x000fe20000000031 */
[----:B--2---:R-:W-:Y:S02]  /*2bca0*/  @!P2 IMAD.MOV.U32 R46, RZ, RZ, R75 ;  /* 0x000000ffff2ea224 */ /* 0x004fe400078e004b */
[----:B------:R-:W2:Y:S04]  /*2bcb0*/  LDL R75, [R1+0x328] ;  /* 0x00032800014b7983 */ /* 0x000ea80000100800 */
[----:B---3--:R0:W-:Y:S02]  /*2bcc0*/  STS.U8 [R85+UR11+0xde00], R47 ;  /* 0x00de002f55007988 */ /* 0x0081e4000800000b */
[----:B0-----:R-:W-:Y:S02]  /*2bcd0*/  @!P2 IMAD.MOV.U32 R47, RZ, RZ, R77 ;  /* 0x000000ffff2fa224 */ /* 0x001fe400078e004d */
[----:B------:R-:W3:Y:S04]  /*2bce0*/  LDL R77, [R1+0x324] ;  /* 0x00032400014d7983 */ /* 0x000ee80000100800 */
[----:B------:R0:W4:Y:S04]  /*2bcf0*/  @!P2 LDG.E.U8 R45, desc[UR22][R46.64] ;  /* 0x000000162e2da981 */ /* 0x000128000c1e1100 */
[----:B------:R1:W-:Y:S01]  /*2bd00*/  STS.U8 [R85+UR11+0xe000], R88 ;  /* 0x00e0005855007988 */ /* 0x0003e2000800000b */
[----:B0-----:R-:W-:-:S02]  /*2bd10*/  @!P2 IMAD.MOV.U32 R46, RZ, RZ, R71 ;  /* 0x000000ffff2ea224 */ /* 0x001fc400078e0047 */
[----:B------:R-:W-:Y:S01]  /*2bd20*/  @!P2 IMAD.MOV.U32 R47, RZ, RZ, R73 ;  /* 0x000000ffff2fa224 */ /* 0x000fe200078e0049 */
[----:B------:R-:W4:Y:S04]  /*2bd30*/  LDL R71, [R1+0x348] ;  /* 0x0003480001477983 */ /* 0x000f280000100800 */
[----:B------:R-:W4:Y:S04]  /*2bd40*/  LDL R73, [R1+0x344] ;  /* 0x0003440001497983 */ /* 0x000f280000100800 */
[----:B------:R0:W4:Y:S04]  /*2bd50*/  @!P2 LDG.E.U8 R49, desc[UR22][R46.64] ;  /* 0x000000162e31a981 */ /* 0x000128000c1e1100 */
[----:B-1----:R-:W4:Y:S04]  /*2bd60*/  LDL.LU R88, [R1+0x34] ;  /* 0x0000340001587983 */ /* 0x002f280000300800 */
[----:B------:R1:W-:Y:S01]  /*2bd70*/  STS.U8 [R85+UR11+0xe200], R92 ;  /* 0x00e2005c55007988 */ /* 0x0003e2000800000b */
[----:B0-----:R-:W-:-:S03]  /*2bd80*/  @!P2 IMAD.MOV.U32 R46, RZ, RZ, R90 ;  /* 0x000000ffff2ea224 */ /* 0x001fc600078e005a */
[----:B------:R-:W4:Y:S04]  /*2bd90*/  LDL R90, [R1+0x360] ;  /* 0x00036000015a7983 */ /* 0x000f280000100800 */
[----:B-1----:R-:W4:Y:S01]  /*2bda0*/  LDL R92, [R1+0x35c] ;  /* 0x00035c00015c7983 */ /* 0x002f220000100800 */
[----:B------:R-:W-:Y:S01]  /*2bdb0*/  PRMT R51, RZ, 0x7610, R51 ;  /* 0x00007610ff337816 */ /* 0x000fe20000000033 */
[----:B------:R-:W-:Y:S01]  /*2bdc0*/  @!P2 IMAD.MOV.U32 R47, RZ, RZ, R91 ;  /* 0x000000ffff2fa224 */ /* 0x000fe200078e005b */
[----:B------:R-:W-:Y:S01]  /*2bdd0*/  PRMT R53, RZ, 0x7610, R53 ;  /* 0x00007610ff357816 */ /* 0x000fe20000000035 */
[----:B------:R-:W4:Y:S04]  /*2bde0*/  LDL.LU R91, [R1+0x3c] ;  /* 0x00003c00015b7983 */ /* 0x000f280000300800 */
[----:B------:R2:W4:Y:S01]  /*2bdf0*/  @!P2 LDG.E.U8 R51, desc[UR22][R46.64] ;  /* 0x000000162e33a981 */ /* 0x000522000c1e1100 */
[----:B------:R-:W-:Y:S01]  /*2be00*/  PRMT R55, RZ, 0x7610, R55 ;  /* 0x00007610ff377816 */ /* 0x000fe20000000037 */
[----:B--2---:R-:W-:Y:S01]  /*2be10*/  @!P2 IMAD.MOV.U32 R46, RZ, RZ, R75 ;  /* 0x000000ffff2ea224 */ /* 0x004fe200078e004b */
[----:B------:R-:W-:Y:S01]  /*2be20*/  PRMT R57, RZ, 0x7610, R57 ;  /* 0x00007610ff397816 */ /* 0x000fe20000000039 */
[----:B------:R0:W-:Y:S04]  /*2be30*/  STS.U8 [R85+UR11+0xe400], R82 ;  /* 0x00e4005255007988 */ /* 0x0001e8000800000b */
[----:B------:R1:W-:Y:S04]  /*2be40*/  STS.U8 [R85+UR11+0xe600], R79 ;  /* 0x00e6004f55007988 */ /* 0x0003e8000800000b */
[----:B0-----:R-:W2:Y:S04]  /*2be50*/  LDL.LU R82, [R1+0x40] ;  /* 0x0000400001527983 */ /* 0x001ea80000300800 */
[----:B------:R-:W2:Y:S04]  /*2be60*/  LDL R75, [R1+0x378] ;  /* 0x00037800014b7983 */ /* 0x000ea80000100800 */
[----:B------:R0:W-:Y:S01]  /*2be70*/  STS.U8 [R85+UR11+0xe800], R93 ;  /* 0x00e8005d55007988 */ /* 0x0001e2000800000b */
[----:B---3--:R-:W-:-:S03]  /*2be80*/  @!P2 IMAD.MOV.U32 R47, RZ, RZ, R77 ;  /* 0x000000ffff2fa224 */ /* 0x008fc600078e004d */
[----:B------:R-:W3:Y:S04]  /*2be90*/  LDL R77, [R1+0x374] ;  /* 0x00037400014d7983 */ /* 0x000ee80000100800 */
[----:B------:R4:W3:Y:S02]  /*2bea0*/  @!P2 LDG.E.U8 R53, desc[UR22][R46.64] ;  /* 0x000000162e35a981 */ /* 0x0008e4000c1e1100 */
[----:B----4-:R-:W-:Y:S02]  /*2beb0*/  @!P2 IMAD.MOV.U32 R46, RZ, RZ, R71 ;  /* 0x000000ffff2ea224 */ /* 0x010fe400078e0047 */
[----:B------:R-:W4:Y:S01]  /*2bec0*/  LDL R71, [R1+0x398] ;  /* 0x0003980001477983 */ /* 0x000f220000100800 */
[----:B------:R-:W-:-:S03]  /*2bed0*/  @!P2 IMAD.MOV.U32 R47, RZ, RZ, R73 ;  /* 0x000000ffff2fa224 */ /* 0x000fc600078e0049 */
[----:B------:R-:W3:Y:S04]  /*2bee0*/  LDL R73, [R1+0x394] ;  /* 0x0003940001497983 */ /* 0x000ee80000100800 */
[----:B------:R0:W3:Y:S04]  /*2bef0*/  @!P2 LDG.E.U8 R55, desc[UR22][R46.64] ;  /* 0x000000162e37a981 */ /* 0x0000e8000c1e1100 */
[----:B-1----:R-:W3:Y:S01]  /*2bf00*/  LDL.LU R79, [R1+0x44] ;  /* 0x00004400014f7983 */ /* 0x002ee20000300800 */
[----:B0-----:R-:W-:-:S03]  /*2bf10*/  @!P2 IMAD.MOV.U32 R46, RZ, RZ, R90 ;  /* 0x000000ffff2ea224 */ /* 0x001fc600078e005a */
[----:B------:R-:W3:Y:S01]  /*2bf20*/  LDL R90, [R1+0x3b0] ;  /* 0x0003b000015a7983 */ /* 0x000ee20000100800 */
[----:B------:R-:W-:-:S03]  /*2bf30*/  @!P2 IMAD.MOV.U32 R47, RZ, RZ, R92 ;  /* 0x000000ffff2fa224 */ /* 0x000fc600078e005c */
[----:B------:R-:W3:Y:S04]  /*2bf40*/  LDL R92, [R1+0x3ac] ;  /* 0x0003ac00015c7983 */ /* 0x000ee80000100800 */
[----:B------:R-:W3:Y:S04]  /*2bf50*/  LDL.LU R93, [R1+0x4c] ;  /* 0x00004c00015d7983 */ /* 0x000ee80000300800 */
[----:B------:R2:W3:Y:S04]  /*2bf60*/  @!P2 LDG.E.U8 R57, desc[UR22][R46.64] ;  /* 0x000000162e39a981 */ /* 0x0004e8000c1e1100 */
[----:B------:R-:W3:Y:S01]  /*2bf70*/  LDL.LU R47, [R1+0x30] ;  /* 0x00003000012f7983 */ /* 0x000ee20000300800 */
[----:B------:R-:W-:-:S02]  /*2bf80*/  PRMT R59, RZ, 0x7610, R59 ;  /* 0x00007610ff3b7816 */ /* 0x000fc4000000003b */
[----:B------:R-:W-:Y:S01]  /*2bf90*/  PRMT R61, RZ, 0x7610, R61 ;  /* 0x00007610ff3d7816 */ /* 0x000fe2000000003d */
[----:B--2---:R-:W-:Y:S02]  /*2bfa0*/  @!P2 IMAD.MOV.U32 R46, RZ, RZ, R75 ;  /* 0x000000ffff2ea224 */ /* 0x004fe400078e004b */
[----:B------:R-:W2:Y:S04]  /*2bfb0*/  LDL R75, [R1+0x3c8] ;  /* 0x0003c800014b7983 */ /* 0x000ea80000100800 */
[----:B---3--:R0:W-:Y:S04]  /*2bfc0*/  STS.U8 [R85+UR11+0xea00], R47 ;  /* 0x00ea002f55007988 */ /* 0x0081e8000800000b */
[----:B------:R1:W-:Y:S01]  /*2bfd0*/  STS.U8 [R85+UR11+0xec00], R88 ;  /* 0x00ec005855007988 */ /* 0x0003e2000800000b */
[----:B0-----:R-:W-:-:S03]  /*2bfe0*/  @!P2 IMAD.MOV.U32 R47, RZ, RZ, R77 ;  /* 0x000000ffff2fa224 */ /* 0x001fc600078e004d */
[----:B------:R-:W3:Y:S04]  /*2bff0*/  LDL R77, [R1+0x3c4] ;  /* 0x0003c400014d7983 */ /* 0x000ee80000100800 */
[----:B------:R4:W3:Y:S04]  /*2c000*/  @!P2 LDG.E.U8 R59, desc[UR22][R46.64] ;  /* 0x000000162e3ba981 */ /* 0x0008e8000c1e1100 */
[----:B-1----:R-:W3:Y:S01]  /*2c010*/  LDL.LU R88, [R1+0x54] ;  /* 0x0000540001587983 */ /* 0x002ee20000300800 */
[----:B----4-:R-:W-:Y:S02]  /*2c020*/  @!P2 IMAD.MOV.U32 R46, RZ, RZ, R71 ;  /* 0x000000ffff2ea224 */ /* 0x010fe400078e0047 */
[----:B------:R-:W-:Y:S01]  /*2c030*/  @!P2 IMAD.MOV.U32 R47, RZ, RZ, R73 ;  /* 0x000000ffff2fa224 */ /* 0x000fe200078e0049 */
[----:B------:R-:W4:Y:S04]  /*2c040*/  LDL R71, [R1+0x3e8] ;  /* 0x0003e80001477983 */ /* 0x000f280000100800 */
[----:B------:R-:W4:Y:S04]  /*2c050*/  LDL R73, [R1+0x3e4] ;  /* 0x0003e40001497983 */ /* 0x000f280000100800 */
[----:B------:R0:W4:Y:S04]  /*2c060*/  @!P2 LDG.E.U8 R61, desc[UR22][R46.64] ;  /* 0x000000162e3da981 */ /* 0x000128000c1e1100 */
[----:B------:R1:W-:Y:S04]  /*2c070*/  STS.U8 [R85+UR11+0xee00], R91 ;  /* 0x00ee005b55007988 */ /* 0x0003e8000800000b */
[----:B------:R2:W-:Y:S01]  /*2c080*/  STS.U8 [R85+UR11+0xf000], R82 ;  /* 0x00f0005255007988 */ /* 0x0005e2000800000b */
[----:B0-----:R-:W-:-:S03]  /*2c090*/  @!P2 IMAD.MOV.U32 R46, RZ, RZ, R90 ;  /* 0x000000ffff2ea224 */ /* 0x001fc600078e005a */
[----:B-1----:R-:W4:Y:S04]  /*2c0a0*/  LDL.LU R91, [R1+0x5c] ;  /* 0x00005c00015b7983 */ /* 0x002f280000300800 */
[----:B------:R-:W4:Y:S04]  /*2c0b0*/  LDL R90, [R1+0x404] ;  /* 0x00040400015a7983 */ /* 0x000f280000100800 */
[----:B--2---:R-:W2:Y:S01]  /*2c0c0*/  LDL R82, [R1+0x408] ;  /* 0x0004080001527983 */ /* 0x004ea20000100800 */
[----:B------:R-:W-:Y:S01]  /*2c0d0*/  PRMT R63, RZ, 0x7610, R63 ;  /* 0x00007610ff3f7816 */ /* 0x000fe2000000003f */
[----:B------:R-:W-:Y:S01]  /*2c0e0*/  @!P2 IMAD.MOV.U32 R47, RZ, RZ, R92 ;  /* 0x000000ffff2fa224 */ /* 0x000fe200078e005c */
[----:B------:R-:W-:Y:S01]  /*2c0f0*/  PRMT R65, RZ, 0x7610, R65 ;  /* 0x00007610ff417816 */ /* 0x000fe20000000041 */
[----:B------:R-:W2:Y:S04]  /*2c100*/  LDL R92, [R1+0x424] ;  /* 0x00042400015c7983 */ /* 0x000ea80000100800 */
[----:B------:R0:W2:Y:S01]  /*2c110*/  @!P2 LDG.E.U8 R63, desc[UR22][R46.64] ;  /* 0x000000162e3fa981 */ /* 0x0000a2000c1e1100 */
[----:B------:R-:W-:Y:S01]  /*2c120*/  PRMT R67, RZ, 0x7610, R67 ;  /* 0x00007610ff437816 */ /* 0x000fe20000000043 */
[----:B0-----:R-:W-:Y:S01]  /*2c130*/  @!P2 IMAD.MOV.U32 R46, RZ, RZ, R75 ;  /* 0x000000ffff2ea224 */ /* 0x001fe200078e004b */
[----:B------:R-:W-:Y:S01]  /*2c140*/  PRMT R69, RZ, 0x7610, R69 ;  /* 0x00007610ff457816 */ /* 0x000fe20000000045 */
[----:B------:R0:W-:Y:S04]  /*2c150*/  STS.U8 [R85+UR11+0xf200], R79 ;  /* 0x00f2004f55007988 */ /* 0x0001e8000800000b */
[----:B------:R1:W-:Y:S01]  /*2c160*/  STS.U8 [R85+UR11+0xf400], R93 ;  /* 0x00f4005d55007988 */ /* 0x0003e2000800000b */
[----:B---3--:R-:W-:-:S03]  /*2c170*/  @!P2 IMAD.MOV.U32 R47, RZ, RZ, R77 ;  /* 0x000000ffff2fa224 */ /* 0x008fc600078e004d */
[----:B------:R-:W3:Y:S04]  /*2c180*/  LDL R77, [R1+0x428] ;  /* 0x00042800014d7983 */ /* 0x000ee80000100800 */
[----:B------:R4:W3:Y:S04]  /*2c190*/  @!P2 LDG.E.U8 R65, desc[UR22][R46.64] ;  /* 0x000000162e41a981 */ /* 0x0008e8000c1e1100 */
[----:B------:R-:W3:Y:S01]  /*2c1a0*/  LDL.LU R75, [R1+0x60] ;  /* 0x00006000014b7983 */ /* 0x000ee20000300800 */
[----:B----4-:R-:W-:-:S03]  /*2c1b0*/  @!P2 IMAD.MOV.U32 R46, RZ, RZ, R71 ;  /* 0x000000ffff2ea224 */ /* 0x010fc600078e0047 */
[----:B------:R-:W4:Y:S01]  /*2c1c0*/  LDL R71, [R1+0x448] ;  /* 0x0004480001477983 */ /* 0x000f220000100800 */
[----:B------:R-:W-:-:S03]  /*2c1d0*/  @!P2 IMAD.MOV.U32 R47, RZ, RZ, R73 ;  /* 0x000000ffff2fa224 */ /* 0x000fc600078e0049 */
[----:B------:R-:W4:Y:S04]  /*2c1e0*/  LDL R73, [R1+0x444] ;  /* 0x0004440001497983 */ /* 0x000f280000100800 */
[----:B------:R1:W4:Y:S04]  /*2c1f0*/  @!P2 LDG.E.U8 R67, desc[UR22][R46.64] ;  /* 0x000000162e43a981 */ /* 0x000328000c1e1100 */
[----:B0-----:R-:W4:Y:S04]  /*2c200*/  LDL.LU R79, [R1+0x64] ;  /* 0x00006400014f7983 */ /* 0x001f280000300800 */
[----:B-1----:R-:W4:Y:S01]  /*2c210*/  LDL.LU R93, [R1+0x84] ;  /* 0x00008400015d7983 */ /* 0x002f220000300800 */
[----:B------:R-:W-:-:S03]  /*2c220*/  @!P2 IMAD.MOV.U32 R47, RZ, RZ, R90 ;  /* 0x000000ffff2fa224 */ /* 0x000fc600078e005a */
[----:B------:R-:W4:Y:S01]  /*2c230*/  LDL R90, [R1+0x464] ;  /* 0x00046400015a7983 */ /* 0x000f220000100800 */
[----:B--2---:R-:W-:-:S03]  /*2c240*/  @!P2 IMAD.MOV.U32 R46, RZ, RZ, R82 ;  /* 0x000000ffff2ea224 */ /* 0x004fc600078e0052 */
[----:B------:R-:W2:Y:S04]  /*2c250*/  LDL R82, [R1+0x468] ;  /* 0x0004680001527983 */ /* 0x000ea80000100800 */
[----:B------:R3:W2:Y:S04]  /*2c260*/  @!P2 LDG.E.U8 R69, desc[UR22][R46.64] ;  /* 0x000000162e45a981 */ /* 0x0006a8000c1e1100 */
[----:B------:R-:W2:Y:S01]  /*2c270*/  LDL.LU R47, [R1+0x50] ;  /* 0x00005000012f7983 */ /* 0x000ea20000300800 */
[----:B------:R-:W-:Y:S02]  /*2c280*/  PRMT R70, RZ, 0x7610, R70 ;  /* 0x00007610ff467816 */ /* 0x000fe40000000046 */
[----:B------:R-:W-:Y:S01]  /*2c290*/  PRMT R72, RZ, 0x7610, R72 ;  /* 0x00007610ff487816 */ /* 0x000fe20000000048 */
[----:B---3--:R-:W-:-:S02]  /*2c2a0*/  @!P2 IMAD.MOV.U32 R46, RZ, RZ, R77 ;  /* 0x000000ffff2ea224 */ /* 0x008fc400078e004d */
[----:B------:R-:W3:Y:S04]  /*2c2b0*/  LDL R77, [R1+0x488] ;  /* 0x00048800014d7983 */ /* 0x000ee80000100800 */
[----:B--2---:R0:W-:Y:S04]  /*2c2c0*/  STS.U8 [R85+UR11+0xf600], R47 ;  /* 0x00f6002f55007988 */ /* 0x0041e8000800000b */
[----:B------:R-:W-:Y:S01]  /*2c2d0*/  STS.U8 [R85+UR11+0xf800], R88 ;  /* 0x00f8005855007988 */ /* 0x000fe2000800000b */
[----:B0-----:R-:W-:-:S03]  /*2c2e0*/  @!P2 IMAD.MOV.U32 R47, RZ, RZ, R92 ;  /* 0x000000ffff2fa224 */ /* 0x001fc600078e005c */
[----:B------:R-:W2:Y:S04]  /*2c2f0*/  LDL R92, [R1+0x484] ;  /* 0x00048400015c7983 */ /* 0x000ea80000100800 */
[----:B------:R4:W2:Y:S04]  /*2c300*/  @!P2 LDG.E.U8 R70, desc[UR22][R46.64] ;  /* 0x000000162e46a981 */ /* 0x0008a8000c1e1100 */
[----:B------:R0:W-:Y:S01]  /*2c310*/  STS.U8 [R85+UR11+0xfa00], R91 ;  /* 0x00fa005b55007988 */ /* 0x0001e2000800000b */
[----:B----4-:R-:W-:Y:S02]  /*2c320*/  @!P2 IMAD.MOV.U32 R46, RZ, RZ, R71 ;  /* 0x000000ffff2ea224 */ /* 0x010fe400078e0047 */
[----:B------:R-:W-:Y:S01]  /*2c330*/  @!P2 IMAD.MOV.U32 R47, RZ, RZ, R73 ;  /* 0x000000ffff2fa224 */ /* 0x000fe200078e0049 */
[----:B------:R-:W4:Y:S04]  /*2c340*/  LDL.LU R71, [R1+0x80] ;  /* 0x0000800001477983 */ /* 0x000f280000300800 */
[----:B0-----:R-:W4:Y:S04]  /*2c350*/  LDL R91, [R1+0x4a4] ;  /* 0x0004a400015b7983 */ /* 0x001f280000100800 */
[----:B------:R-:W4:Y:S04]  /*2c360*/  LDL R88, [R1+0x4a8] ;  /* 0x0004a80001587983 */ /* 0x000f280000100800 */
[----:B------:R0:W4:Y:S04]  /*2c370*/  @!P2 LDG.E.U8 R72, desc[UR22][R46.64] ;  /* 0x000000162e48a981 */ /* 0x000128000c1e1100 */
[----:B------:R-:W4:Y:S01]  /*2c380*/  LDL.LU R73, [R1+0x7c] ;  /* 0x00007c0001497983 */ /* 0x000f220000300800 */
[----:B0-----:R-:W-:-:S02]  /*2c390*/  @!P2 IMAD.MOV.U32 R46, RZ, RZ, R82 ;  /* 0x000000ffff2ea224 */ /* 0x001fc400078e0052 */
[----:B------:R-:W-:Y:S01]  /*2c3a0*/  @!P2 IMAD.MOV.U32 R47, RZ, RZ, R90 ;  /* 0x000000ffff2fa224 */ /* 0x000fe200078e005a */
[----:B------:R-:W4:Y:S04]  /*2c3b0*/  LDL R82, [R1+0x4c8] ;  /* 0x0004c80001527983 */ /* 0x000f280000100800 */
[----:B------:R-:W4:Y:S01]  /*2c3c0*/  LDL R90, [R1+0x4c4] ;  /* 0x0004c400015a7983 */ /* 0x000f220000100800 */
[----:B------:R-:W-:Y:S02]  /*2c3d0*/  PRMT R74, RZ, 0x7610, R74 ;  /* 0x00007610ff4a7816 */ /* 0x000fe4000000004a */
[----:B------:R-:W-:-:S04]  /*2c3e0*/  PRMT R76, RZ, 0x7610, R76 ;  /* 0x00007610ff4c7816 */ /* 0x000fc8000000004c */
[----:B------:R3:W4:Y:S01]  /*2c3f0*/  @!P2 LDG.E.U8 R74, desc[UR22][R46.64] ;  /* 0x000000162e4aa981 */ /* 0x000722000c1e1100 */
[----:B------:R-:W-:-:S03]  /*2c400*/  PRMT R78, RZ, 0x7610, R78 ;  /* 0x00007610ff4e7816 */ /* 0x000fc6000000004e */
[----:B------:R0:W-:Y:S01]  /*2c410*/  STS.U8 [R85+UR11+0xfc00], R75 ;  /* 0x00fc004b55007988 */ /* 0x0001e2000800000b */
[----:B------:R-:W-:-:S03]  /*2c420*/  PRMT R80, RZ, 0x7610, R80 ;  /* 0x00007610ff507816 */ /* 0x000fc60000000050 */
[----:B------:R1:W-:Y:S04]  /*2c430*/  STS.U8 [R85+UR11+0xfe00], R79 ;  /* 0x00fe004f55007988 */ /* 0x0003e8000800000b */
[----:B0-----:R-:W4:Y:S01]  /*2c440*/  LDL.LU R75, [R1+0x78] ;  /* 0x00007800014b7983 */ /* 0x001f220000300800 */
[----:B-1----:R-:W-:-:S05]  /*2c450*/  LOP3.LUT R85, R85, 0x10, RZ, 0x3c, !PT ;  /* 0x0000001055557812 */ /* 0x002fca00078e3cff */
[----:B------:R0:W-:Y:S01]  /*2c460*/  STS.U8 [R85+UR11+0x8080], R93 ;  /* 0x0080805d55007988 */ /* 0x0001e2000800000b */
[----:B---3--:R-:W-:-:S03]  /*2c470*/  @!P2 IMAD.MOV.U32 R46, RZ, RZ, R77 ;  /* 0x000000ffff2ea224 */ /* 0x008fc600078e004d */
[----:B------:R-:W3:Y:S04]  /*2c480*/  LDL.LU R77, [R1+0x74] ;  /* 0x00007400014d7983 */ /* 0x000ee80000300800 */
[----:B------:R-:W3:Y:S01]  /*2c490*/  LDL.LU R79, [R1+0x70] ;  /* 0x00007000014f7983 */ /* 0x000ee20000300800 */
[----:B--2---:R-:W-:-:S05]  /*2c4a0*/  @!P2 IMAD.MOV.U32 R47, RZ, RZ, R92 ;  /* 0x000000ffff2fa224 */ /* 0x004fca00078e005c */
[----:B------:R4:W2:Y:S02]  /*2c4b0*/  @!P2 LDG.E.U8 R76, desc[UR22][R46.64] ;  /* 0x000000162e4ca981 */ /* 0x0008a4000c1e1100 */
[----:B----4-:R-:W-:Y:S02]  /*2c4c0*/  @!P2 IMAD.MOV.U32 R47, RZ, RZ, R91 ;  /* 0x000000ffff2fa224 */ /* 0x010fe400078e005b */
[----:B------:R-:W-:Y:S02]  /*2c4d0*/  @!P2 IMAD.MOV.U32 R46, RZ, RZ, R88 ;  /* 0x000000ffff2ea224 */ /* 0x000fe400078e0058 */
[----:B------:R-:W4:Y:S04]  /*2c4e0*/  LDL.LU R88, [R1+0x6c] ;  /* 0x00006c0001587983 */ /* 0x000f280000300800 */
[----:B------:R1:W2:Y:S02]  /*2c4f0*/  @!P2 LDG.E.U8 R78, desc[UR22][R46.64] ;  /* 0x000000162e4ea981 */ /* 0x0002a4000c1e1100 */
[----:B-1----:R-:W-:-:S02]  /*2c500*/  @!P2 IMAD.MOV.U32 R46, RZ, RZ, R82 ;  /* 0x000000ffff2ea224 */ /* 0x002fc400078e0052 */
[----:B------:R-:W-:Y:S02]  /*2c510*/  @!P2 IMAD.MOV.U32 R47, RZ, RZ, R90 ;  /* 0x000000ffff2fa224 */ /* 0x000fe400078e005a */
[----:B------:R-:W2:Y:S04]  /*2c520*/  LDL.LU R90, [R1+0x68] ;  /* 0x00006800015a7983 */ /* 0x000ea80000300800 */
[----:B------:R-:W2:Y:S04]  /*2c530*/  LDL.LU R91, [R1+0x58] ;  /* 0x00005800015b7983 */ /* 0x000ea80000300800 */
[----:B0-----:R-:W2:Y:S04]  /*2c540*/  LDL.LU R93, [R1+0x48] ;  /* 0x00004800015d7983 */ /* 0x001ea80000300800 */
[----:B------:R-:W2:Y:S04]  /*2c550*/  LDL.LU R82, [R1+0x38] ;  /* 0x0000380001527983 */ /* 0x000ea80000300800 */
[----:B------:R-:W2:Y:S04]  /*2c560*/  LDL.LU R92, [R1+0x28] ;  /* 0x00002800015c7983 */ /* 0x000ea80000300800 */
[----:B------:R0:W2:Y:S04]  /*2c570*/  @!P2 LDG.E.U8 R80, desc[UR22][R46.64] ;  /* 0x000000162e50a981 */ /* 0x0000a8000c1e1100 */
[----:B------:R-:W0:Y:S04]  /*2c580*/  LDL R46, [R1+0x4e4] ;  /* 0x0004e400012e7983 */ /* 0x000e280000100800 */
[----:B------:R-:W0:Y:S01]  /*2c590*/  LDL R47, [R1+0x4e8] ;  /* 0x0004e800012f7983 */ /* 0x000e220000100800 */
[----:B------:R-:W-:-:S03]  /*2c5a0*/  PRMT R81, RZ, 0x7610, R81 ;  /* 0x00007610ff517816 */ /* 0x000fc60000000051 */
[----:B------:R1:W-:Y:S04]  /*2c5b0*/  STS.U8 [R85+UR11+0x8280], R71 ;  /* 0x0082804755007988 */ /* 0x0003e8000800000b */
[----:B-1----:R-:W2:Y:S01]  /*2c5c0*/  LDL.LU R71, [R1+0xe38] ;  /* 0x000e380001477983 */ /* 0x002ea20000300800 */
[----:B0-----:R-:W-:-:S04]  /*2c5d0*/  @!P2 LOP3.LUT R47, R47, R46, RZ, 0x3c, !PT ;  /* 0x0000002e2f2fa212 */ /* 0x001fc800078e3cff */
[----:B------:R-:W-:-:S04]  /*2c5e0*/  @!P2 LOP3.LUT R46, R47, R46, RZ, 0x3c, !PT ;  /* 0x0000002e2f2ea212 */ /* 0x000fc800078e3cff */
[----:B------:R-:W-:-:S05]  /*2c5f0*/  @!P2 LOP3.LUT R47, R47, R46, RZ, 0x3c, !PT ;  /* 0x0000002e2f2fa212 */ /* 0x000fca00078e3cff */
        /* <DEDUP_REMOVED lines=22> */
[----:B---3--:R1:W-:Y:S04]  /*2c760*/  STS.U8 [R85+UR11+0x8880], R77 ;  /* 0x0088804d55007988 */ /* 0x0083e8000800000b */
[----:B-1----:R-:W3:Y:S01]  /*2c770*/  LDL.LU R77, [R1+0xe2c] ;  /* 0x000e2c00014d7983 */ /* 0x002ee20000300800 */
        /* <DEDUP_REMOVED lines=16> */
[----:B----4-:R1:W-:Y:S04]  /*2c880*/  STS.U8 [R85+UR11+0x8c80], R88 ;  /* 0x008c805855007988 */ /* 0x0103e8000800000b */
[----:B-1----:R-:W4:Y:S04]  /*2c890*/  LDL.LU R85, [R1+0xe24] ;  /* 0x000e240001557983 */ /* 0x002f280000300800 */
[----:B------:R-:W2:Y:S01]  /*2c8a0*/  LDL.LU R88, [R1+0xe20] ;  /* 0x000e200001587983 */ /* 0x000ea20000300800 */
[----:B0-----:R-:W-:-:S04]  /*2c8b0*/  @!P2 LOP3.LUT R47, R47, R46, RZ, 0x3c, !PT ;  /* 0x0000002e2f2fa212 */ /* 0x001fc800078e3cff */
[----:B------:R-:W-:-:S04]  /*2c8c0*/  @!P2 LOP3.LUT R46, R47, R46, RZ, 0x3c, !PT ;  /* 0x0000002e2f2ea212 */ /* 0x000fc800078e3cff */
[----:B------:R-:W-:-:S05]  /*2c8d0*/  @!P2 LOP3.LUT R47, R47, R46, RZ, 0x3c, !PT ;  /* 0x0000002e2f2fa212 */ /* 0x000fca00078e3cff */
[----:B------:R0:W3:Y:S02]  /*2c8e0*/  @!P2 LDG.E.U8 R89, desc[UR22][R46.64] ;  /* 0x000000162e59a981 */ /* 0x0000e4000c1e1100 */
[----:B0-----:R-:W0:Y:S02]  /*2c8f0*/  S2R R47, SR_TID.X ;  /* 0x00000000002f7919 */ /* 0x001e240000002100 */
[----:B------:R-:W3:Y:S01]  /*2c900*/  LDL.LU R46, [R1+0x18] ;  /* 0x00001800012e7983 */ /* 0x000ee20000300800 */
[----:B0-----:R-:W-:-:S04]  /*2c910*/  LOP3.LUT R47, R47, 0x7f, RZ, 0xc0, !PT ;  /* 0x0000007f2f2f7812 */ /* 0x001fc800078ec0ff */
[----:B------:R-:W-:-:S05]  /*2c920*/  LOP3.LUT R47, R47, 0x10, RZ, 0x3c, !PT ;  /* 0x000000102f2f7812 */ /* 0x000fca00078e3cff */
[----:B--2---:R0:W-:Y:S04]  /*2c930*/  STS.U8 [R47+UR11+0x8e80], R90 ;  /* 0x008e805a2f007988 */ /* 0x0041e8000800000b */
[----:B------:R1:W-:Y:S04]  /*2c940*/  STS.U8 [R47+UR11+0x9080], R91 ;  /* 0x0090805b2f007988 */ /* 0x0003e8000800000b */
[----:B------:R2:W-:Y:S04]  /*2c950*/  STS.U8 [R47+UR11+0x9280], R93 ;  /* 0x0092805d2f007988 */ /* 0x0005e8000800000b */
[----:B0-----:R-:W4:Y:S04]  /*2c960*/  LDL.LU R90, [R1+0xe1c] ;  /* 0x000e1c00015a7983 */ /* 0x001f280000300800 */
[----:B-1----:R-:W4:Y:S04]  /*2c970*/  LDL.LU R91, [R1+0xe18] ;  /* 0x000e1800015b7983 */ /* 0x002f280000300800 */
[----:B--2---:R-:W2:Y:S04]  /*2c980*/  LDL.LU R93, [R1+0xe14] ;  /* 0x000e1400015d7983 */ /* 0x004ea80000300800 */
[----:B------:R0:W-:Y:S04]  /*2c990*/  STS.U8 [R47+UR11+0x9480], R82 ;  /* 0x009480522f007988 */ /* 0x0001e8000800000b */
[----:B0-----:R-:W2:Y:S04]  /*2c9a0*/  LDL.LU R82, [R1+0xe10] ;  /* 0x000e100001527983 */ /* 0x001ea80000300800 */
[----:B------:R-:W-:Y:S04]  /*2c9b0*/  STS.U8 [R47+UR11+0x9680], R92 ;  /* 0x0096805c2f007988 */ /* 0x000fe8000800000b */
[----:B---3--:R-:W-:Y:S04]  /*2c9c0*/  STS.U8 [R47+UR11+0x9880], R46 ;  /* 0x0098802e2f007988 */ /* 0x008fe8000800000b */
[----:B--2---:R0:W-:Y:S04]  /*2c9d0*/  STS.U8 [R47+UR11+0x9a80], R82 ;  /* 0x009a80522f007988 */ /* 0x0041e8000800000b */
[----:B------:R-:W-:Y:S04]  /*2c9e0*/  STS.U8 [R47+UR11+0x9c80], R93 ;  /* 0x009c805d2f007988 */ /* 0x000fe8000800000b */
[----:B----4-:R-:W-:Y:S04]  /*2c9f0*/  STS.U8 [R47+UR11+0x9e80], R91 ;  /* 0x009e805b2f007988 */ /* 0x010fe8000800000b */
        /* <DEDUP_REMOVED lines=45> */
[----:B------:R1:W-:Y:S04]  /*2ccd0*/  STS.U8 [R47+UR11+0xfa80], R3 ;  /* 0x00fa80032f007988 */ /* 0x0003e8000800000b */
[----:B0-----:R-:W5:Y:S04]  /*2cce0*/  LDL.LU R82, [R1+0xe0c] ;  /* 0x000e0c0001527983 */ /* 0x001f680000300800 */
[----:B------:R0:W-:Y:S04]  /*2ccf0*/  STS.U8 [R47+UR11+0xfc80], R2 ;  /* 0x00fc80022f007988 */ /* 0x0001e8000800000b */
[----:B-1----:R-:W2:Y:S04]  /*2cd00*/  LDL R3, [R1+0xe8] ;  /* 0x0000e80001037983 */ /* 0x002ea80000100800 */
[----:B------:R-:W3:Y:S04]  /*2cd10*/  LDL R13, [R1+0x108] ;  /* 0x00010800010d7983 */ /* 0x000ee80000100800 */
[----:B0-----:R-:W2:Y:S04]  /*2cd20*/  LDL R2, [R1+0xec] ;  /* 0x0000ec0001027983 */ /* 0x001ea80000100800 */
[----:B------:R-:W4:Y:S04]  /*2cd30*/  LDL R12, [R1+0x10c] ;  /* 0x00010c00010c7983 */ /* 0x000f280000100800 */
[----:B------:R-:W3:Y:S04]  /*2cd40*/  LDL R7, [R1+0x128] ;  /* 0x0001280001077983 */ /* 0x000ee80000100800 */
        /* <DEDUP_REMOVED lines=8> */
[----:B------:R-:W3:Y:S01]  /*2cdd0*/  LDL R10, [R1+0x1ac] ;  /* 0x0001ac00010a7983 */ /* 0x000ee20000100800 */
[----:B------:R-:W-:-:S03]  /*2cde0*/  PRMT R90, RZ, 0x7610, R90 ;  /* 0x00007610ff5a7816 */ /* 0x000fc6000000005a */
[----:B------:R-:W3:Y:S04]  /*2cdf0*/  LDL R5, [R1+0x1c8] ;  /* 0x0001c80001057983 */ /* 0x000ee80000100800 */
[----:B------:R-:W3:Y:S04]  /*2ce00*/  LDL R4, [R1+0x1cc] ;  /* 0x0001cc0001047983 */ /* 0x000ee80000100800 */
[----:B------:R0:W-:Y:S01]  /*2ce10*/  STS.U8 [R47+UR11+0xfe80], R0 ;  /* 0x00fe80002f007988 */ /* 0x0001e2000800000b */
[----:B------:R-:W-:Y:S02]  /*2ce20*/  PRMT R88, RZ, 0x7610, R88 ;  /* 0x00007610ff587816 */ /* 0x000fe40000000058 */
[----:B------:R-:W-:Y:S01]  /*2ce30*/  PRMT R68, RZ, 0x7610, R68 ;  /* 0x00007610ff447816 */ /* 0x000fe20000000044 */
[----:B------:R-:W3:Y:S04]  /*2ce40*/  LDL R19, [R1+0x44c] ;  /* 0x00044c0001137983 */ /* 0x000ee80000100800 */
[----:B------:R-:W3:Y:S01]  /*2ce50*/  LDL R18, [R1+0x450] ;  /* 0x0004500001127983 */ /* 0x000ee20000100800 */
[----:B0-----:R-:W0:Y:S03]  /*2ce60*/  S2R R47, SR_TID.X ;  /* 0x00000000002f7919 */ /* 0x001e260000002100 */
        /* <DEDUP_REMOVED lines=21> */
[----:B--2---:R4:W2:Y:S02]  /*2cfc0*/  @!P2 LDG.E.U8 R90, desc[UR22][R2.64] ;  /* 0x00000016025aa981 */ /* 0x0048a4000c1e1100 */
[----:B----4-:R-:W-:-:S02]  /*2cfd0*/  @!P2 IMAD.MOV.U32 R2, RZ, RZ, R12 ;  /* 0x000000ffff02a224 */ /* 0x010fc400078e000c */
[----:B---3--:R-:W-:Y:S01]  /*2cfe0*/  @!P2 IMAD.MOV.U32 R3, RZ, RZ, R13 ;  /* 0x000000ffff03a224 */ /* 0x008fe200078e000d */
[----:B------:R-:W3:Y:S04]  /*2cff0*/  LDL R12, [R1+0x20c] ;  /* 0x00020c00010c7983 */ /* 0x000ee80000100800 */
[----:B------:R-:W4:Y:S01]  /*2d000*/  LDL R13, [R1+0x208] ;  /* 0x00020800010d7983 */ /* 0x000f220000100800 */
[----:B0-----:R-:W-:-:S03]  /*2d010*/  LOP3.LUT R47, R47, 0x7f, RZ, 0xc0, !PT ;  /* 0x0000007f2f2f7812 */ /* 0x001fc600078ec0ff */
[----:B------:R0:W2:Y:S01]  /*2d020*/  @!P2 LDG.E.U8 R88, desc[UR22][R2.64] ;  /* 0x000000160258a981 */ /* 0x0000a2000c1e1100 */
[----:B------:R-:W-:-:S05]  /*2d030*/  LOP3.LUT R47, R47, 0x20, RZ, 0x3c, !PT ;  /* 0x000000202f2f7812 */ /* 0x000fca00078e3cff */
        /* <DEDUP_REMOVED lines=35> */
[----:B0-----:R-:W-:-:S03]  /*2d270*/  @!P2 IMAD.MOV.U32 R2, RZ, RZ, R6 ;  /* 0x000000ffff02a224 */ /* 0x001fc600078e0006 */
[----:B------:R-:W-:Y:S01]  /*2d280*/  STS.U8 [R47+UR11+0xc700], R84 ;  /* 0x00c700542f007988 */ /* 0x000fe2000800000b */
[----:B------:R-:W-:-:S03]  /*2d290*/  @!P2 IMAD.MOV.U32 R3, RZ, RZ, R7 ;  /* 0x000000ffff03a224 */ /* 0x000fc600078e0007 */
[----:B------:R0:W-:Y:S04]  /*2d2a0*/  STS.U8 [R47+UR11+0xc900], R86 ;  /* 0x00c900562f007988 */ /* 0x0001e8000800000b */
[----:B------:R-:W2:Y:S04]  /*2d2b0*/  LDL R7, [R1+0x228] ;  /* 0x0002280001077983 */ /* 0x000ea80000100800 */
[----:B------:R-:W2:Y:S01]  /*2d2c0*/  LDL R6, [R1+0x22c] ;  /* 0x00022c0001067983 */ /* 0x000ea20000100800 */
[----:B0-----:R-:W-:Y:S02]  /*2d2d0*/  PRMT R86, RZ, 0x7610, R86 ;  /* 0x00007610ff567816 */ /* 0x001fe40000000056 */
[----:B------:R-:W-:Y:S01]  /*2d2e0*/  PRMT R84, RZ, 0x7610, R84 ;  /* 0x00007610ff547816 */ /* 0x000fe20000000054 */
[----:B------:R-:W2:Y:S04]  /*2d2f0*/  LDL R41, [R1+0x684] ;  /* 0x0006840001297983 */ /* 0x000ea80000100800 */
[----:B------:R0:W2:Y:S01]  /*2d300*/  @!P2 LDG.E.U8 R86, desc[UR22][R2.64] ;  /* 0x000000160256a981 */ /* 0x0000a2000c1e1100 */
[----:B------:R-:W-:-:S02]  /*2d310*/  PRMT R80, RZ, 0x7610, R80 ;  /* 0x00007610ff507816 */ /* 0x000fc40000000050 */
[----:B------:R-:W-:Y:S01]  /*2d320*/  PRMT R66, RZ, 0x7610, R66 ;  /* 0x00007610ff427816 */ /* 0x000fe20000000042 */
[----:B------:R-:W2:Y:S01]  /*2d330*/  LDL R40, [R1+0x688] ;  /* 0x0006880001287983 */ /* 0x000ea20000100800 */
[----:B------:R-:W-:Y:S02]  /*2d340*/  PRMT R64, RZ, 0x7610, R64 ;  /* 0x00007610ff407816 */ /* 0x000fe40000000040 */
[----:B------:R-:W-:Y:S01]  /*2d350*/  PRMT R62, RZ, 0x7610, R62 ;  /* 0x00007610ff3e7816 */ /* 0x000fe2000000003e */
[----:B------:R-:W2:Y:S01]  /*2d360*/  LDL R43, [R1+0x6a4] ;  /* 0x0006a400012b7983 */ /* 0x000ea20000100800 */
[----:B0-----:R-:W-:Y:S02]  /*2d370*/  @!P2 IMAD.MOV.U32 R2, RZ, RZ, R14 ;  /* 0x000000ffff02a224 */ /* 0x001fe400078e000e */
[----:B------:R-:W-:Y:S01]  /*2d380*/  @!P2 IMAD.MOV.U32 R3, RZ, RZ, R15 ;  /* 0x000000ffff03a224 */ /* 0x000fe200078e000f */
[----:B------:R-:W2:Y:S04]  /*2d390*/  LDL R14, [R1+0x24c] ;  /* 0x00024c00010e7983 */ /* 0x000ea80000100800 */
        /* <DEDUP_REMOVED lines=16> */
[----:B0-----:R-:W-:Y:S02]  /*2d4a0*/  @!P2 IMAD.MOV.U32 R2, RZ, RZ, R16 ;  /* 0x000000ffff02a224 */ /* 0x001fe400078e0010 */
[----:B------:R-:W-:Y:S01]  /*2d4b0*/  @!P2 IMAD.MOV.U32 R3, RZ, RZ, R17 ;  /* 0x000000ffff03a224 */ /* 0x000fe200078e0011 */
[----:B------:R-:W2:Y:S04]  /*2d4c0*/  LDL R16, [R1+0x28c] ;  /* 0x00028c0001107983 */ /* 0x000ea80000100800 */
[----:B------:R-:W2:Y:S04]  /*2d4d0*/  LDL R17, [R1+0x288] ;  /* 0x0002880001117983 */ /* 0x000ea80000100800 */
[----:B------:R0:W2:Y:S01]  /*2d4e0*/  @!P2 LDG.E.U8 R78, desc[UR22][R2.64] ;  /* 0x00000016024ea981 */ /* 0x0000a2000c1e1100 */
[----:B------:R-:W-:Y:S01]  /*2d4f0*/  PRMT R74, RZ, 0x7610, R74 ;  /* 0x00007610ff4a7816 */ /* 0x000fe2000000004a */
[----:B0-----:R-:W-:-:S02]  /*2d500*/  @!P2 IMAD.MOV.U32 R2, RZ, RZ, R10 ;  /* 0x000000ffff02a224 */ /* 0x001fc400078e000a */
[----:B------:R-:W-:Y:S01]  /*2d510*/  @!P2 IMAD.MOV.U32 R3, RZ, RZ, R11 ;  /* 0x000000ffff03a224 */ /* 0x000fe200078e000b */
[----:B------:R-:W2:Y:S04]  /*2d520*/  LDL R10, [R1+0x2ac] ;  /* 0x0002ac00010a7983 */ /* 0x000ea80000100800 */
[----:B------:R-:W2:Y:S04]  /*2d530*/  LDL R11, [R1+0x2a8] ;  /* 0x0002a800010b7983 */ /* 0x000ea80000100800 */
[----:B------:R0:W2:Y:S02]  /*2d540*/  @!P2 LDG.E.U8 R76, desc[UR22][R2.64] ;  /* 0x00000016024ca981 */ /* 0x0000a4000c1e1100 */
[----:B0-----:R-:W-:-:S02]  /*2d550*/  @!P2 IMAD.MOV.U32 R2, RZ, RZ, R4 ;  /* 0x000000ffff02a224 */ /* 0x001fc400078e0004 */
[----:B------:R-:W-:Y:S01]  /*2d560*/  @!P2 IMAD.MOV.U32 R3, RZ, RZ, R5 ;  /* 0x000000ffff03a224 */ /* 0x000fe200078e0005 */
[----:B------:R-:W2:Y:S04]  /*2d570*/  LDL R4, [R1+0x2c8] ;  /* 0x0002c80001047983 */ /* 0x000ea80000100800 */
[----:B------:R-:W2:Y:S04]  /*2d580*/  LDL R5, [R1+0x2c4] ;  /* 0x0002c40001057983 */ /* 0x000ea80000100800 */
[----:B------:R3:W2:Y:S02]  /*2d590*/  @!P2 LDG.E.U8 R74, desc[UR22][R2.64] ;  /* 0x00000016024aa981 */ /* 0x0006a4000c1e1100 */
[----:B---3--:R-:W-:-:S02]  /*2d5a0*/  @!P2 IMAD.MOV.U32 R2, RZ, RZ, R12 ;  /* 0x000000ffff02a224 */ /* 0x008fc400078e000c */
[----:B------:R-:W3:Y:S01]  /*2d5b0*/  LDL R12, [R1+0x2e0] ;  /* 0x0002e000010c7983 */ /* 0x000ee20000100800 */
[----:B----4-:R-:W-:-:S03]  /*2d5c0*/  @!P2 IMAD.MOV.U32 R3, RZ, RZ, R13 ;  /* 0x000000ffff03a224 */ /* 0x010fc600078e000d */
[----:B------:R-:W4:Y:S01]  /*2d5d0*/  LDL R13, [R1+0x2dc] ;  /* 0x0002dc00010d7983 */ /* 0x000f220000100800 */
[----:B------:R-:W-:Y:S02]  /*2d5e0*/  PRMT R72, RZ, 0x7610, R72 ;  /* 0x00007610ff487816 */ /* 0x000fe40000000048 */
[----:B------:R-:W-:-:S04]  /*2d5f0*/  PRMT R70, RZ, 0x7610, R70 ;  /* 0x00007610ff467816 */ /* 0x000fc80000000046 */
[----:B------:R2:W4:Y:S02]  /*2d600*/  @!P2 LDG.E.U8 R72, desc[UR22][R2.64] ;  /* 0x000000160248a981 */ /* 0x000524000c1e1100 */
        /* <DEDUP_REMOVED lines=30> */
[----:B---3--:R-:W-:Y:S02]  /*2d7f0*/  @!P2 IMAD.MOV.U32 R2, RZ, RZ, R12 ;  /* 0x000000ffff02a224 */ /* 0x008fe400078e000c */
[----:B------:R-:W3:Y:S01]  /*2d800*/  LDL R12, [R1+0x3a0] ;  /* 0x0003a000010c7983 */ /* 0x000ee20000100800 */
[----:B----4-:R-:W-:-:S03]  /*2d810*/  @!P2 IMAD.MOV.U32 R3, RZ, RZ, R13 ;  /* 0x000000ffff03a224 */ /* 0x010fc600078e000d */
[----:B------:R-:W4:Y:S04]  /*2d820*/  LDL R13, [R1+0x39c] ;  /* 0x00039c00010d7983 */ /* 0x000f280000100800 */
[----:B------:R2:W4:Y:S01]  /*2d830*/  @!P2 LDG.E.U8 R58, desc[UR22][R2.64] ;  /* 0x00000016023aa981 */ /* 0x000522000c1e1100 */
[----:B------:R-:W-:Y:S02]  /*2d840*/  PRMT R52, RZ, 0x7610, R52 ;  /* 0x00007610ff347816 */ /* 0x000fe40000000034 */
[----:B------:R-:W-:Y:S02]  /*2d850*/  PRMT R50, RZ, 0x7610, R50 ;  /* 0x00007610ff327816 */ /* 0x000fe40000000032 */
[----:B------:R-:W-:Y:S01]  /*2d860*/  PRMT R0, RZ, 0x7610, R0 ;  /* 0x00007610ff007816 */ /* 0x000fe20000000000 */
[----:B--2---:R-:W-:-:S02]  /*2d870*/  @!P2 IMAD.MOV.U32 R3, RZ, RZ, R7 ;  /* 0x000000ffff03a224 */ /* 0x004fc400078e0007 */
        /* <DEDUP_REMOVED lines=27> */
[----:B------:R-:W3:Y:S01]  /*2da30*/  LDL R13, [R1+0x46c] ;  /* 0x00046c00010d7983 */ /* 0x000ee20000100800 */
[----:B------:R-:W-:-:S06]  /*2da40*/  PRMT R48, RZ, 0x7610, R48 ;  /* 0x00007610ff307816 */ /* 0x000fcc0000000030 */
[----:B------:R0:W4:Y:S02]  /*2da50*/  @!P2 LDG.E.U8 R48, desc[UR22][R2.64] ;  /* 0x000000160230a981 */ /* 0x000124000c1e1100 */
[----:B0-----:R-:W-:Y:S02]  /*2da60*/  PRMT R3, RZ, 0x7610, R3 ;  /* 0x00007610ff037816 */ /* 0x001fe40000000003 */
[----:B------:R-:W-:-:S06]  /*2da70*/  PRMT R2, RZ, 0x7610, R2 ;  /* 0x00007610ff027816 */ /* 0x000fcc0000000002 */
[----:B------:R0:W4:Y:S02]  /*2da80*/  @!P2 LDG.E.U8 R2, desc[UR22][R4.64] ;  /* 0x000000160402a981 */ /* 0x000124000c1e1100 */
[----:B0-----:R-:W-:Y:S02]  /*2da90*/  PRMT R4, RZ, 0x7610, R4 ;  /* 0x00007610ff047816 */ /* 0x001fe40000000004 */
[----:B------:R-:W-:Y:S01]  /*2daa0*/  PRMT R5, RZ, 0x7610, R5 ;  /* 0x00007610ff057816 */ /* 0x000fe20000000005 */
[----:B--2---:R0:W2:Y:S02]  /*2dab0*/  @!P2 LDG.E.U8 R3, desc[UR22][R6.64] ;  /* 0x000000160603a981 */ /* 0x0040a4000c1e1100 */
[----:B0-----:R-:W-:Y:S02]  /*2dac0*/  @!P2 IMAD.MOV.U32 R6, RZ, RZ, R14 ;  /* 0x000000ffff06a224 */ /* 0x001fe400078e000e */
[----:B------:R-:W2:Y:S01]  /*2dad0*/  LDL R14, [R1+0x4b0] ;  /* 0x0004b000010e7983 */ /* 0x000ea20000100800 */
[----:B------:R-:W-:-:S03]  /*2dae0*/  @!P2 IMAD.MOV.U32 R7, RZ, RZ, R15 ;  /* 0x000000ffff07a224 */ /* 0x000fc600078e000f */
[----:B------:R-:W2:Y:S04]  /*2daf0*/  LDL R15, [R1+0x4ac] ;  /* 0x0004ac00010f7983 */ /* 0x000ea80000100800 */
[----:B------:R0:W4:Y:S02]  /*2db00*/  @!P2 LDG.E.U8 R4, desc[UR22][R6.64] ;  /* 0x000000160604a981 */ /* 0x000124000c1e1100 */
[----:B0-----:R-:W-:Y:S02]  /*2db10*/  PRMT R6, RZ, 0x7610, R6 ;  /* 0x00007610ff067816 */ /* 0x001fe40000000006 */
[----:B------:R-:W-:Y:S01]  /*2db20*/  PRMT R7, RZ, 0x7610, R7 ;  /* 0x00007610ff077816 */ /* 0x000fe20000000007 */
[----:B------:R0:W4:Y:S02]  /*2db30*/  @!P2 LDG.E.U8 R5, desc[UR22][R8.64] ;  /* 0x000000160805a981 */ /* 0x000124000c1e1100 */
[----:B0-----:R-:W-:-:S02]  /*2db40*/  @!P2 IMAD.MOV.U32 R8, RZ, RZ, R16 ;  /* 0x000000ffff08a224 */ /* 0x001fc400078e0010 */
[----:B------:R-:W4:Y:S01]  /*2db50*/  LDL R16, [R1+0x4f0] ;  /* 0x0004f00001107983 */ /* 0x000f220000100800 */
[----:B------:R-:W-:-:S03]  /*2db60*/  @!P2 IMAD.MOV.U32 R9, RZ, RZ, R17 ;  /* 0x000000ffff09a224 */ /* 0x000fc600078e0011 */
[----:B------:R-:W4:Y:S04]  /*2db70*/  LDL R17, [R1+0x4ec] ;  /* 0x0004ec0001117983 */ /* 0x000f280000100800 */
[----:B------:R0:W4:Y:S02]  /*2db80*/  @!P2 LDG.E.U8 R6, desc[UR22][R8.64] ;  /* 0x000000160806a981 */ /* 0x000124000c1e1100 */
[----:B0-----:R-:W-:Y:S02]  /*2db90*/  PRMT R9, RZ, 0x7610, R9 ;  /* 0x00007610ff097816 */ /* 0x001fe40000000009 */
[----:B------:R0:W4:Y:S02]  /*2dba0*/  @!P2 LDG.E.U8 R7, desc[UR22][R10.64] ;  /* 0x000000160a07a981 */ /* 0x000124000c1e1100 */
[----:B0-----:R-:W-:-:S02]  /*2dbb0*/  @!P2 IMAD.MOV.U32 R10, RZ, RZ, R18 ;  /* 0x000000ffff0aa224 */ /* 0x001fc400078e0012 */
[----:B------:R-:W-:Y:S01]  /*2dbc0*/  @!P2 IMAD.MOV.U32 R11, RZ, RZ, R19 ;  /* 0x000000ffff0ba224 */ /* 0x000fe200078e0013 */
[----:B------:R-:W4:Y:S04]  /*2dbd0*/  LDL R18, [R1+0x530] ;  /* 0x0005300001127983 */ /* 0x000f280000100800 */
[----:B------:R-:W4:Y:S04]  /*2dbe0*/  LDL R19, [R1+0x52c] ;  /* 0x00052c0001137983 */ /* 0x000f280000100800 */
[----:B---3--:R0:W3:Y:S02]  /*2dbf0*/  @!P2 LDG.E.U8 R9, desc[UR22][R12.64] ;  /* 0x000000160c09a981 */ /* 0x0080e4000c1e1100 */
[----:B0-----:R-:W-:-:S02]  /*2dc00*/  @!P2 IMAD.MOV.U32 R12, RZ, RZ, R24 ;  /* 0x000000ffff0ca224 */ /* 0x001fc400078e0018 */
[----:B------:R-:W-:Y:S01]  /*2dc10*/  @!P2 IMAD.MOV.U32 R13, RZ, RZ, R25 ;  /* 0x000000ffff0da224 */ /* 0x000fe200078e0019 */
[----:B------:R-:W3:Y:S04]  /*2dc20*/  LDL R24, [R1+0x570] ;  /* 0x0005700001187983 */ /* 0x000ee80000100800 */
[----:B------:R-:W3:Y:S01]  /*2dc30*/  LDL R25, [R1+0x56c] ;  /* 0x00056c0001197983 */ /* 0x000ee20000100800 */
[----:B------:R-:W-:-:S06]  /*2dc40*/  PRMT R8, RZ, 0x7610, R8 ;  /* 0x00007610ff087816 */ /* 0x000fcc0000000008 */
[----:B------:R0:W3:Y:S02]  /*2dc50*/  @!P2 LDG.E.U8 R8, desc[UR22][R10.64] ;  /* 0x000000160a08a981 */ /* 0x0000e4000c1e1100 */
[----:B0-----:R-:W-:Y:S02]  /*2dc60*/  PRMT R11, RZ, 0x7610, R11 ;  /* 0x00007610ff0b7816 */ /* 0x001fe4000000000b */
[----:B------:R-:W-:-:S06]  /*2dc70*/  PRMT R10, RZ, 0x7610, R10 ;  /* 0x00007610ff0a7816 */ /* 0x000fcc000000000a */
[----:B------:R0:W3:Y:S02]  /*2dc80*/  @!P2 LDG.E.U8 R10, desc[UR22][R12.64] ;  /* 0x000000160c0aa981 */ /* 0x0000e4000c1e1100 */
[----:B0-----:R-:W-:Y:S02]  /*2dc90*/  PRMT R12, RZ, 0x7610, R12 ;  /* 0x00007610ff0c7816 */ /* 0x001fe4000000000c */
[----:B------:R-:W-:Y:S01]  /*2dca0*/  PRMT R13, RZ, 0x7610, R13 ;  /* 0x00007610ff0d7816 */ /* 0x000fe2000000000d */
[----:B--2---:R0:W2:Y:S02]  /*2dcb0*/  @!P2 LDG.E.U8 R11, desc[UR22][R14.64] ;  /* 0x000000160e0ba981 */ /* 0x0040a4000c1e1100 */
[----:B0-----:R-:W-:Y:S02]  /*2dcc0*/  @!P2 IMAD.MOV.U32 R14, RZ, RZ, R20 ;  /* 0x000000ffff0ea224 */ /* 0x001fe400078e0014 */
[----:B------:R-:W-:Y:S01]  /*2dcd0*/  @!P2 IMAD.MOV.U32 R15, RZ, RZ, R21 ;  /* 0x000000ffff0fa224 */ /* 0x000fe200078e0015 */
[----:B------:R-:W2:Y:S04]  /*2dce0*/  LDL R20, [R1+0x590] ;  /* 0x0005900001147983 */ /* 0x000ea80000100800 */
[----:B------:R-:W2:Y:S04]  /*2dcf0*/  LDL R21, [R1+0x58c] ;  /* 0x00058c0001157983 */ /* 0x000ea80000100800 */
[----:B------:R0:W2:Y:S02]  /*2dd00*/  @!P2 LDG.E.U8 R12, desc[UR22][R14.64] ;  /* 0x000000160e0ca981 */ /* 0x0000a4000c1e1100 */
[----:B0-----:R-:W-:-:S02]  /*2dd10*/  PRMT R14, RZ, 0x7610, R14 ;  /* 0x00007610ff0e7816 */ /* 0x001fc4000000000e */
[----:B------:R-:W-:Y:S01]  /*2dd20*/  PRMT R15, RZ, 0x7610, R15 ;  /* 0x00007610ff0f7816 */ /* 0x000fe2000000000f */
[----:B----4-:R0:W4:Y:S02]  /*2dd30*/  @!P2 LDG.E.U8 R13, desc[UR22][R16.64] ;  /* 0x00000016100da981 */ /* 0x010124000c1e1100 */
[----:B0-----:R-:W-:Y:S02]  /*2dd40*/  @!P2 IMAD.MOV.U32 R16, RZ, RZ, R22 ;  /* 0x000000ffff10a224 */ /* 0x001fe400078e0016 */
[----:B------:R-:W-:Y:S01]  /*2dd50*/  @!P2 IMAD.MOV.U32 R17, RZ, RZ, R23 ;  /* 0x000000ffff11a224 */ /* 0x000fe200078e0017 */
[----:B------:R-:W4:Y:S04]  /*2dd60*/  LDL R22, [R1+0x5b0] ;  /* 0x0005b00001167983 */ /* 0x000f280000100800 */
[----:B------:R-:W4:Y:S04]  /*2dd70*/  LDL R23, [R1+0x5ac] ;  /* 0x0005ac0001177983 */ /* 0x000f280000100800 */
[----:B------:R0:W4:Y:S02]  /*2dd80*/  @!P2 LDG.E.U8 R14, desc[UR22][R16.64] ;  /* 0x00000016100ea981 */ /* 0x000124000c1e1100 */
[----:B0-----:R-:W-:-:S02]  /*2dd90*/  PRMT R16, RZ, 0x7610, R16 ;  /* 0x00007610ff107816 */ /* 0x001fc40000000010 */
[----:B------:R0:W4:Y:S02]  /*2dda0*/  @!P2 LDG.E.U8 R15, desc[UR22][R18.64] ;  /* 0x00000016120fa981 */ /* 0x000124000c1e1100 */
[----:B0-----:R-:W-:Y:S02]  /*2ddb0*/  @!P2 IMAD.MOV.U32 R18, RZ, RZ, R28 ;  /* 0x000000ffff12a224 */ /* 0x001fe400078e001c */
[----:B------:R-:W-:Y:S01]  /*2ddc0*/  @!P2 IMAD.MOV.U32 R19, RZ, RZ, R29 ;  /* 0x000000ffff13a224 */ /* 0x000fe200078e001d */
[----:B------:R-:W4:Y:S04]  /*2ddd0*/  LDL R28, [R1+0x5e8] ;  /* 0x0005e800011c7983 */ /* 0x000f280000100800 */
[----:B------:R3:W4:Y:S04]  /*2dde0*/  @!P2 LDG.E.U8 R16, desc[UR22][R18.64] ;  /* 0x000000161210a981 */ /* 0x000728000c1e1100 */
[----:B------:R-:W4:Y:S01]  /*2ddf0*/  LDL R29, [R1+0x5e4] ;  /* 0x0005e400011d7983 */ /* 0x000f220000100800 */
[----:B---3--:R-:W-:-:S03]  /*2de00*/  @!P2 IMAD.MOV.U32 R18, RZ, RZ, R24 ;  /* 0x000000ffff12a224 */ /* 0x008fc600078e0018 */
[----:B------:R-:W3:Y:S01]  /*2de10*/  LDL R24, [R1+0x5d0] ;  /* 0x0005d00001187983 */ /* 0x000ee20000100800 */
[----:B------:R-:W-:-:S03]  /*2de20*/  @!P2 IMAD.MOV.U32 R19, RZ, RZ, R25 ;  /* 0x000000ffff13a224 */ /* 0x000fc600078e0019 */
[----:B------:R-:W3:Y:S01]  /*2de30*/  LDL R25, [R1+0x5cc] ;  /* 0x0005cc0001197983 */ /* 0x000ee20000100800 */
[----:B------:R-:W-:-:S06]  /*2de40*/  PRMT R17, RZ, 0x7610, R17 ;  /* 0x00007610ff117816 */ /* 0x000fcc0000000011 */
[----:B------:R0:W3:Y:S02]  /*2de50*/  @!P2 LDG.E.U8 R17, desc[UR22][R18.64] ;  /* 0x000000161211a981 */ /* 0x0000e4000c1e1100 */
[----:B0-----:R-:W-:Y:S02]  /*2de60*/  PRMT R18, RZ, 0x7610, R18 ;  /* 0x00007610ff127816 */ /* 0x001fe40000000012 */
[----:B------:R-:W-:-:S04]  /*2de70*/  PRMT R19, RZ, 0x7610, R19 ;  /* 0x00007610ff137816 */ /* 0x000fc80000000013 */
[----:B--2---:R0:W2:Y:S02]  /*2de80*/  @!P2 LDG.E.U8 R18, desc[UR22][R20.64] ;  /* 0x000000161412a981 */ /* 0x0040a4000c1e1100 */
[----:B0-----:R-:W-:Y:S02]  /*2de90*/  @!P2 IMAD.MOV.U32 R20, RZ, RZ, R26 ;  /* 0x000000ffff14a224 */ /* 0x001fe400078e001a */
[----:B------:R-:W-:Y:S01]  /*2dea0*/  @!P2 IMAD.MOV.U32 R21, RZ, RZ, R27 ;  /* 0x000000ffff15a224 */ /* 0x000fe200078e001b */
[----:B------:R-:W2:Y:S04]  /*2deb0*/  LDL R26, [R1+0x5f0] ;  /* 0x0005f000011a7983 */ /* 0x000ea80000100800 */
[----:B------:R-:W2:Y:S04]  /*2dec0*/  LDL R27, [R1+0x5ec] ;  /* 0x0005ec00011b7983 */ /* 0x000ea80000100800 */
[----:B------:R0:W2:Y:S02]  /*2ded0*/  @!P2 LDG.E.U8 R19, desc[UR22][R20.64] ;  /* 0x000000161413a981 */ /* 0x0000a4000c1e1100 */
[----:B0-----:R-:W-:-:S02]  /*2dee0*/  PRMT R20, RZ, 0x7610, R20 ;  /* 0x00007610ff147816 */ /* 0x001fc40000000014 */
[----:B------:R-:W-:-:S04]  /*2def0*/  PRMT R21, RZ, 0x7610, R21 ;  /* 0x00007610ff157816 */ /* 0x000fc80000000015 */
[----:B----4-:R0:W4:Y:S02]  /*2df00*/  @!P2 LDG.E.U8 R20, desc[UR22][R22.64] ;  /* 0x000000161614a981 */ /* 0x010124000c1e1100 */
[----:B0-----:R-:W-:Y:S02]  /*2df10*/  @!P2 IMAD.MOV.U32 R22, RZ, RZ, R30 ;  /* 0x000000ffff16a224 */ /* 0x001fe400078e001e */
[----:B------:R-:W-:Y:S01]  /*2df20*/  @!P2 IMAD.MOV.U32 R23, RZ, RZ, R31 ;  /* 0x000000ffff17a224 */ /* 0x000fe200078e001f */
[----:B------:R-:W4:Y:S04]  /*2df30*/  LDL R30, [R1+0x630] ;  /* 0x00063000011e7983 */ /* 0x000f280000100800 */
[----:B------:R0:W4:Y:S04]  /*2df40*/  @!P2 LDG.E.U8 R21, desc[UR22][R22.64] ;  /* 0x000000161615a981 */ /* 0x000128000c1e1100 */
[----:B------:R-:W4:Y:S01]  /*2df50*/  LDL R31, [R1+0x62c] ;  /* 0x00062c00011f7983 */ /* 0x000f220000100800 */
[----:B0-----:R-:W-:-:S06]  /*2df60*/  PRMT R22, RZ, 0x7610, R22 ;  /* 0x00007610ff167816 */ /* 0x001fcc0000000016 */
[----:B---3--:R0:W3:Y:S02]  /*2df70*/  @!P2 LDG.E.U8 R22, desc[UR22][R24.64] ;  /* 0x000000161816a981 */ /* 0x0080e4000c1e1100 */
[----:B0-----:R-:W-:Y:S02]  /*2df80*/  @!P2 IMAD.MOV.U32 R24, RZ, RZ, R28 ;  /* 0x000000ffff18a224 */ /* 0x001fe400078e001c */
[----:B------:R-:W-:Y:S01]  /*2df90*/  @!P2 IMAD.MOV.U32 R25, RZ, RZ, R29 ;  /* 0x000000ffff19a224 */ /* 0x000fe200078e001d */
[----:B------:R-:W3:Y:S04]  /*2dfa0*/  LDL R28, [R1+0x610] ;  /* 0x00061000011c7983 */ /* 0x000ee80000100800 */
[----:B------:R-:W3:Y:S01]  /*2dfb0*/  LDL R29, [R1+0x60c] ;  /* 0x00060c00011d7983 */ /* 0x000ee20000100800 */
[----:B------:R-:W-:-:S06]  /*2dfc0*/  PRMT R23, RZ, 0x7610, R23 ;  /* 0x00007610ff177816 */ /* 0x000fcc0000000017 */
[----:B------:R0:W4:Y:S02]  /*2dfd0*/  @!P2 LDG.E.U8 R23, desc[UR22][R24.64] ;  /* 0x000000161817a981 */ /* 0x000124000c1e1100 */
        /* <DEDUP_REMOVED lines=8> */
[----:B0-----:R-:W-:-:S06]  /*2e060*/  PRMT R26, RZ, 0x7610, R26 ;  /* 0x00007610ff1a7816 */ /* 0x001fcc000000001a */
[----:B---3--:R0:W3:Y:S02]  /*2e070*/  @!P2 LDG.E.U8 R26, desc[UR22][R28.64] ;  /* 0x000000161c1aa981 */ /* 0x0080e4000c1e1100 */
[----:B0-----:R-:W-:Y:S02]  /*2e080*/  @!P2 IMAD.MOV.U32 R28, RZ, RZ, R34 ;  /* 0x000000ffff1ca224 */ /* 0x001fe400078e0022 */
[----:B------:R-:W-:Y:S01]  /*2e090*/  @!P2 IMAD.MOV.U32 R29, RZ, RZ, R35 ;  /* 0x000000ffff1da224 */ /* 0x000fe200078e0023 */
[----:B------:R-:W3:Y:S04]  /*2e0a0*/  LDL R34, [R1+0x670] ;  /* 0x0006700001227983 */ /* 0x000ee80000100800 */
[----:B------:R-:W3:Y:S01]  /*2e0b0*/  LDL R35, [R1+0x66c] ;  /* 0x00066c0001237983 */ /* 0x000ee20000100800 */
[----:B------:R-:W-:-:S06]  /*2e0c0*/  PRMT R27, RZ, 0x7610, R27 ;  /* 0x00007610ff1b7816 */ /* 0x000fcc000000001b */
[----:B------:R0:W3:Y:S02]  /*2e0d0*/  @!P2 LDG.E.U8 R27, desc[UR22][R28.64] ;  /* 0x000000161c1ba981 */ /* 0x0000e4000c1e1100 */
[----:B0-----:R-:W-:Y:S02]  /*2e0e0*/  PRMT R28, RZ, 0x7610, R28 ;  /* 0x00007610ff1c7816 */ /* 0x001fe4000000001c */
[----:B------:R-:W-:-:S04]  /*2e0f0*/  PRMT R29, RZ, 0x7610, R29 ;  /* 0x00007610ff1d7816 */ /* 0x000fc8000000001d */
[----:B----4-:R0:W4:Y:S02]  /*2e100*/  @!P2 LDG.E.U8 R28, desc[UR22][R30.64] ;  /* 0x000000161e1ca981 */ /* 0x010124000c1e1100 */
[----:B0-----:R-:W-:Y:S02]  /*2e110*/  @!P2 IMAD.MOV.U32 R30, RZ, RZ, R38 ;  /* 0x000000ffff1ea224 */ /* 0x001fe400078e0026 */
[----:B------:R-:W-:Y:S01]  /*2e120*/  @!P2 IMAD.MOV.U32 R31, RZ, RZ, R39 ;  /* 0x000000ffff1fa224 */ /* 0x000fe200078e0027 */
[----:B------:R-:W4:Y:S04]  /*2e130*/  LDL R38, [R1+0x6b0] ;  /* 0x0006b00001267983 */ /* 0x000f280000100800 */
[----:B------:R0:W4:Y:S04]  /*2e140*/  @!P2 LDG.E.U8 R29, desc[UR22][R30.64] ;  /* 0x000000161e1da981 */ /* 0x000128000c1e1100 */
[----:B------:R-:W4:Y:S01]  /*2e150*/  LDL R39, [R1+0x6ac] ;  /* 0x0006ac0001277983 */ /* 0x000f220000100800 */
[----:B0-----:R-:W-:-:S02]  /*2e160*/  PRMT R30, RZ, 0x7610, R30 ;  /* 0x00007610ff1e7816 */ /* 0x001fc4000000001e */
[----:B------:R-:W-:-:S04]  /*2e170*/  PRMT R31, RZ, 0x7610, R31 ;  /* 0x00007610ff1f7816 */ /* 0x000fc8000000001f */
[----:B--2---:R0:W2:Y:S02]  /*2e180*/  @!P2 LDG.E.U8 R30, desc[UR22][R32.64] ;  /* 0x00000016201ea981 */ /* 0x0040a4000c1e1100 */
[----:B0-----:R-:W-:Y:S02]  /*2e190*/  @!P2 IMAD.MOV.U32 R32, RZ, RZ, R36 ;  /* 0x000000ffff20a224 */ /* 0x001fe400078e0024 */
[----:B------:R-:W-:Y:S01]  /*2e1a0*/  @!P2 IMAD.MOV.U32 R33, RZ, RZ, R37 ;  /* 0x000000ffff21a224 */ /* 0x000fe200078e0025 */
[----:B------:R-:W2:Y:S04]  /*2e1b0*/  LDL R36, [R1+0x690] ;  /* 0x0006900001247983 */ /* 0x000ea80000100800 */
[----:B------:R-:W2:Y:S04]  /*2e1c0*/  LDL R37, [R1+0x68c] ;  /* 0x00068c0001257983 */ /* 0x000ea80000100800 */
[----:B------:R0:W4:Y:S02]  /*2e1d0*/  @!P2 LDG.E.U8 R31, desc[UR22][R32.64] ;  /* 0x00000016201fa981 */ /* 0x000124000c1e1100 */
        /* <DEDUP_REMOVED lines=14> */
[----:B------:R0:W2:Y:S04]  /*2e2c0*/  @!P2 LDG.E.U8 R35, desc[UR22][R36.64] ;  /* 0x000000162423a981 */ /* 0x0000a8000c1e1100 */
[----:B------:R-:W2:Y:S01]  /*2e2d0*/  LDL R43, [R1+0x6ec] ;  /* 0x0006ec00012b7983 */ /* 0x000ea20000100800 */
[----:B0-----:R-:W-:-:S02]  /*2e2e0*/  PRMT R36, RZ, 0x7610, R36 ;  /* 0x00007610ff247816 */ /* 0x001fc40000000024 */
[----:B------:R-:W-:-:S04]  /*2e2f0*/  PRMT R37, RZ, 0x7610, R37 ;  /* 0x00007610ff257816 */ /* 0x000fc80000000025 */
[----:B----4-:R0:W4:Y:S02]  /*2e300*/  @!P2 LDG.E.U8 R36, desc[UR22][R38.64] ;  /* 0x000000162624a981 */ /* 0x010124000c1e1100 */
[----:B0-----:R-:W-:Y:S02]  /*2e310*/  @!P2 IMAD.MOV.U32 R38, RZ, RZ, R44 ;  /* 0x000000ffff26a224 */ /* 0x001fe400078e002c */
[----:B------:R-:W-:Y:S01]  /*2e320*/  @!P2 IMAD.MOV.U32 R39, RZ, RZ, R45 ;  /* 0x000000ffff27a224 */ /* 0x000fe200078e002d */
[----:B------:R-:W2:Y:S04]  /*2e330*/  LDL R44, [R1+0x710] ;  /* 0x00071000012c7983 */ /* 0x000ea80000100800 */
[----:B------:R0:W2:Y:S04]  /*2e340*/  @!P2 LDG.E.U8 R37, desc[UR22][R38.64] ;  /* 0x000000162625a981 */ /* 0x0000a8000c1e1100 */
[----:B------:R-:W2:Y:S01]  /*2e350*/  LDL R45, [R1+0x70c] ;  /* 0x00070c00012d7983 */ /* 0x000ea20000100800 */
[----:B0-----:R-:W-:-:S06]  /*2e360*/  PRMT R38, RZ, 0x7610, R38 ;  /* 0x00007610ff267816 */ /* 0x001fcc0000000026 */
[----:B---3--:R0:W3:Y:S04]  /*2e370*/  @!P2 LDG.E.U8 R38, desc[UR22][R40.64] ;  /* 0x000000162826a981 */ /* 0x0080e8000c1e1100 */
        /* <DEDUP_REMOVED lines=11> */
[----:B------:R-:W-:-:S03]  /*2e430*/  PRMT R41, RZ, 0x7610, R41 ;  /* 0x00007610ff297816 */ /* 0x000fc60000000029 */
[----:B------:R-:W-:Y:S04]  /*2e440*/  STS.U8 [R47+UR11+0xcb00], R87 ;  /* 0x00cb00572f007988 */ /* 0x000fe8000800000b */
[----:B------:R1:W-:Y:S04]  /*2e450*/  STS.U8 [R47+UR11+0xcd00], R89 ;  /* 0x00cd00592f007988 */ /* 0x0003e8000800000b */
[----:B-1----:R-:W2:Y:S01]  /*2e460*/  LDL R47, [R1+0x72c] ;  /* 0x00072c00012f7983 */ /* 0x002ea20000100800 */
[----:B0-----:R-:W-:-:S04]  /*2e470*/  @!P2 LOP3.LUT R43, R43, R42, RZ, 0x3c, !PT ;  /* 0x0000002a2b2ba212 */ /* 0x001fc800078e3cff */
[----:B------:R-:W-:-:S04]  /*2e480*/  @!P2 LOP3.LUT R42, R43, R42, RZ, 0x3c, !PT ;  /* 0x0000002a2b2aa212 */ /* 0x000fc800078e3cff */
[----:B------:R-:W-:-:S05]  /*2e490*/  @!P2 LOP3.LUT R43, R43, R42, RZ, 0x3c, !PT ;  /* 0x0000002a2b2ba212 */ /* 0x000fca00078e3cff */
[----:B------:R0:W2:Y:S02]  /*2e4a0*/  @!P2 LDG.E.U8 R41, desc[UR22][R42.64] ;  /* 0x000000162a29a981 */ /* 0x0000a4000c1e1100 */
[----:B0-----:R-:W-:-:S06]  /*2e4b0*/  PRMT R42, RZ, 0x7610, R42 ;  /* 0x00007610ff2a7816 */ /* 0x001fcc000000002a */
        /* <DEDUP_REMOVED lines=173> */
[----:B------:R-:W-:Y:S01]  /*2ef90*/  PRMT R93, RZ, 0x7610, R93 ;  /* 0x00007610ff5d7816 */ /* 0x000fe2000000005d */
[----:B------:R-:W1:Y:S01]  /*2efa0*/  S2R R92, SR_TID.X ;  /* 0x00000000005c7919 */ /* 0x000e620000002100 */
[----:B0-----:R-:W-:-:S04]  /*2efb0*/  @!P2 LOP3.LUT R47, R47, R46, RZ, 0x3c, !PT ;  /* 0x0000002e2f2fa212 */ /* 0x001fc800078e3cff */
[----:B------:R-:W-:-:S04]  /*2efc0*/  @!P2 LOP3.LUT R46, R47, R46, RZ, 0x3c, !PT ;  /* 0x0000002e2f2ea212 */ /* 0x000fc800078e3cff */
[----:B------:R-:W-:-:S05]  /*2efd0*/  @!P2 LOP3.LUT R47, R47, R46, RZ, 0x3c, !PT ;  /* 0x0000002e2f2fa212 */ /* 0x000fca00078e3cff */
[----:B------:R0:W4:Y:S02]  /*2efe0*/  @!P2 LDG.E.U8 R93, desc[UR22][R46.64] ;  /* 0x000000162e5da981 */ /* 0x000124000c1e1100 */
[----:B0-----:R-:W0:Y:S01]  /*2eff0*/  S2R R47, SR_TID.X ;  /* 0x00000000002f7919 */ /* 0x001e220000002100 */
[----:B-1----:R-:W-:Y:S02]  /*2f000*/  LOP3.LUT R92, R92, 0x7f, RZ, 0xc0, !PT ;  /* 0x0000007f5c5c7812 */ /* 0x002fe400078ec0ff */
        /* <DEDUP_REMOVED lines=15> */
[----:B--2---:R0:W-:Y:S04]  /*2f100*/  STS.U8 [R47+UR11+0xe900], R45 ;  /* 0x00e9002d2f007988 */ /* 0x0041e8000800000b */
[----:B------:R0:W-:Y:S04]  /*2f110*/  STS.U8 [R47+UR11+0xeb00], R51 ;  /* 0x00eb00332f007988 */ /* 0x0001e8000800000b */
[----:B------:R0:W-:Y:S04]  /*2f120*/  STS.U8 [R47+UR11+0xed00], R53 ;  /* 0x00ed00352f007988 */ /* 0x0001e8000800000b */
[----:B------:R0:W-:Y:S01]  /*2f130*/  STS.U8 [R47+UR11+0xef00], R55 ;  /* 0x00ef00372f007988 */ /* 0x0001e2000800000b */
[----:B------:R-:W-:-:S03]  /*2f140*/  LOP3.LUT R92, R92, 0x30, RZ, 0x3c, !PT ;  /* 0x000000305c5c7812 */ /* 0x000fc600078e3cff */
        /* <DEDUP_REMOVED lines=55> */
[----:B----4-:R0:W-:Y:S04]  /*2f4c0*/  STS.U8 [R92+UR11+0xdf80], R36 ;  /* 0x00df80245c007988 */ /* 0x0101e8000800000b */
        /* <DEDUP_REMOVED lines=18> */
[----:B------:R-:W-:Y:S01]  /*2f5f0*/  ULEA UR8, UR25, UR11, 0x3 ;  /* 0x0000000b19087291 */ /* 0x000fe2000f8e18ff */
[----:B------:R-:W-:-:S03]  /*2f600*/  UMOV UR4, UR5 ;  /* 0x0000000500047c82 */ /* 0x000fc60008000000 */
[----:B------:R-:W-:Y:S01]  /*2f610*/  UIADD3 UR8, UPT, UPT, UR8, 0x12000, URZ ;  /* 0x0001200008087890 */ /* 0x000fe2000fffe0ff */
[----:B-1----:R-:W-:Y:S06]  /*2f620*/  BAR.SYNC.DEFER_BLOCKING 0x0 ;  /* 0x0000000000007b1d */ /* 0x002fec0000010000 */
[----:B0-----:R-:W-:Y:S05]  /*2f630*/  BRA.U UP1, `(.L_x_9) ;  /* 0x00000001014c7547 */ /* 0x001fea000b800000 */
[----:B------:R-:W-:Y:S02]  /*2f640*/  UIADD3 UR37, UPT, UPT, UR10, 0x100000, URZ ;  /* 0x001000000a257890 */ /* 0x000fe4000fffe0ff */
[----:B------:R-:W-:Y:S01]  /*2f650*/  UIADD3 UR42, UPT, UPT, UR10, 0x100000, URZ ;  /* 0x001000000a2a7890 */ /* 0x000fe2000fffe0ff */
[----:B------:R-:W-:Y:S01]  /*2f660*/  UMOV UR20, 0x0 ;  /* 0x0000000000147882 */ /* 0x000fe20000000000 */
[----:B------:R-:W-:Y:S01]  /*2f670*/  UMOV UR21, 0x4408490 ;  /* 0x0440849000157882 */ /* 0x000fe20000000000 */
[----:B------:R-:W-:Y:S01]  /*2f680*/  UMOV UR19, 0x80004020 ;  /* 0x8000402000137882 */ /* 0x000fe20000000000 */
[----:B------:R-:W-:Y:S01]  /*2f690*/  UMOV UR38, 0x0 ;  /* 0x0000000000267882 */ /* 0x000fe20000000000 */
[----:B------:R-:W-:Y:S01]  /*2f6a0*/  UMOV UR39, 0x4408490 ;  /* 0x0440849000277882 */ /* 0x000fe20000000000 */
[----:B------:R-:W-:Y:S01]  /*2f6b0*/  UMOV UR40, 0x0 ;  /* 0x0000000000287882 */ /* 0x000fe20000000000 */
[----:B------:R-:W-:Y:S01]  /*2f6c0*/  UMOV UR41, 0x4408490 ;  /* 0x0440849000297882 */ /* 0x000fe20000000000 */
[----:B------:R-:W-:Y:S01]  /*2f6d0*/  UMOV UR9, URZ ;  /* 0x000000ff00097c82 */ /* 0x000fe20008000000 */
[----:B------:R0:W-:Y:S01]  /*2f6e0*/  UTCQMMA gdesc[UR16], gdesc[UR18], tmem[UR10], tmem[UR20], idesc[UR21], UPT ;  /* 0x00ff1412100075ea */ /* 0x0001e2000b80030a */
[----:B------:R-:W-:Y:S01]  /*2f6f0*/  UMOV UR44, 0x0 ;  /* 0x00000000002c7882 */ /* 0x000fe20000000000 */
[----:B------:R-:W-:Y:S01]  /*2f700*/  UMOV UR45, 0x4408490 ;  /* 0x04408490002d7882 */ /* 0x000fe20000000000 */
[----:B------:R0:W-:Y:S01]  /*2f710*/  UTCQMMA gdesc[UR14], gdesc[UR28], tmem[UR10], tmem[UR38], idesc[UR39], UPT ;  /* 0x00ff261c0e0075ea */ /* 0x0001e2000b80030a */
[----:B------:R-:W-:Y:S01]  /*2f720*/  UMOV UR5, UR8 ;  /* 0x0000000800057c82 */ /* 0x000fe20008000000 */
[----:B------:R0:W-:Y:S01]  /*2f730*/  UTCQMMA gdesc[UR16], gdesc[UR30], tmem[UR37], tmem[UR40], idesc[UR41], UPT ;  /* 0x00ff281e100075ea */ /* 0x0001e2000b800325 */
[----:B------:R0:W-:Y:S01]  /*2f740*/  UTCQMMA gdesc[UR14], gdesc[UR32], tmem[UR42], tmem[UR44], idesc[UR45], UPT ;  /* 0x00ff2c200e0075ea */ /* 0x0001e2000b80032a */
[----:B------:R0:W-:Y:S01]  /*2f750*/  UTCBAR [UR5], URZ ;  /* 0x000000ff050073e9 */ /* 0x0001e200080000ff */
[----:B------:R-:W-:Y:S01]  /*2f760*/  NOP ;  /* 0x0000000000007918 */ /* 0x000fe20000000000 */
.L_x_9:
[----:B------:R-:W-:Y:S01]  /*2f770*/  UIADD3 UR25, UPT, UPT, UR25, 0x1, URZ ;  /* 0x0000000119197890 */ /* 0x000fe2000fffe0ff */
[----:B------:R-:W-:-:S03]  /*2f780*/  IMAD.U32 R0, RZ, RZ, UR4 ;  /* 0x00000004ff007e24 */ /* 0x000fc6000f8e00ff */
[----:B------:R-:W-:-:S04]  /*2f790*/  UISETP.GT.AND UP2, UPT, UR25, 0x1, UPT ;  /* 0x000000011900788c */ /* 0x000fc8000bf44270 */
[----:B0-----:R-:W-:Y:S02]  /*2f7a0*/  USEL UR5, URZ, 0x1, !UP2 ;  /* 0x00000001ff057887 */ /* 0x001fe4000d000000 */
[----:B------:R-:W-:Y:S02]  /*2f7b0*/  USEL UR25, UR25, URZ, !UP2 ;  /* 0x000000ff19197287 */ /* 0x000fe4000d000000 */
[----:B------:R-:W-:Y:S02]  /*2f7c0*/  UISETP.NE.U32.AND UP2, UPT, UR6, UR24, UPT ;  /* 0x000000180600728c */ /* 0x000fe4000bf45070 */
[----:B------:R-:W-:Y:S01]  /*2f7d0*/  ULOP3.LUT UR5, UR4, UR5, URZ, 0x3c, !UPT ;  /* 0x0000000504057292 */ /* 0x000fe2000f8e3cff */
[----:B------:R-:W-:-:S06]  /*2f7e0*/  UMOV UR6, UR26 ;  /* 0x0000001a00067c82 */ /* 0x000fcc0008000000 */
[----:B------:R-:W-:Y:S05]  /*2f7f0*/  BRA.U UP2, `(.L_x_10) ;  /* 0xfffffefd021c7547 */ /* 0x000fea000b83ffff */
.L_x_7:
[----:B------:R-:W2:Y:S01]  /*2f800*/  LDL R6, [R1+0xa70] ;  /* 0x000a700001067983 */ /* 0x000ea20000100800 */
[----:B------:R-:W2:Y:S03]  /*2f810*/  LDCU.128 UR16, c[0x0][0x390] ;  /* 0x00007200ff1077ac */ /* 0x000ea60008000c00 */
[----:B------:R-:W3:Y:S01]  /*2f820*/  LDL.LU R5, [R1+0xab8] ;  /* 0x000ab80001057983 */ /* 0x000ee20000300800 */
[----:B------:R-:W3:Y:S03]  /*2f830*/  LDCU UR5, c[0x0][0x39c] ;  /* 0x00007380ff0577ac */ /* 0x000ee60008000800 */
[----:B------:R-:W4:Y:S01]  /*2f840*/  LDL.LU R4, [R1+0xab4] ;  /* 0x000ab40001047983 */ /* 0x000f220000300800 */
[----:B------:R-:W4:Y:S01]  /*2f850*/  LDCU UR6, c[0x0][0x39c] ;  /* 0x00007380ff0677ac */ /* 0x000f220008000800 */
[----:B------:R-:W0:Y:S01]  /*2f860*/  S2R R3, SR_TID.X ;  /* 0x0000000000037919 */ /* 0x000e220000002100 */
[----:B------:R-:W-:Y:S01]  /*2f870*/  UISETP.GE.AND UP1, UPT, UR27, 0x40, UPT ;  /* 0x000000401b00788c */ /* 0x000fe2000bf26270 */
[----:B0-----:R-:W-:-:S02]  /*2f880*/  IMAD.SHL.U32 R2, R3, 0x10, RZ ;  /* 0x0000001003027824 */ /* 0x001fc400078e00ff */
[C---:B------:R-:W-:Y:S02]  /*2f890*/  IMAD.SHL.U32 R0, R3.reuse, 0x80, RZ ;  /* 0x0000008003007824 */ /* 0x040fe400078e00ff */
[----:B------:R-:W-:Y:S01]  /*2f8a0*/  IMAD.SHL.U32 R3, R3, 0x8, RZ ;  /* 0x0000000803037824 */ /* 0x000fe200078e00ff */
[----:B------:R-:W-:Y:S02]  /*2f8b0*/  LOP3.LUT R2, R2, 0xf0, RZ, 0xc0, !PT ;  /* 0x000000f002027812 */ /* 0x000fe400078ec0ff */
[----:B------:R-:W-:-:S04]  /*2f8c0*/  LOP3.LUT R0, R0, 0x800, RZ, 0xc0, !PT ;  /* 0x0000080000007812 */ /* 0x000fc800078ec0ff */
[----:B------:R-:W-:Y:S02]  /*2f8d0*/  IADD3 R0, PT, PT, R2, UR11, R0 ;  /* 0x0000000b02007c10 */ /* 0x000fe4000fffe000 */
[----:B------:R-:W-:-:S05]  /*2f8e0*/  LOP3.LUT R2, R3, 0x300, RZ, 0xc0, !PT ;  /* 0x0000030003027812 */ /* 0x000fca00078ec0ff */
[----:B------:R-:W-:Y:S01]  /*2f8f0*/  IMAD.IADD R0, R2, 0x1, R0 ;  /* 0x0000000102007824 */ /* 0x000fe200078e0200 */
[----:B--2---:R-:W-:-:S04]  /*2f900*/  ISETP.GE.AND P0, PT, R6, UR18, PT ;  /* 0x0000001206007c0c */ /* 0x004fc8000bf06270 */
[----:B---3--:R-:W-:Y:S02]  /*2f910*/  ISETP.LT.AND P2, PT, R5, UR5, !P0 ;  /* 0x0000000505007c0c */ /* 0x008fe4000c741270 */
[----:B----4-:R-:W-:Y:S01]  /*2f920*/  ISETP.LT.AND P1, PT, R4, UR6, !P0 ;  /* 0x0000000604007c0c */ /* 0x010fe2000c721270 */
[----:B------:R-:W-:-:S12]  /*2f930*/  BRA.U !UP1, `(.L_x_11) ;  /* 0x0000000109107547 */ /* 0x000fd8000b800000 */
[----:B------:R-:W-:-:S06]  /*2f940*/  USHF.L.U32 UR4, UR4, 0x1f, URZ ;  /* 0x0000001f04047899 */ /* 0x000fcc00080006ff */
[----:B------:R-:W-:-:S04]  /*2f950*/  IMAD.U32 R2, RZ, RZ, UR4 ;  /* 0x00000004ff027e24 */ /* 0x000fc8000f8e00ff */
[----:B------:R-:W0:Y:S02]  /*2f960*/  SYNCS.PHASECHK.TRANS64.TRYWAIT P3, [UR8], R2 ;  /* 0x00000002ff0075a7 */ /* 0x000e240008061108 */
[----:B0-----:R-:W-:Y:S05]  /*2f970*/  @!P3 BRA `(.L_x_12) ;  /* 0x000000b400d0b947 */ /* 0x001fea0003800000 */
.L_x_11:
[----:B------:R-:W-:Y:S06]  /*2f980*/  BAR.SYNC.DEFER_BLOCKING 0x0 ;  /* 0x0000000000007b1d */ /* 0x000fec0000010000 */
[----:B------:R-:W0:Y:S01]  /*2f990*/  LDCU UR4, c[0x0][0x3b4] ;  /* 0x00007680ff0477ac */ /* 0x000e220008000800 */
[----:B-----5:R-:W-:Y:S01]  /*2f9a0*/  STL [R1+0xe30], R82 ;  /* 0x000e305201007387 */ /* 0x020fe20000100800 */
[----:B------:R-:W1:Y:S03]  /*2f9b0*/  LDCU UR5, c[0x0][0x39c] ;  /* 0x00007380ff0577ac */ /* 0x000e660008000800 */
[----:B------:R-:W-:Y:S01]  /*2f9c0*/  STL [R1+0xe2c], R80 ;  /* 0x000e2c5001007387 */ /* 0x000fe20000100800 */
[----:B------:R-:W2:Y:S03]  /*2f9d0*/  LDCU UR6, c[0x0][0x39c] ;  /* 0x00007380ff0677ac */ /* 0x000ea60008000800 */
[----:B------:R-:W-:Y:S01]  /*2f9e0*/  STL [R1+0xe28], R81 ;  /* 0x000e285101007387 */ /* 0x000fe20000100800 */
[----:B------:R-:W3:Y:S01]  /*2f9f0*/  LDCU UR7, c[0x0][0x39c] ;  /* 0x00007380ff0777ac */ /* 0x000ee20008000800 */
[----:B------:R-:W4:Y:S01]  /*2fa00*/  LDCU UR8, c[0x0][0x39c] ;  /* 0x00007380ff0877ac */ /* 0x000f220008000800 */
[----:B------:R-:W0:Y:S02]  /*2fa10*/  @!P5 SYNCS.CCTL.IV [UR11+0x12000] ;  /* 0x01200000ff00d9b1 */ /* 0x000e24000800000b */
[----:B0-----:R-:W-:Y:S06]  /*2fa20*/  BAR.SYNC.DEFER_BLOCKING 0x0 ;  /* 0x0000000000007b1d */ /* 0x001fec0000010000 */
[----:B------:R-:W0:Y:S01]  /*2fa30*/  LDTM.x64 R4, tmem[UR12] ;  /* 0x0000000c000479ee */ /* 0x000e220008340000 */
[----:B------:R-:W1:Y:S01]  /*2fa40*/  @!P5 SYNCS.CCTL.IV [UR11+0x12008] ;  /* 0x01200800ff00d9b1 */ /* 0x000e62000800000b */
[----:B0-----:R-:W-:-:S02]  /*2fa50*/  F2FP.SATFINITE.E5M2.F32.PACK_AB_MERGE_C R4, R5, R4, RZ ;  /* 0x000000040504723e */ /* 0x001fc400048060ff */
[----:B------:R-:W-:Y:S02]  /*2fa60*/  F2FP.SATFINITE.E5M2.F32.PACK_AB_MERGE_C R6, R7, R6, RZ ;  /* 0x000000060706723e */ /* 0x000fe400048060ff */
[----:B------:R-:W-:Y:S02]  /*2fa70*/  F2FP.SATFINITE.E5M2.F32.PACK_AB_MERGE_C R8, R9, R8, RZ ;  /* 0x000000080908723e */ /* 0x000fe400048060ff */
[----:B------:R-:W-:Y:S02]  /*2fa80*/  LOP3.LUT R4, R4, 0xffff, RZ, 0xc0, !PT ;  /* 0x0000ffff04047812 */ /* 0x000fe400078ec0ff */
[----:B------:R-:W-:Y:S02]  /*2fa90*/  LOP3.LUT R6, R6, 0xffff, RZ, 0xc0, !PT ;  /* 0x0000ffff06067812 */ /* 0x000fe400078ec0ff */
[----:B------:R-:W-:Y:S02]  /*2faa0*/  LOP3.LUT R8, R8, 0xffff, RZ, 0xc0, !PT ;  /* 0x0000ffff08087812 */ /* 0x000fe400078ec0ff */
[----:B------:R-:W-:-:S02]  /*2fab0*/  F2FP.SATFINITE.E5M2.F32.PACK_AB_MERGE_C R12, R13, R12, RZ ;  /* 0x0000000c0d0c723e */ /* 0x000fc400048060ff */
[----:B------:R-:W-:Y:S02]  /*2fac0*/  F2FP.SATFINITE.E5M2.F32.PACK_AB_MERGE_C R14, R15, R14, RZ ;  /* 0x0000000e0f0e723e */ /* 0x000fe400048060ff */
[----:B------:R-:W-:Y:S02]  /*2fad0*/  F2FP.SATFINITE.E5M2.F32.PACK_AB_MERGE_C R16, R17, R16, RZ ;  /* 0x000000101110723e */ /* 0x000fe400048060ff */
[----:B------:R-:W-:Y:S02]  /*2fae0*/  F2FP.SATFINITE.E5M2.F32.PACK_AB_MERGE_C R36, R37, R36, RZ ;  /* 0x000000242524723e */ /* 0x000fe400048060ff */
[----:B------:R-:W-:Y:S02]  /*2faf0*/  F2FP.SATFINITE.E5M2.F32.PACK_AB_MERGE_C R38, R39, R38, RZ ;  /* 0x000000262726723e */ /* 0x000fe400048060ff */
[----:B------:R-:W-:Y:S02]  /*2fb00*/  F2FP.SATFINITE.E5M2.F32.PACK_AB_MERGE_C R40, R41, R40, RZ ;  /* 0x000000282928723e */ /* 0x000fe400048060ff */
[----:B------:R-:W-:-:S02]  /*2fb10*/  PRMT R7, R8, 0x3340, R0 ;  /* 0x0000334008077816 */ /* 0x000fc40000000000 */
[----:B------:R-:W-:Y:S02]  /*2fb20*/  PRMT R15, R4, 0x3340, R6 ;  /* 0x00003340040f7816 */ /* 0x000fe40000000006 */
[----:B------:R-:W-:Y:S02]  /*2fb30*/  SHF.R.U32.HI R4, RZ, 0x8, R4 ;  /* 0x00000008ff047819 */ /* 0x000fe40000011604 */
[----:B------:R-:W-:Y:S02]  /*2fb40*/  SHF.R.U32.HI R6, RZ, 0x8, R6 ;  /* 0x00000008ff067819 */ /* 0x000fe40000011606 */
[----:B------:R-:W-:Y:S02]  /*2fb50*/  SHF.R.U32.HI R8, RZ, 0x8, R8 ;  /* 0x00000008ff087819 */ /* 0x000fe40000011608 */
[----:B------:R-:W-:Y:S02]  /*2fb60*/  LOP3.LUT R12, R12, 0xffff, RZ, 0xc0, !PT ;  /* 0x0000ffff0c0c7812 */ /* 0x000fe400078ec0ff */
[----:B------:R-:W-:-:S02]  /*2fb70*/  LOP3.LUT R14, R14, 0xffff, RZ, 0xc0, !PT ;  /* 0x0000ffff0e0e7812 */ /* 0x000fc400078ec0ff */
[----:B------:R-:W-:Y:S02]  /*2fb80*/  LOP3.LUT R16, R16, 0xffff, RZ, 0xc0, !PT ;  /* 0x0000ffff10107812 */ /* 0x000fe400078ec0ff */
[----:B------:R-:W-:Y:S02]  /*2fb90*/  LOP3.LUT R36, R36, 0xffff, RZ, 0xc0, !PT ;  /* 0x0000ffff24247812 */ /* 0x000fe400078ec0ff */
[----:B------:R-:W-:Y:S02]  /*2fba0*/  LOP3.LUT R38, R38, 0xffff, RZ, 0xc0, !PT ;  /* 0x0000ffff26267812 */ /* 0x000fe400078ec0ff */
[----:B------:R-:W-:Y:S02]  /*2fbb0*/  LOP3.LUT R40, R40, 0xffff, RZ, 0xc0, !PT ;  /* 0x0000ffff28287812 */ /* 0x000fe400078ec0ff */
[----:B------:R-:W-:Y:S02]  /*2fbc0*/  LOP3.LUT R4, R4, 0xffff, RZ, 0xc0, !PT ;  /* 0x0000ffff04047812 */ /* 0x000fe400078ec0ff */
[----:B------:R-:W-:-:S02]  /*2fbd0*/  LOP3.LUT R6, R6, 0xffff, RZ, 0xc0, !PT ;  /* 0x0000ffff06067812 */ /* 0x000fc400078ec0ff */
[----:B------:R-:W-:Y:S02]  /*2fbe0*/  LOP3.LUT R8, R8, 0xffff, RZ, 0xc0, !PT ;  /* 0x0000ffff08087812 */ /* 0x000fe400078ec0ff */
[----:B------:R-:W-:Y:S02]  /*2fbf0*/  F2FP.SATFINITE.E5M2.F32.PACK_AB_MERGE_C R20, R21, R20, RZ ;  /* 0x000000141514723e */ /* 0x000fe400048060ff */
[----:B------:R-:W-:Y:S02]  /*2fc00*/  F2FP.SATFINITE.E5M2.F32.PACK_AB_MERGE_C R22, R23, R22, RZ ;  /* 0x000000161716723e */ /* 0x000fe400048060ff */
[----:B------:R-:W-:Y:S02]  /*2fc10*/  F2FP.SATFINITE.E5M2.F32.PACK_AB_MERGE_C R24, R25, R24, RZ ;  /* 0x000000181918723e */ /* 0x000fe400048060ff */
[----:B------:R-:W-:Y:S02]  /*2fc20*/  F2FP.SATFINITE.E5M2.F32.PACK_AB_MERGE_C R28, R29, R28, RZ ;  /* 0x0000001c1d1c723e */ /* 0x000fe400048060ff */
[----:B------:R-:W-:-:S02]  /*2fc30*/  F2FP.SATFINITE.E5M2.F32.PACK_AB_MERGE_C R30, R31, R30, RZ ;  /* 0x0000001e1f1e723e */ /* 0x000fc400048060ff */
[----:B------:R-:W-:Y:S02]  /*2fc40*/  F2FP.SATFINITE.E5M2.F32.PACK_AB_MERGE_C R32, R33, R32, RZ ;  /* 0x000000202120723e */ /* 0x000fe400048060ff */
[----:B------:R-:W-:Y:S02]  /*2fc50*/  F2FP.SATFINITE.E5M2.F32.PACK_AB_MERGE_C R44, R45, R44, RZ ;  /* 0x0000002c2d2c723e */ /* 0x000fe400048060ff */
[----:B------:R-:W-:Y:S02]  /*2fc60*/  F2FP.SATFINITE.E5M2.F32.PACK_AB_MERGE_C R46, R47, R46, RZ ;  /* 0x0000002e2f2e723e */ /* 0x000fe400048060ff */
[----:B------:R-:W-:Y:S02]  /*2fc70*/  F2FP.SATFINITE.E5M2.F32.PACK_AB_MERGE_C R48, R49, R48, RZ ;  /* 0x000000303130723e */ /* 0x000fe400048060ff */
[----:B------:R-:W-:Y:S02]  /*2fc80*/  PRMT R5, R16, 0x3340, R0 ;  /* 0x0000334010057816 */ /* 0x000fe40000000000 */
[----:B------:R-:W-:-:S02]  /*2fc90*/  PRMT R13, R12, 0x3340, R14 ;  /* 0x000033400c0d7816 */ /* 0x000fc4000000000e */
[----:B------:R-:W-:Y:S02]  /*2fca0*/  PRMT R7, R15, 0x5410, R7 ;  /* 0x000054100f077816 */ /* 0x000fe40000000007 */
[----:B------:R-:W-:Y:S02]  /*2fcb0*/  SHF.R.U32.HI R12, RZ, 0x8, R12 ;  /* 0x00000008ff0c7819 */ /* 0x000fe4000001160c */
[----:B------:R-:W-:Y:S02]  /*2fcc0*/  SHF.R.U32.HI R14, RZ, 0x8, R14 ;  /* 0x00000008ff0e7819 */ /* 0x000fe4000001160e */
[----:B------:R-:W-:Y:S02]  /*2fcd0*/  SHF.R.U32.HI R16, RZ, 0x8, R16 ;  /* 0x00000008ff107819 */ /* 0x000fe40000011610 */
[----:B------:R-:W-:Y:S02]  /*2fce0*/  F2FP.SATFINITE.E5M2.F32.PACK_AB_MERGE_C R10, R11, R10, RZ ;  /* 0x0000000a0b0a723e */ /* 0x000fe400048060ff */
[----:B------:R-:W-:-:S02]  /*2fcf0*/  PRMT R15, R40, 0x3340, R0 ;  /* 0x00003340280f7816 */ /* 0x000fc40000000000 */
[----:B------:R-:W-:Y:S02]  /*2fd00*/  PRMT R23, R36, 0x3340, R38 ;  /* 0x0000334024177816 */ /* 0x000fe40000000026 */
[----:B------:R-:W-:Y:S02]  /*2fd10*/  PRMT R4, R4, 0x3340, R6 ;  /* 0x0000334004047816 */ /* 0x000fe40000000006 */
[----:B------:R-:W-:Y:S02]  /*2fd20*/  PRMT R8, R8, 0x3340, R0 ;  /* 0x0000334008087816 */ /* 0x000fe40000000000 */
[----:B------:R-:W-:Y:S02]  /*2fd30*/  SHF.R.U32.HI R36, RZ, 0x8, R36 ;  /* 0x00000008ff247819 */ /* 0x000fe40000011624 */
[----:B------:R-:W-:Y:S02]  /*2fd40*/  SHF.R.U32.HI R38, RZ, 0x8, R38 ;  /* 0x00000008ff267819 */ /* 0x000fe40000011626 */
[----:B------:R-:W-:-:S02]  /*2fd50*/  SHF.R.U32.HI R40, RZ, 0x8, R40 ;  /* 0x00000008ff287819 */ /* 0x000fc40000011628 */
[----:B------:R-:W-:Y:S02]  /*2fd60*/  LOP3.LUT R20, R20, 0xffff, RZ, 0xc0, !PT ;  /* 0x0000ffff14147812 */ /* 0x000fe400078ec0ff */
[----:B------:R-:W-:Y:S02]  /*2fd70*/  LOP3.LUT R22, R22, 0xffff, RZ, 0xc0, !PT ;  /* 0x0000ffff16167812 */ /* 0x000fe400078ec0ff */
[----:B------:R-:W-:Y:S02]  /*2fd80*/  LOP3.LUT R24, R24, 0xffff, RZ, 0xc0, !PT ;  /* 0x0000ffff18187812 */ /* 0x000fe400078ec0ff */
[----:B------:R-:W-:Y:S02]  /*2fd90*/  LOP3.LUT R28, R28, 0xffff, RZ, 0xc0, !PT ;  /* 0x0000ffff1c1c7812 */ /* 0x000fe400078ec0ff */
[----:B------:R-:W-:Y:S02]  /*2fda0*/  LOP3.LUT R30, R30, 0xffff, RZ, 0xc0, !PT ;  /* 0x0000ffff1e1e7812 */ /* 0x000fe400078ec0ff */
[----:B------:R-:W-:-:S02]  /*2fdb0*/  LOP3.LUT R32, R32, 0xffff, RZ, 0xc0, !PT ;  /* 0x0000ffff20207812 */ /* 0x000fc400078ec0ff */
[----:B------:R-:W-:Y:S02]  /*2fdc0*/  LOP3.LUT R44, R44, 0xffff, RZ, 0xc0, !PT ;  /* 0x0000ffff2c2c7812 */ /* 0x000fe400078ec0ff */
[----:B------:R-:W-:Y:S02]  /*2fdd0*/  LOP3.LUT R46, R46, 0xffff, RZ, 0xc0, !PT ;  /* 0x0000ffff2e2e7812 */ /* 0x000fe400078ec0ff */
[----:B------:R-:W-:Y:S02]  /*2fde0*/  LOP3.LUT R48, R48, 0xffff, RZ, 0xc0, !PT ;  /* 0x0000ffff30307812 */ /* 0x000fe400078ec0ff */
[----:B------:R-:W-:Y:S02]  /*2fdf0*/  F2FP.SATFINITE.E5M2.F32.PACK_AB_MERGE_C R52, R53, R52, RZ ;  /* 0x000000343534723e */ /* 0x000fe400048060ff */
[----:B------:R-:W-:Y:S02]  /*2fe00*/  F2FP.SATFINITE.E5M2.F32.PACK_AB_MERGE_C R54, R55, R54, RZ ;  /* 0x000000363736723e */ /* 0x000fe400048060ff */
[----:B------:R-:W-:-:S02]  /*2fe10*/  F2FP.SATFINITE.E5M2.F32.PACK_AB_MERGE_C R56, R57, R56, RZ ;  /* 0x000000383938723e */ /* 0x000fc400048060ff */
[----:B------:R-:W-:Y:S02]  /*2fe20*/  F2FP.SATFINITE.E5M2.F32.PACK_AB_MERGE_C R60, R61, R60, RZ ;  /* 0x0000003c3d3c723e */ /* 0x000fe400048060ff */
[----:B------:R-:W-:Y:S02]  /*2fe30*/  F2FP.SATFINITE.E5M2.F32.PACK_AB_MERGE_C R62, R63, R62, RZ ;  /* 0x0000003e3f3e723e */ /* 0x000fe400048060ff */
[----:B------:R-:W-:Y:S02]  /*2fe40*/  F2FP.SATFINITE.E5M2.F32.PACK_AB_MERGE_C R64, R65, R64, RZ ;  /* 0x000000404140723e */ /* 0x000fe400048060ff */
[----:B------:R-:W-:Y:S02]  /*2fe50*/  LOP3.LUT R12, R12, 0xffff, RZ, 0xc0, !PT ;  /* 0x0000ffff0c0c7812 */ /* 0x000fe400078ec0ff */
[----:B------:R-:W-:Y:S02]  /*2fe60*/  LOP3.LUT R14, R14, 0xffff, RZ, 0xc0, !PT ;  /* 0x0000ffff0e0e7812 */ /* 0x000fe400078ec0ff */
[----:B------:R-:W-:-:S02]  /*2fe70*/  LOP3.LUT R16, R16, 0xffff, RZ, 0xc0, !PT ;  /* 0x0000ffff10107812 */ /* 0x000fc400078ec0ff */
[----:B------:R-:W-:Y:S02]  /*2fe80*/  LOP3.LUT R10, R10, 0xffff, RZ, 0xc0, !PT ;  /* 0x0000ffff0a0a7812 */ /* 0x000fe400078ec0ff */
[----:B------:R-:W-:Y:S02]  /*2fe90*/  PRMT R5, R13, 0x5410, R5 ;  /* 0x000054100d057816 */ /* 0x000fe40000000005 */
[----:B------:R-:W-:Y:S02]  /*2fea0*/  LOP3.LUT R36, R36, 0xffff, RZ, 0xc0, !PT ;  /* 0x0000ffff24247812 */ /* 0x000fe400078ec0ff */
[----:B------:R-:W-:Y:S02]  /*2feb0*/  LOP3.LUT R38, R38, 0xffff, RZ, 0xc0, !PT ;  /* 0x0000ffff26267812 */ /* 0x000fe400078ec0ff */
[----:B------:R-:W-:Y:S02]  /*2fec0*/  LOP3.LUT R40, R40, 0xffff, RZ, 0xc0, !PT ;  /* 0x0000ffff28287812 */ /* 0x000fe400078ec0ff */
[----:B------:R-:W-:-:S02]  /*2fed0*/  PRMT R4, R4, 0x5410, R8 ;  /* 0x0000541004047816 */ /* 0x000fc40000000008 */
[----:B------:R-:W-:Y:S02]  /*2fee0*/  F2FP.SATFINITE.E5M2.F32.PACK_AB_MERGE_C R18, R19, R18, RZ ;  /* 0x000000121312723e */ /* 0x000fe400048060ff */
[--C-:B------:R-:W-:Y:S02]  /*2fef0*/  PRMT R3, R24, 0x3340, R0.reuse ;  /* 0x0000334018037816 */ /* 0x100fe40000000000 */
[----:B------:R-:W-:Y:S02]  /*2ff00*/  PRMT R2, R32, 0x3340, R0 ;  /* 0x0000334020027816 */ /* 0x000fe40000000000 */
[----:B------:R-:W-:Y:S02]  /*2ff10*/  PRMT R11, R20, 0x3340, R22 ;  /* 0x00003340140b7816 */ /* 0x000fe40000000016 */
[----:B------:R-:W-:Y:S02]  /*2ff20*/  PRMT R9, R28, 0x3340, R30 ;  /* 0x000033401c097816 */ /* 0x000fe4000000001e */
[----:B------:R-:W-:-:S02]  /*2ff30*/  PRMT R13, R48, 0x3340, R0 ;  /* 0x00003340300d7816 */ /* 0x000fc40000000000 */
[----:B------:R-:W-:Y:S02]  /*2ff40*/  PRMT R21, R44, 0x3340, R46 ;  /* 0x000033402c157816 */ /* 0x000fe4000000002e */
[----:B------:R-:W-:Y:S02]  /*2ff50*/  F2FP.SATFINITE.E5M2.F32.PACK_AB_MERGE_C R26, R27, R26, RZ ;  /* 0x0000001a1b1a723e */ /* 0x000fe400048060ff */
[----:B------:R-:W-:Y:S02]  /*2ff60*/  LOP3.LUT R52, R52, 0xffff, RZ, 0xc0, !PT ;  /* 0x0000ffff34347812 */ /* 0x000fe400078ec0ff */
[----:B------:R-:W-:Y:S02]  /*2ff70*/  LOP3.LUT R54, R54, 0xffff, RZ, 0xc0, !PT ;  /* 0x0000ffff36367812 */ /* 0x000fe400078ec0ff */
[----:B------:R-:W-:Y:S02]  /*2ff80*/  LOP3.LUT R56, R56, 0xffff, RZ, 0xc0, !PT ;  /* 0x0000ffff38387812 */ /* 0x000fe400078ec0ff */
[----:B------:R-:W-:-:S02]  /*2ff90*/  LOP3.LUT R60, R60, 0xffff, RZ, 0xc0, !PT ;  /* 0x0000ffff3c3c7812 */ /* 0x000fc400078ec0ff */
[----:B------:R-:W-:Y:S02]  /*2ffa0*/  LOP3.LUT R62, R62, 0xffff, RZ, 0xc0, !PT ;  /* 0x0000ffff3e3e7812 */ /* 0x000fe400078ec0ff */
[----:B------:R-:W-:Y:S02]  /*2ffb0*/  LOP3.LUT R64, R64, 0xffff, RZ, 0xc0, !PT ;  /* 0x0000ffff40407812 */ /* 0x000fe400078ec0ff */
[----:B------:R-:W-:Y:S02]  /*2ffc0*/  PRMT R12, R12, 0x3340, R14 ;  /* 0x000033400c0c7816 */ /* 0x000fe4000000000e */
[----:B------:R-:W-:Y:S02]  /*2ffd0*/  PRMT R16, R16, 0x3340, R0 ;  /* 0x0000334010107816 */ /* 0x000fe40000000000 */
[----:B------:R-:W-:Y:S02]  /*2ffe0*/  SHF.R.U32.HI R44, RZ, 0x8, R44 ;  /* 0x00000008ff2c7819 */ /* 0x000fe4000001162c */
[----:B------:R-:W-:-:S02]  /*2fff0*/  SHF.R.U32.HI R46, RZ, 0x8, R46 ;  /* 0x00000008ff2e7819 */ /* 0x000fc4000001162e */
[----:B------:R-:W-:Y:S02]  /*30000*/  SHF.R.U32.HI R48, RZ, 0x8, R48 ;  /* 0x00000008ff307819 */ /* 0x000fe40000011630 */
[----:B------:R-:W-:Y:S02]  /*30010*/  F2FP.SATFINITE.E5M2.F32.PACK_AB_MERGE_C R34, R35, R34, RZ ;  /* 0x000000222322723e */ /* 0x000fe400048060ff */
[----:B------:R-:W-:Y:S02]  /*30020*/  F2FP.SATFINITE.E5M2.F32.PACK_AB_MERGE_C R42, R43, R42, RZ ;  /* 0x0000002a2b2a723e */ /* 0x000fe400048060ff */
[----:B------:R-:W-:Y:S02]  /*30030*/  PRMT R6, R7, 0x4210, R10 ;  /* 0x0000421007067816 */ /* 0x000fe4000000000a */
[----:B------:R-:W-:Y:S02]  /*30040*/  PRMT R36, R36, 0x3340, R38 ;  /* 0x0000334024247816 */ /* 0x000fe40000000026 */
[----:B------:R-:W-:Y:S01]  /*30050*/  PRMT R40, R40, 0x3340, R0 ;  /* 0x0000334028287816 */ /* 0x000fe20000000000 */
[----:B------:R-:W-:Y:S01]  /*30060*/  STL [R1+0x60], R6 ;  /* 0x0000600601007387 */ /* 0x000fe20000100800 */
[----:B------:R-:W-:-:S02]  /*30070*/  PRMT R4, R4, 0x5210, R10 ;  /* 0x0000521004047816 */ /* 0x000fc4000000000a */
[----:B------:R-:W-:Y:S02]  /*30080*/  PRMT R3, R11, 0x5410, R3 ;  /* 0x000054100b037816 */ /* 0x000fe40000000003 */
[----:B------:R-:W-:Y:S01]  /*30090*/  PRMT R2, R9, 0x5410, R2 ;  /* 0x0000541009027816 */ /* 0x000fe20000000002 */
[----:B------:R0:W-:Y:S01]  /*300a0*/  STL [R1+0x50], R4 ;  /* 0x0000500401007387 */ /* 0x0001e20000100800 */
[----:B------:R-:W-:Y:S02]  /*300b0*/  LOP3.LUT R18, R18, 0xffff, RZ, 0xc0, !PT ;  /* 0x0000ffff12127812 */ /* 0x000fe400078ec0ff */
[--C-:B------:R-:W-:Y:S02]  /*300c0*/  PRMT R11, R56, 0x3340, R0.reuse ;  /* 0x00003340380b7816 */ /* 0x100fe40000000000 */
[----:B------:R-:W-:Y:S02]  /*300d0*/  PRMT R9, R64, 0x3340, R0 ;  /* 0x0000334040097816 */ /* 0x000fe40000000000 */
[----:B------:R-:W-:-:S02]  /*300e0*/  PRMT R19, R52, 0x3340, R54 ;  /* 0x0000334034137816 */ /* 0x000fc40000000036 */
[----:B------:R-:W-:Y:S02]  /*300f0*/  PRMT R17, R60, 0x3340, R62 ;  /* 0x000033403c117816 */ /* 0x000fe4000000003e */
[----:B------:R-:W-:Y:S02]  /*30100*/  LOP3.LUT R44, R44, 0xffff, RZ, 0xc0, !PT ;  /* 0x0000ffff2c2c7812 */ /* 0x000fe400078ec0ff */
[----:B------:R-:W-:Y:S02]  /*30110*/  LOP3.LUT R46, R46, 0xffff, RZ, 0xc0, !PT ;  /* 0x0000ffff2e2e7812 */ /* 0x000fe400078ec0ff */
[----:B------:R-:W-:Y:S02]  /*30120*/  LOP3.LUT R48, R48, 0xffff, RZ, 0xc0, !PT ;  /* 0x0000ffff30307812 */ /* 0x000fe400078ec0ff */
[----:B------:R-:W-:Y:S02]  /*30130*/  PRMT R12, R12, 0x5410, R16 ;  /* 0x000054100c0c7816 */ /* 0x000fe40000000010 */
[----:B------:R-:W-:-:S02]  /*30140*/  LOP3.LUT R26, R26, 0xffff, RZ, 0xc0, !PT ;  /* 0x0000ffff1a1a7812 */ /* 0x000fc400078ec0ff */
[----:B------:R-:W-:Y:S02]  /*30150*/  PRMT R15, R23, 0x5410, R15 ;  /* 0x00005410170f7816 */ /* 0x000fe4000000000f */
[----:B------:R-:W-:Y:S02]  /*30160*/  SHF.R.U32.HI R20, RZ, 0x8, R20 ;  /* 0x00000008ff147819 */ /* 0x000fe40000011614 */
[----:B------:R-:W-:Y:S02]  /*30170*/  SHF.R.U32.HI R22, RZ, 0x8, R22 ;  /* 0x00000008ff167819 */ /* 0x000fe40000011616 */
[----:B------:R-:W-:Y:S02]  /*30180*/  SHF.R.U32.HI R24, RZ, 0x8, R24 ;  /* 0x00000008ff187819 */ /* 0x000fe40000011618 */
[----:B------:R-:W-:Y:S02]  /*30190*/  SHF.R.U32.HI R28, RZ, 0x8, R28 ;  /* 0x00000008ff1c7819 */ /* 0x000fe4000001161c */
[----:B------:R-:W-:-:S02]  /*301a0*/  SHF.R.U32.HI R30, RZ, 0x8, R30 ;  /* 0x00000008ff1e7819 */ /* 0x000fc4000001161e */
[----:B------:R-:W-:Y:S02]  /*301b0*/  SHF.R.U32.HI R32, RZ, 0x8, R32 ;  /* 0x00000008ff207819 */ /* 0x000fe40000011620 */
[----:B------:R-:W-:Y:S02]  /*301c0*/  SHF.R.U32.HI R52, RZ, 0x8, R52 ;  /* 0x00000008ff347819 */ /* 0x000fe40000011634 */
[----:B------:R-:W-:Y:S02]  /*301d0*/  SHF.R.U32.HI R54, RZ, 0x8, R54 ;  /* 0x00000008ff367819 */ /* 0x000fe40000011636 */
[----:B------:R-:W-:Y:S02]  /*301e0*/  SHF.R.U32.HI R56, RZ, 0x8, R56 ;  /* 0x00000008ff387819 */ /* 0x000fe40000011638 */
[----:B------:R-:W-:Y:S02]  /*301f0*/  SHF.R.U32.HI R60, RZ, 0x8, R60 ;  /* 0x00000008ff3c7819 */ /* 0x000fe4000001163c */
[----:B------:R-:W-:-:S02]  /*30200*/  SHF.R.U32.HI R62, RZ, 0x8, R62 ;  /* 0x00000008ff3e7819 */ /* 0x000fc4000001163e */
[----:B------:R-:W-:Y:S02]  /*30210*/  SHF.R.U32.HI R64, RZ, 0x8, R64 ;  /* 0x00000008ff407819 */ /* 0x000fe40000011640 */
[----:B------:R-:W-:Y:S02]  /*30220*/  LOP3.LUT R34, R34, 0xffff, RZ, 0xc0, !PT ;  /* 0x0000ffff22227812 */ /* 0x000fe400078ec0ff */
[----:B------:R-:W-:Y:S02]  /*30230*/  LOP3.LUT R42, R42, 0xffff, RZ, 0xc0, !PT ;  /* 0x0000ffff2a2a7812 */ /* 0x000fe400078ec0ff */
[----:B------:R-:W-:Y:S02]  /*30240*/  PRMT R36, R36, 0x5410, R40 ;  /* 0x0000541024247816 */ /* 0x000fe40000000028 */
[----:B------:R-:W-:Y:S02]  /*30250*/  F2FP.SATFINITE.E5M2.F32.PACK_AB_MERGE_C R50, R51, R50, RZ ;  /* 0x000000323332723e */ /* 0x000fe400048060ff */
[----:B------:R-:W-:-:S02]  /*30260*/  PRMT R5, R5, 0x4210, R18 ;  /* 0x0000421005057816 */ /* 0x000fc40000000012 */
[----:B------:R-:W-:Y:S02]  /*30270*/  PRMT R44, R44, 0x3340, R46 ;  /* 0x000033402c2c7816 */ /* 0x000fe4000000002e */
[----:B------:R-:W-:Y:S01]  /*30280*/  PRMT R48, R48, 0x3340, R0 ;  /* 0x0000334030307816 */ /* 0x000fe20000000000 */
[----:B------:R-:W-:Y:S01]  /*30290*/  STL [R1+0x64], R5 ;  /* 0x0000640501007387 */ /* 0x000fe20000100800 */
[----:B0-----:R-:W-:Y:S02]  /*302a0*/  PRMT R4, R12, 0x5210, R18 ;  /* 0x000052100c047816 */ /* 0x001fe40000000012 */
[----:B------:R-:W-:Y:S02]  /*302b0*/  PRMT R82, R3, 0x4210, R26 ;  /* 0x0000421003527816 */ /* 0x000fe4000000001a */
[----:B------:R-:W-:Y:S01]  /*302c0*/  F2FP.SATFINITE.E5M2.F32.PACK_AB_MERGE_C R58, R59, R58, RZ ;  /* 0x0000003a3b3a723e */ /* 0x000fe200048060ff */
[----:B------:R-:W-:Y:S01]  /*302d0*/  STL [R1+0x54], R4 ;  /* 0x0000540401007387 */ /* 0x000fe20000100800 */
        /* <DEDUP_REMOVED lines=10> */
[----:B------:R-:W-:Y:S02]  /*30380*/  LOP3.LUT R62, R62, 0xffff, RZ, 0xc0, !PT ;  /* 0x0000ffff3e3e7812 */ /* 0x000fe400078ec0ff */
[----:B------:R-:W-:Y:S02]  /*30390*/  LOP3.LUT R64, R64, 0xffff, RZ, 0xc0, !PT ;  /* 0x0000ffff40407812 */ /* 0x000fe400078ec0ff */
[----:B------:R-:W-:-:S02]  /*303a0*/  PRMT R93, R2, 0x4210, R34 ;  /* 0x00004210025d7816 */ /* 0x000fc40000000022 */
[--C-:B------:R-:W-:Y:S02]  /*303b0*/  PRMT R3, R15, 0x4210, R42.reuse ;  /* 0x000042100f037816 */ /* 0x100fe4000000002a */
[----:B------:R-:W-:Y:S02]  /*303c0*/  PRMT R2, R36, 0x5210, R42 ;  /* 0x0000521024027816 */ /* 0x000fe4000000002a */
[----:B------:R-:W-:Y:S01]  /*303d0*/  PRMT R13, R21, 0x5410, R13 ;  /* 0x00005410150d7816 */ /* 0x000fe2000000000d */
[----:B------:R0:W-:Y:S01]  /*303e0*/  STL [R1+0x40], R3 ;  /* 0x0000400301007387 */ /* 0x0001e20000100800 */
[----:B------:R-:W-:Y:S02]  /*303f0*/  LOP3.LUT R50, R50, 0xffff, RZ, 0xc0, !PT ;  /* 0x0000ffff32327812 */ /* 0x000fe400078ec0ff */
[----:B------:R-:W-:Y:S01]  /*30400*/  PRMT R44, R44, 0x5410, R48 ;  /* 0x000054102c2c7816 */ /* 0x000fe20000000030 */
[----:B------:R0:W-:Y:S01]  /*30410*/  STL [R1+0x30], R2 ;  /* 0x0000300201007387 */ /* 0x0001e20000100800 */
[----:B------:R-:W-:-:S02]  /*30420*/  F2FP.SATFINITE.E5M2.F32.PACK_AB_MERGE_C R66, R67, R66, RZ ;  /* 0x000000424342723e */ /* 0x000fc400048060ff */
[----:B------:R-:W-:Y:S02]  /*30430*/  PRMT R11, R19, 0x5410, R11 ;  /* 0x00005410130b7816 */ /* 0x000fe4000000000b */
[----:B------:R-:W-:Y:S02]  /*30440*/  PRMT R20, R20, 0x3340, R22 ;  /* 0x0000334014147816 */ /* 0x000fe40000000016 */
[----:B------:R-:W-:Y:S02]  /*30450*/  PRMT R24, R24, 0x3340, R0 ;  /* 0x0000334018187816 */ /* 0x000fe40000000000 */
[----:B------:R-:W-:Y:S02]  /*30460*/  PRMT R28, R28, 0x3340, R30 ;  /* 0x000033401c1c7816 */ /* 0x000fe4000000001e */
[----:B------:R-:W-:Y:S02]  /*30470*/  PRMT R32, R32, 0x3340, R0 ;  /* 0x0000334020207816 */ /* 0x000fe40000000000 */
[----:B------:R-:W-:-:S02]  /*30480*/  PRMT R52, R52, 0x3340, R54 ;  /* 0x0000334034347816 */ /* 0x000fc40000000036 */
[----:B------:R-:W-:Y:S02]  /*30490*/  PRMT R56, R56, 0x3340, R0 ;  /* 0x0000334038387816 */ /* 0x000fe40000000000 */
[----:B------:R-:W-:Y:S02]  /*304a0*/  PRMT R60, R60, 0x3340, R62 ;  /* 0x000033403c3c7816 */ /* 0x000fe4000000003e */
[----:B------:R-:W-:Y:S02]  /*304b0*/  PRMT R64, R64, 0x3340, R0 ;  /* 0x0000334040407816 */ /* 0x000fe40000000000 */
[----:B------:R-:W-:Y:S02]  /*304c0*/  LOP3.LUT R58, R58, 0xffff, RZ, 0xc0, !PT ;  /* 0x0000ffff3a3a7812 */ /* 0x000fe400078ec0ff */
[--C-:B0-----:R-:W-:Y:S02]  /*304d0*/  PRMT R3, R13, 0x4210, R50.reuse ;  /* 0x000042100d037816 */ /* 0x101fe40000000032 */
[----:B------:R-:W-:-:S02]  /*304e0*/  PRMT R2, R44, 0x5210, R50 ;  /* 0x000052102c027816 */ /* 0x000fc40000000032 */
[----:B------:R-:W-:Y:S01]  /*304f0*/  PRMT R9, R17, 0x5410, R9 ;  /* 0x0000541011097816 */ /* 0x000fe20000000009 */
[----:B------:R0:W-:Y:S01]  /*30500*/  STL [R1+0x44], R3 ;  /* 0x0000440301007387 */ /* 0x0001e20000100800 */
[----:B------:R-:W-:Y:S02]  /*30510*/  PRMT R20, R20, 0x5410, R24 ;  /* 0x0000541014147816 */ /* 0x000fe40000000018 */
[----:B------:R-:W-:Y:S01]  /*30520*/  PRMT R28, R28, 0x5410, R32 ;  /* 0x000054101c1c7816 */ /* 0x000fe20000000020 */
[----:B------:R0:W-:Y:S01]  /*30530*/  STL [R1+0x34], R2 ;  /* 0x0000340201007387 */ /* 0x0001e20000100800 */
[----:B------:R-:W-:Y:S02]  /*30540*/  PRMT R52, R52, 0x5410, R56 ;  /* 0x0000541034347816 */ /* 0x000fe40000000038 */
[----:B------:R-:W-:Y:S02]  /*30550*/  PRMT R60, R60, 0x5410, R64 ;  /* 0x000054103c3c7816 */ /* 0x000fe40000000040 */
[----:B------:R-:W-:-:S02]  /*30560*/  LOP3.LUT R66, R66, 0xffff, RZ, 0xc0, !PT ;  /* 0x0000ffff42427812 */ /* 0x000fc400078ec0ff */
[----:B------:R-:W-:Y:S02]  /*30570*/  PRMT R4, R11, 0x4210, R58 ;  /* 0x000042100b047816 */ /* 0x000fe4000000003a */
[----:B------:R-:W-:Y:S02]  /*30580*/  PRMT R80, R20, 0x5210, R26 ;  /* 0x0000521014507816 */ /* 0x000fe4000000001a */
[----:B------:R-:W-:Y:S01]  /*30590*/  PRMT R81, R28, 0x5210, R34 ;  /* 0x000052101c517816 */ /* 0x000fe20000000022 */
[----:B------:R1:W-:Y:S01]  /*305a0*/  STL [R1+0x48], R4 ;  /* 0x0000480401007387 */ /* 0x0003e20000100800 */
[----:B0-----:R-:W-:Y:S02]  /*305b0*/  PRMT R3, R52, 0x5210, R58 ;  /* 0x0000521034037816 */ /* 0x001fe4000000003a */
[--C-:B------:R-:W-:Y:S02]  /*305c0*/  PRMT R2, R9, 0x4210, R66.reuse ;  /* 0x0000421009027816 */ /* 0x100fe40000000042 */
[----:B------:R-:W-:Y:S01]  /*305d0*/  PRMT R83, R60, 0x5210, R66 ;  /* 0x000052103c537816 */ /* 0x000fe20000000042 */
[----:B------:R0:W-:Y:S01]  /*305e0*/  STL [R1+0x38], R3 ;  /* 0x0000380301007387 */ /* 0x0001e20000100800 */
[----:B-1----:R-:W1:Y:S03]  /*305f0*/  LDTM.x64 R4, tmem[UR12+0x40] ;  /* 0x0000400c000479ee */ /* 0x002e660008340000 */
[----:B------:R-:W-:Y:S04]  /*30600*/  STL [R1+0xe0c], R83 ;  /* 0x000e0c5301007387 */ /* 0x000fe80000100800 */
[----:B------:R0:W-:Y:S01]  /*30610*/  STL [R1+0x4c], R2 ;  /* 0x00004c0201007387 */ /* 0x0001e20000100800 */
[----:B-1----:R-:W-:-:S02]  /*30620*/  F2FP.SATFINITE.E5M2.F32.PACK_AB_MERGE_C R4, R5, R4, RZ ;  /* 0x000000040504723e */ /* 0x002fc400048060ff */
        /* <DEDUP_REMOVED lines=28> */
[----:B------:R-:W-:Y:S02]  /*307f0*/  PRMT R5, R16, 0x3340, R0 ;  /* 0x0000334010057816 */ /* 0x000fe40000000000 */
[----:B------:R-:W-:-:S02]  /*30800*/  PRMT R13, R12, 0x3340, R14 ;  /* 0x000033400c0d7816 */ /* 0x000fc4000000000e */
[----:B------:R-:W-:Y:S02]  /*30810*/  F2FP.SATFINITE.E5M2.F32.PACK_AB_MERGE_C R10, R11, R10, RZ ;  /* 0x0000000a0b0a723e */ /* 0x000fe400048060ff */
[----:B------:R-:W-:Y:S02]  /*30820*/  F2FP.SATFINITE.E5M2.F32.PACK_AB_MERGE_C R36, R37, R36, RZ ;  /* 0x000000242524723e */ /* 0x000fe400048060ff */
[----:B------:R-:W-:Y:S02]  /*30830*/  F2FP.SATFINITE.E5M2.F32.PACK_AB_MERGE_C R38, R39, R38, RZ ;  /* 0x000000262726723e */ /* 0x000fe400048060ff */
[----:B------:R-:W-:Y:S02]  /*30840*/  F2FP.SATFINITE.E5M2.F32.PACK_AB_MERGE_C R40, R41, R40, RZ ;  /* 0x000000282928723e */ /* 0x000fe400048060ff */
[----:B------:R-:W-:Y:S02]  /*30850*/  SHF.R.U32.HI R12, RZ, 0x8, R12 ;  /* 0x00000008ff0c7819 */ /* 0x000fe4000001160c */
[----:B------:R-:W-:-:S02]  /*30860*/  SHF.R.U32.HI R14, RZ, 0x8, R14 ;  /* 0x00000008ff0e7819 */ /* 0x000fc4000001160e */
[----:B------:R-:W-:Y:S02]  /*30870*/  SHF.R.U32.HI R16, RZ, 0x8, R16 ;  /* 0x00000008ff107819 */ /* 0x000fe40000011610 */
[----:B0-----:R-:W-:Y:S02]  /*30880*/  PRMT R3, R24, 0x3340, R0 ;  /* 0x0000334018037816 */ /* 0x001fe40000000000 */
[----:B------:R-:W-:Y:S02]  /*30890*/  PRMT R11, R20, 0x3340, R22 ;  /* 0x00003340140b7816 */ /* 0x000fe40000000016 */
[----:B------:R-:W-:Y:S02]  /*308a0*/  PRMT R4, R4, 0x3340, R6 ;  /* 0x0000334004047816 */ /* 0x000fe40000000006 */
[----:B------:R-:W-:Y:S02]  /*308b0*/  PRMT R8, R8, 0x3340, R0 ;  /* 0x0000334008087816 */ /* 0x000fe40000000000 */
[----:B------:R-:W-:-:S02]  /*308c0*/  SHF.R.U32.HI R20, RZ, 0x8, R20 ;  /* 0x00000008ff147819 */ /* 0x000fc40000011614 */
[----:B------:R-:W-:Y:S02]  /*308d0*/  SHF.R.U32.HI R22, RZ, 0x8, R22 ;  /* 0x00000008ff167819 */ /* 0x000fe40000011616 */
[----:B------:R-:W-:Y:S02]  /*308e0*/  SHF.R.U32.HI R24, RZ, 0x8, R24 ;  /* 0x00000008ff187819 */ /* 0x000fe40000011618 */
[----:B------:R-:W-:Y:S02]  /*308f0*/  F2FP.SATFINITE.E5M2.F32.PACK_AB_MERGE_C R18, R19, R18, RZ ;  /* 0x000000121312723e */ /* 0x000fe400048060ff */
        /* <DEDUP_REMOVED lines=9> */
[----:B------:R-:W-:Y:S02]  /*30990*/  PRMT R7, R15, 0x5410, R7 ;  /* 0x000054100f077816 */ /* 0x000fe40000000007 */
[----:B------:R-:W-:Y:S02]  /*309a0*/  LOP3.LUT R10, R10, 0xffff, RZ, 0xc0, !PT ;  /* 0x0000ffff0a0a7812 */ /* 0x000fe400078ec0ff */
        /* <DEDUP_REMOVED lines=8> */
[----:B------:R-:W-:Y:S02]  /*30a30*/  F2FP.SATFINITE.E5M2.F32.PACK_AB_MERGE_C R64, R65, R64, RZ ;  /* 0x000000404140723e */ /* 0x000fe400048060ff */
[----:B------:R-:W-:-:S02]  /*30a40*/  LOP3.LUT R20, R20, 0xffff, RZ, 0xc0, !PT ;  /* 0x0000ffff14147812 */ /* 0x000fc400078ec0ff */
[----:B------:R-:W-:Y:S02]  /*30a50*/  LOP3.LUT R22, R22, 0xffff, RZ, 0xc0, !PT ;  /* 0x0000ffff16167812 */ /* 0x000fe400078ec0ff */
[----:B------:R-:W-:Y:S02]  /*30a60*/  LOP3.LUT R24, R24, 0xffff, RZ, 0xc0, !PT ;  /* 0x0000ffff18187812 */ /* 0x000fe400078ec0ff */
[----:B------:R-:W-:Y:S02]  /*30a70*/  PRMT R4, R4, 0x5410, R8 ;  /* 0x0000541004047816 */ /* 0x000fe40000000008 */
[----:B------:R-:W-:Y:S02]  /*30a80*/  PRMT R2, R32, 0x3340, R0 ;  /* 0x0000334020027816 */ /* 0x000fe40000000000 */
[----:B------:R-:W-:Y:S02]  /*30a90*/  PRMT R9, R28, 0x3340, R30 ;  /* 0x000033401c097816 */ /* 0x000fe4000000001e */
[----:B------:R-:W-:-:S02]  /*30aa0*/  PRMT R5, R13, 0x5410, R5 ;  /* 0x000054100d057816 */ /* 0x000fc40000000005 */
[----:B------:R-:W-:Y:S02]  /*30ab0*/  LOP3.LUT R18, R18, 0xffff, RZ, 0xc0, !PT ;  /* 0x0000ffff12127812 */ /* 0x000fe400078ec0ff */
[----:B------:R-:W-:Y:S02]  /*30ac0*/  PRMT R15, R40, 0x3340, R0 ;  /* 0x00003340280f7816 */ /* 0x000fe40000000000 */
[----:B------:R-:W-:Y:S02]  /*30ad0*/  PRMT R23, R36, 0x3340, R38 ;  /* 0x0000334024177816 */ /* 0x000fe40000000026 */
[----:B------:R-:W-:Y:S02]  /*30ae0*/  PRMT R12, R12, 0x3340, R14 ;  /* 0x000033400c0c7816 */ /* 0x000fe4000000000e */
[----:B------:R-:W-:Y:S02]  /*30af0*/  PRMT R16, R16, 0x3340, R0 ;  /* 0x0000334010107816 */ /* 0x000fe40000000000 */
[----:B------:R-:W-:-:S02]  /*30b00*/  SHF.R.U32.HI R28, RZ, 0x8, R28 ;  /* 0x00000008ff1c7819 */ /* 0x000fc4000001161c */
[----:B------:R-:W-:Y:S02]  /*30b10*/  SHF.R.U32.HI R30, RZ, 0x8, R30 ;  /* 0x00000008ff1e7819 */ /* 0x000fe4000001161e */
[----:B------:R-:W-:Y:S02]  /*30b20*/  SHF.R.U32.HI R32, RZ, 0x8, R32 ;  /* 0x00000008ff207819 */ /* 0x000fe40000011620 */
[----:B------:R-:W-:Y:S02]  /*30b30*/  F2FP.SATFINITE.E5M2.F32.PACK_AB_MERGE_C R26, R27, R26, RZ ;  /* 0x0000001a1b1a723e */ /* 0x000fe400048060ff */
[----:B------:R-:W-:Y:S02]  /*30b40*/  SHF.R.U32.HI R36, RZ, 0x8, R36 ;  /* 0x00000008ff247819 */ /* 0x000fe40000011624 */
[----:B------:R-:W-:Y:S02]  /*30b50*/  SHF.R.U32.HI R38, RZ, 0x8, R38 ;  /* 0x00000008ff267819 */ /* 0x000fe40000011626 */
[----:B------:R-:W-:-:S02]  /*30b60*/  SHF.R.U32.HI R40, RZ, 0x8, R40 ;  /* 0x00000008ff287819 */ /* 0x000fc40000011628 */
[----:B------:R-:W-:Y:S02]  /*30b70*/  PRMT R7, R7, 0x4210, R10 ;  /* 0x0000421007077816 */ /* 0x000fe4000000000a */
[----:B------:R-:W-:Y:S02]  /*30b80*/  LOP3.LUT R44, R44, 0xffff, RZ, 0xc0, !PT ;  /* 0x0000ffff2c2c7812 */ /* 0x000fe400078ec0ff */
[----:B------:R-:W-:Y:S01]  /*30b90*/  LOP3.LUT R46, R46, 0xffff, RZ, 0xc0, !PT ;  /* 0x0000ffff2e2e7812 */ /* 0x000fe200078ec0ff */
[----:B------:R-:W-:Y:S01]  /*30ba0*/  STL [R1+0x20], R7 ;  /* 0x0000200701007387 */ /* 0x000fe20000100800 */
[----:B------:R-:W-:Y:S02]  /*30bb0*/  LOP3.LUT R48, R48, 0xffff, RZ, 0xc0, !PT ;  /* 0x0000ffff30307812 */ /* 0x000fe400078ec0ff */
[----:B------:R-:W-:Y:S02]  /*30bc0*/  LOP3.LUT R52, R52, 0xffff, RZ, 0xc0, !PT ;  /* 0x0000ffff34347812 */ /* 0x000fe400078ec0ff */
[----:B------:R-:W-:-:S02]  /*30bd0*/  LOP3.LUT R54, R54, 0xffff, RZ, 0xc0, !PT ;  /* 0x0000ffff36367812 */ /* 0x000fc400078ec0ff */
[----:B------:R-:W-:Y:S02]  /*30be0*/  LOP3.LUT R56, R56, 0xffff, RZ, 0xc0, !PT ;  /* 0x0000ffff38387812 */ /* 0x000fe400078ec0ff */
[----:B------:R-:W-:Y:S02]  /*30bf0*/  LOP3.LUT R60, R60, 0xffff, RZ, 0xc0, !PT ;  /* 0x0000ffff3c3c7812 */ /* 0x000fe400078ec0ff */
[----:B------:R-:W-:Y:S02]  /*30c00*/  LOP3.LUT R62, R62, 0xffff, RZ, 0xc0, !PT ;  /* 0x0000ffff3e3e7812 */ /* 0x000fe400078ec0ff */
[----:B------:R-:W-:Y:S02]  /*30c10*/  LOP3.LUT R64, R64, 0xffff, RZ, 0xc0, !PT ;  /* 0x0000ffff40407812 */ /* 0x000fe400078ec0ff */
[----:B------:R-:W-:Y:S02]  /*30c20*/  PRMT R20, R20, 0x3340, R22 ;  /* 0x0000334014147816 */ /* 0x000fe40000000016 */
[----:B------:R-:W-:-:S02]  /*30c30*/  PRMT R24, R24, 0x3340, R0 ;  /* 0x0000334018187816 */ /* 0x000fc40000000000 */
[----:B------:R-:W-:Y:S02]  /*30c40*/  PRMT R6, R4, 0x5210, R10 ;  /* 0x0000521004067816 */ /* 0x000fe4000000000a */
[----:B------:R-:W-:Y:S02]  /*30c50*/  PRMT R4, R5, 0x4210, R18 ;  /* 0x0000421005047816 */ /* 0x000fe40000000012 */
[----:B------:R-:W-:Y:S01]  /*30c60*/  LOP3.LUT R28, R28, 0xffff, RZ, 0xc0, !PT ;  /* 0x0000ffff1c1c7812 */ /* 0x000fe200078ec0ff */
[----:B------:R-:W-:Y:S01]  /*30c70*/  STL [R1+0x10], R6 ;  /* 0x0000100601007387 */ /* 0x000fe20000100800 */
[----:B------:R-:W-:Y:S02]  /*30c80*/  LOP3.LUT R30, R30, 0xffff, RZ, 0xc0, !PT ;  /* 0x0000ffff1e1e7812 */ /* 0x000fe400078ec0ff */
[----:B------:R-:W-:Y:S01]  /*30c90*/  LOP3.LUT R32, R32, 0xffff, RZ, 0xc0, !PT ;  /* 0x0000ffff20207812 */ /* 0x000fe200078ec0ff */
[----:B------:R0:W-:Y:S01]  /*30ca0*/  STL [R1+0x24], R4 ;  /* 0x0000240401007387 */ /* 0x0001e20000100800 */
[----:B------:R-:W-:-:S02]  /*30cb0*/  PRMT R12, R12, 0x5410, R16 ;  /* 0x000054100c0c7816 */ /* 0x000fc40000000010 */
[----:B------:R-:W-:Y:S02]  /*30cc0*/  PRMT R3, R11, 0x5410, R3 ;  /* 0x000054100b037816 */ /* 0x000fe40000000003 */
[----:B------:R-:W-:Y:S02]  /*30cd0*/  PRMT R2, R9, 0x5410, R2 ;  /* 0x0000541009027816 */ /* 0x000fe40000000002 */
[----:B------:R-:W-:Y:S02]  /*30ce0*/  LOP3.LUT R36, R36, 0xffff, RZ, 0xc0, !PT ;  /* 0x0000ffff24247812 */ /* 0x000fe400078ec0ff */
[----:B------:R-:W-:Y:S02]  /*30cf0*/  LOP3.LUT R38, R38, 0xffff, RZ, 0xc0, !PT ;  /* 0x0000ffff26267812 */ /* 0x000fe400078ec0ff */
[----:B------:R-:W-:Y:S02]  /*30d00*/  LOP3.LUT R40, R40, 0xffff, RZ, 0xc0, !PT ;  /* 0x0000ffff28287812 */ /* 0x000fe400078ec0ff */
[----:B------:R-:W-:-:S02]  /*30d10*/  LOP3.LUT R26, R26, 0xffff, RZ, 0xc0, !PT ;  /* 0x0000ffff1a1a7812 */ /* 0x000fc400078ec0ff */
[--C-:B------:R-:W-:Y:S02]  /*30d20*/  PRMT R13, R48, 0x3340, R0.reuse ;  /* 0x00003340300d7816 */ /* 0x100fe40000000000 */
[--C-:B------:R-:W-:Y:S02]  /*30d30*/  PRMT R11, R56, 0x3340, R0.reuse ;  /* 0x00003340380b7816 */ /* 0x100fe40000000000 */
[----:B------:R-:W-:Y:S02]  /*30d40*/  PRMT R9, R64, 0x3340, R0 ;  /* 0x0000334040097816 */ /* 0x000fe40000000000 */
[----:B------:R-:W-:Y:S02]  /*30d50*/  PRMT R21, R44, 0x3340, R46 ;  /* 0x000033402c157816 */ /* 0x000fe4000000002e */
[----:B------:R-:W-:Y:S02]  /*30d60*/  PRMT R19, R52, 0x3340, R54 ;  /* 0x0000334034137816 */ /* 0x000fe40000000036 */
[----:B------:R-:W-:-:S02]  /*30d70*/  PRMT R17, R60, 0x3340, R62 ;  /* 0x000033403c117816 */ /* 0x000fc4000000003e */
[----:B------:R-:W-:Y:S02]  /*30d80*/  PRMT R20, R20, 0x5410, R24 ;  /* 0x0000541014147816 */ /* 0x000fe40000000018 */
[----:B------:R-:W-:Y:S02]  /*30d90*/  F2FP.SATFINITE.E5M2.F32.PACK_AB_MERGE_C R34, R35, R34, RZ ;  /* 0x000000222322723e */ /* 0x000fe400048060ff */
        /* <DEDUP_REMOVED lines=9> */
[----:B------:R-:W-:-:S02]  /*30e30*/  PRMT R28, R28, 0x3340, R30 ;  /* 0x000033401c1c7816 */ /* 0x000fc4000000001e */
[----:B------:R-:W-:Y:S02]  /*30e40*/  PRMT R32, R32, 0x3340, R0 ;  /* 0x0000334020207816 */ /* 0x000fe40000000000 */
[----:B------:R-:W-:Y:S02]  /*30e50*/  PRMT R5, R12, 0x5210, R18 ;  /* 0x000052100c057816 */ /* 0x000fe40000000012 */
[----:B------:R-:W-:Y:S02]  /*30e60*/  F2FP.SATFINITE.E5M2.F32.PACK_AB_MERGE_C R42, R43, R42, RZ ;  /* 0x0000002a2b2a723e */ /* 0x000fe400048060ff */
[----:B------:R-:W-:Y:S01]  /*30e70*/  PRMT R36, R36, 0x3340, R38 ;  /* 0x0000334024247816 */ /* 0x000fe20000000026 */
[----:B------:R-:W-:Y:S01]  /*30e80*/  STL [R1+0x14], R5 ;  /* 0x0000140501007387 */ /* 0x000fe20000100800 */
[----:B------:R-:W-:Y:S02]  /*30e90*/  PRMT R40, R40, 0x3340, R0 ;  /* 0x0000334028287816 */ /* 0x000fe40000000000 */
[----:B0-----:R-:W-:-:S02]  /*30ea0*/  PRMT R4, R3, 0x4210, R26 ;  /* 0x0000421003047816 */ /* 0x001fc4000000001a */
[----:B------:R-:W-:Y:S02]  /*30eb0*/  PRMT R3, R20, 0x5210, R26 ;  /* 0x0000521014037816 */ /* 0x000fe4000000001a */
[----:B------:R-:W-:Y:S01]  /*30ec0*/  LOP3.LUT R44, R44, 0xffff, RZ, 0xc0, !PT ;  /* 0x0000ffff2c2c7812 */ /* 0x000fe200078ec0ff */
[----:B------:R-:W-:Y:S01]  /*30ed0*/  STL [R1+0x28], R4 ;  /* 0x0000280401007387 */ /* 0x000fe20000100800 */
[----:B------:R-:W-:Y:S02]  /*30ee0*/  LOP3.LUT R46, R46, 0xffff, RZ, 0xc0, !PT ;  /* 0x0000ffff2e2e7812 */ /* 0x000fe400078ec0ff */
[----:B------:R-:W-:Y:S01]  /*30ef0*/  LOP3.LUT R48, R48, 0xffff, RZ, 0xc0, !PT ;  /* 0x0000ffff30307812 */ /* 0x000fe200078ec0ff */
[----:B------:R0:W-:Y:S01]  /*30f00*/  STL [R1+0x18], R3 ;  /* 0x0000180301007387 */ /* 0x0001e20000100800 */
        /* <DEDUP_REMOVED lines=8> */
[----:B------:R-:W-:Y:S02]  /*30f90*/  PRMT R36, R36, 0x5410, R40 ;  /* 0x0000541024247816 */ /* 0x000fe40000000028 */
[----:B------:R-:W-:Y:S02]  /*30fa0*/  LOP3.LUT R42, R42, 0xffff, RZ, 0xc0, !PT ;  /* 0x0000ffff2a2a7812 */ /* 0x000fe400078ec0ff */
[----:B------:R-:W-:Y:S02]  /*30fb0*/  PRMT R15, R23, 0x5410, R15 ;  /* 0x00005410170f7816 */ /* 0x000fe4000000000f */
[----:B------:R-:W-:Y:S02]  /*30fc0*/  F2FP.SATFINITE.E5M2.F32.PACK_AB_MERGE_C R50, R51, R50, RZ ;  /* 0x000000323332723e */ /* 0x000fe400048060ff */
[----:B------:R-:W-:Y:S02]  /*30fd0*/  F2FP.SATFINITE.E5M2.F32.PACK_AB_MERGE_C R58, R59, R58, RZ ;  /* 0x0000003a3b3a723e */ /* 0x000fe400048060ff */
[----:B------:R-:W-:-:S02]  /*30fe0*/  F2FP.SATFINITE.E5M2.F32.PACK_AB_MERGE_C R66, R67, R66, RZ ;  /* 0x000000424342723e */ /* 0x000fc400048060ff */
[----:B------:R-:W-:Y:S02]  /*30ff0*/  PRMT R44, R44, 0x3340, R46 ;  /* 0x000033402c2c7816 */ /* 0x000fe4000000002e */
[----:B------:R-:W-:Y:S02]  /*31000*/  PRMT R48, R48, 0x3340, R0 ;  /* 0x0000334030307816 */ /* 0x000fe40000000000 */
[----:B------:R-:W-:Y:S02]  /*31010*/  PRMT R52, R52, 0x3340, R54 ;  /* 0x0000334034347816 */ /* 0x000fe40000000036 */
[----:B------:R-:W-:Y:S02]  /*31020*/  PRMT R56, R56, 0x3340, R0 ;  /* 0x0000334038387816 */ /* 0x000fe40000000000 */
[----:B------:R-:W-:Y:S02]  /*31030*/  PRMT R60, R60, 0x3340, R62 ;  /* 0x000033403c3c7816 */ /* 0x000fe4000000003e */
[----:B------:R-:W-:-:S02]  /*31040*/  PRMT R64, R64, 0x3340, R0 ;  /* 0x0000334040407816 */ /* 0x000fc40000000000 */
[--C-:B------:R-:W-:Y:S02]  /*31050*/  PRMT R83, R2, 0x4210, R34.reuse ;  /* 0x0000421002537816 */ /* 0x100fe40000000022 */
[----:B0-----:R-:W-:Y:S02]  /*31060*/  PRMT R3, R28, 0x5210, R34 ;  /* 0x000052101c037816 */ /* 0x001fe40000000022 */
[--C-:B------:R-:W-:Y:S01]  /*31070*/  PRMT R68, R36, 0x5210, R42.reuse ;  /* 0x0000521024447816 */ /* 0x100fe2000000002a */
[----:B------:R-:W-:Y:S01]  /*31080*/  STL [R1+0xe10], R83 ;  /* 0x000e105301007387 */ /* 0x000fe20000100800 */
[----:B------:R-:W-:Y:S02]  /*31090*/  PRMT R2, R15, 0x4210, R42 ;  /* 0x000042100f027816 */ /* 0x000fe4000000002a */
[----:B------:R-:W-:Y:S01]  /*310a0*/  PRMT R13, R21, 0x5410, R13 ;  /* 0x00005410150d7816 */ /* 0x000fe2000000000d */
[----:B------:R-:W-:Y:S01]  /*310b0*/  STL [R1+0x1c], R3 ;  /* 0x00001c0301007387 */ /* 0x000fe20000100800 */
[----:B------:R-:W-:-:S02]  /*310c0*/  PRMT R11, R19, 0x5410, R11 ;  /* 0x00005410130b7816 */ /* 0x000fc4000000000b */
[----:B------:R-:W-:Y:S01]  /*310d0*/  PRMT R9, R17, 0x5410, R9 ;  /* 0x0000541011097816 */ /* 0x000fe20000000009 */
[----:B------:R-:W-:Y:S01]  /*310e0*/  STL [R1+0xe14], R68 ;  /* 0x000e144401007387 */ /* 0x000fe20000100800 */
[----:B------:R-:W-:Y:S02]  /*310f0*/  PRMT R44, R44, 0x5410, R48 ;  /* 0x000054102c2c7816 */ /* 0x000fe40000000030 */
[----:B------:R-:W-:Y:S01]  /*31100*/  PRMT R52, R52, 0x5410, R56 ;  /* 0x0000541034347816 */ /* 0x000fe20000000038 */
[----:B------:R0:W-:Y:S01]  /*31110*/  STL [R1], R2 ;  /* 0x0000000201007387 */ /* 0x0001e20000100800 */
[----:B------:R-:W-:Y:S02]  /*31120*/  PRMT R60, R60, 0x5410, R64 ;  /* 0x000054103c3c7816 */ /* 0x000fe40000000040 */
[----:B------:R-:W-:Y:S01]  /*31130*/  LOP3.LUT R50, R50, 0xffff, RZ, 0xc0, !PT ;  /* 0x0000ffff32327812 */ /* 0x000fe200078ec0ff */
[----:B------:R-:W2:Y:S01]  /*31140*/  LDL.LU R92, [R1+0xa70] ;  /* 0x000a7000015c7983 */ /* 0x000ea20000300800 */
[----:B------:R-:W-:-:S02]  /*31150*/  LOP3.LUT R58, R58, 0xffff, RZ, 0xc0, !PT ;  /* 0x0000ffff3a3a7812 */ /* 0x000fc400078ec0ff */
[----:B------:R-:W-:Y:S02]  /*31160*/  LOP3.LUT R66, R66, 0xffff, RZ, 0xc0, !PT ;  /* 0x0000ffff42427812 */ /* 0x000fe400078ec0ff */
[--C-:B------:R-:W-:Y:S02]  /*31170*/  PRMT R69, R44, 0x5210, R50.reuse ;  /* 0x000052102c457816 */ /* 0x100fe40000000032 */
[----:B0-----:R-:W-:Y:S02]  /*31180*/  PRMT R2, R13, 0x4210, R50 ;  /* 0x000042100d027816 */ /* 0x001fe40000000032 */
[--C-:B------:R-:W-:Y:S02]  /*31190*/  PRMT R68, R11, 0x4210, R58.reuse ;  /* 0x000042100b447816 */ /* 0x100fe4000000003a */
[----:B------:R-:W-:Y:S02]  /*311a0*/  PRMT R70, R52, 0x5210, R58 ;  /* 0x0000521034467816 */ /* 0x000fe4000000003a */
[----:B------:R-:W-:-:S02]  /*311b0*/  PRMT R83, R9, 0x4210, R66 ;  /* 0x0000421009537816 */ /* 0x000fc40000000042 */
[----:B------:R-:W-:Y:S02]  /*311c0*/  PRMT R71, R60, 0x5210, R66 ;  /* 0x000052103c477816 */ /* 0x000fe40000000042 */
[----:B------:R-:W0:Y:S01]  /*311d0*/  LDTM.x64 R4, tmem[UR12+0x80] ;  /* 0x0000800c000479ee */ /* 0x000e220008340000 */
[----:B------:R1:W-:Y:S01]  /*311e0*/  STL [R1+0x4], R2 ;  /* 0x0000040201007387 */ /* 0x0003e20000100800 */
[----:B0-----:R-:W-:Y:S02]  /*311f0*/  F2FP.SATFINITE.E5M2.F32.PACK_AB_MERGE_C R4, R5, R4, RZ ;  /* 0x000000040504723e */ /* 0x001fe400048060ff */
        /* <DEDUP_REMOVED lines=8> */
[----:B------:R-:W-:-:S02]  /*31280*/  F2FP.SATFINITE.E5M2.F32.PACK_AB_MERGE_C R28, R29, R28, RZ ;  /* 0x0000001c1d1c723e */ /* 0x000fc400048060ff */
[----:B------:R-:W-:Y:S02]  /*31290*/  F2FP.SATFINITE.E5M2.F32.PACK_AB_MERGE_C R30, R31, R30, RZ ;  /* 0x0000001e1f1e723e */ /* 0x000fe400048060ff */
[----:B------:R-:W-:Y:S02]  /*312a0*/  F2FP.SATFINITE.E5M2.F32.PACK_AB_MERGE_C R32, R33, R32, RZ ;  /* 0x000000202120723e */ /* 0x000fe400048060ff */
        /* <DEDUP_REMOVED lines=24> */
[--C-:B------:R-:W-:Y:S02]  /*31430*/  PRMT R72, R8, 0x3340, R0.reuse ;  /* 0x0000334008487816 */ /* 0x100fe40000000000 */
[--C-:B------:R-:W-:Y:S02]  /*31440*/  PRMT R73, R16, 0x3340, R0.reuse ;  /* 0x0000334010497816 */ /* 0x100fe40000000000 */
[--C-:B------:R-:W-:Y:S02]  /*31450*/  PRMT R74, R24, 0x3340, R0.reuse ;  /* 0x00003340184a7816 */ /* 0x100fe40000000000 */
[----:B------:R-:W-:-:S02]  /*31460*/  PRMT R75, R32, 0x3340, R0 ;  /* 0x00003340204b7816 */ /* 0x000fc40000000000 */
[----:B------:R-:W-:Y:S02]  /*31470*/  PRMT R7, R4, 0x3340, R6 ;  /* 0x0000334004077816 */ /* 0x000fe40000000006 */
[----:B------:R-:W-:Y:S02]  /*31480*/  PRMT R5, R12, 0x3340, R14 ;  /* 0x000033400c057816 */ /* 0x000fe4000000000e */
[----:B------:R-:W-:Y:S02]  /*31490*/  PRMT R3, R20, 0x3340, R22 ;  /* 0x0000334014037816 */ /* 0x000fe40000000016 */
[----:B-1----:R-:W-:Y:S02]  /*314a0*/  PRMT R2, R28, 0x3340, R30 ;  /* 0x000033401c027816 */ /* 0x002fe4000000001e */
        /* <DEDUP_REMOVED lines=16> */
[--C-:B------:R-:W-:Y:S02]  /*315b0*/  PRMT R84, R40, 0x3340, R0.reuse ;  /* 0x0000334028547816 */ /* 0x100fe40000000000 */
[--C-:B------:R-:W-:Y:S02]  /*315c0*/  PRMT R85, R48, 0x3340, R0.reuse ;  /* 0x0000334030557816 */ /* 0x100fe40000000000 */
[--C-:B------:R-:W-:Y:S02]  /*315d0*/  PRMT R86, R56, 0x3340, R0.reuse ;  /* 0x0000334038567816 */ /* 0x100fe40000000000 */
[----:B------:R-:W-:-:S02]  /*315e0*/  PRMT R87, R64, 0x3340, R0 ;  /* 0x0000334040577816 */ /* 0x000fc40000000000 */
[----:B------:R-:W-:Y:S02]  /*315f0*/  PRMT R7, R36, 0x3340, R38 ;  /* 0x0000334024077816 */ /* 0x000fe40000000026 */
[----:B------:R-:W-:Y:S02]  /*31600*/  PRMT R5, R44, 0x3340, R46 ;  /* 0x000033402c057816 */ /* 0x000fe4000000002e */
[----:B------:R-:W-:Y:S02]  /*31610*/  PRMT R3, R52, 0x3340, R54 ;  /* 0x0000334034037816 */ /* 0x000fe40000000036 */
[----:B------:R-:W-:Y:S02]  /*31620*/  PRMT R2, R60, 0x3340, R62 ;  /* 0x000033403c027816 */ /* 0x000fe4000000003e */
        /* <DEDUP_REMOVED lines=78> */
[----:B------:R-:W-:Y:S02]  /*31b10*/  LOP3.LUT R10, R10, 0xffff, RZ, 0xc0, !PT ;  /* 0x0000ffff0a0a7812 */ /* 0x000fe400078ec0ff */
[----:B------:R-:W-:-:S02]  /*31b20*/  PRMT R52, R52, 0x5410, R56 ;  /* 0x0000541034347816 */ /* 0x000fc40000000038 */
[----:B------:R-:W-:Y:S02]  /*31b30*/  PRMT R60, R60, 0x5410, R64 ;  /* 0x000054103c3c7816 */ /* 0x000fe40000000040 */
[----:B------:R-:W-:Y:S02]  /*31b40*/  LOP3.LUT R18, R18, 0xffff, RZ, 0xc0, !PT ;  /* 0x0000ffff12127812 */ /* 0x000fe400078ec0ff */
        /* <DEDUP_REMOVED lines=8> */
[----:B------:R-:W-:Y:S02]  /*31bd0*/  PRMT R86, R3, 0x5410, R86 ;  /* 0x0000541003567816 */ /* 0x000fe40000000056 */
[----:B------:R-:W-:-:S02]  /*31be0*/  PRMT R87, R2, 0x5410, R87 ;  /* 0x0000541002577816 */ /* 0x000fc40000000057 */
[--C-:B------:R-:W-:Y:S02]  /*31bf0*/  PRMT R72, R72, 0x4210, R10.reuse ;  /* 0x0000421048487816 */ /* 0x100fe4000000000a */
[----:B------:R-:W-:Y:S02]  /*31c00*/  PRMT R76, R4, 0x5210, R10 ;  /* 0x00005210044c7816 */ /* 0x000fe4000000000a */
[--C-:B------:R-:W-:Y:S02]  /*31c10*/  PRMT R73, R73, 0x4210, R18.reuse ;  /* 0x0000421049497816 */ /* 0x100fe40000000012 */
[----:B------:R-:W-:Y:S02]  /*31c20*/  PRMT R77, R12, 0x5210, R18 ;  /* 0x000052100c4d7816 */ /* 0x000fe40000000012 */
[--C-:B------:R-:W-:Y:S02]  /*31c30*/  PRMT R74, R74, 0x4210, R26.reuse ;  /* 0x000042104a4a7816 */ /* 0x100fe4000000001a */
        /* <DEDUP_REMOVED lines=11> */
[----:B------:R-:W0:Y:S01]  /*31cf0*/  LDTM.x64 R4, tmem[UR12+0xc0] ;  /* 0x0000c00c000479ee */ /* 0x000e220008340000 */
[----:B------:R-:W-:Y:S01]  /*31d00*/  STL.64 [R1+0xe20], R70 ;  /* 0x000e204601007387 */ /* 0x000fe20000100a00 */
[----:B------:R-:W-:-:S03]  /*31d10*/  NOP ;  /* 0x0000000000007918 */ /* 0x000fc60000000000 */
[----:B------:R1:W-:Y:S01]  /*31d20*/  STL.64 [R1+0xe18], R68 ;  /* 0x000e184401007387 */ /* 0x0003e20000100a00 */
[----:B0-----:R-:W-:-:S05]  /*31d30*/  F2FP.SATFINITE.E5M2.F32.PACK_AB_MERGE_C R2, R11, R10, RZ ;  /* 0x0000000a0b02723e */ /* 0x001fca00048060ff */
[----:B------:R0:W-:Y:S04]  /*31d40*/  STL [R1+0x84], R2 ;  /* 0x0000840201007387 */ /* 0x0001e80000100800 */
[----:B-1----:R-:W2:Y:S01]  /*31d50*/  LDL.LU R68, [R1+0x60] ;  /* 0x0000600001447983 */ /* 0x002ea20000300800 */
[----:B0-----:R-:W-:-:S05]  /*31d60*/  F2FP.SATFINITE.E5M2.F32.PACK_AB_MERGE_C R2, R19, R18, RZ ;  /* 0x000000121302723e */ /* 0x001fca00048060ff */
[----:B------:R0:W-:Y:S04]  /*31d70*/  STL [R1+0x80], R2 ;  /* 0x0000800201007387 */ /* 0x0001e80000100800 */
[----:B------:R-:W2:Y:S01]  /*31d80*/  LDL.LU R69, [R1+0x64] ;  /* 0x0000640001457983 */ /* 0x000ea20000300800 */
[----:B------:R-:W-:-:S03]  /*31d90*/  IMAD.MOV.U32 R70, RZ, RZ, R82 ;  /* 0x000000ffff467224 */ /* 0x000fc600078e0052 */
[----:B------:R-:W3:Y:S01]  /*31da0*/  LDL.LU R82, [R1+0xe30] ;  /* 0x000e300001527983 */ /* 0x000ee20000300800 */
[----:B0-----:R-:W-:-:S05]  /*31db0*/  F2FP.SATFINITE.E5M2.F32.PACK_AB_MERGE_C R2, R27, R26, RZ ;  /* 0x0000001a1b02723e */ /* 0x001fca00048060ff */
[----:B------:R0:W-:Y:S01]  /*31dc0*/  STL [R1+0x7c], R2 ;  /* 0x00007c0201007387 */ /* 0x0001e20000100800 */
[----:B------:R-:W-:Y:S01]  /*31dd0*/  F2FP.SATFINITE.E5M2.F32.PACK_AB_MERGE_C R4, R5, R4, RZ ;  /* 0x000000040504723e */ /* 0x000fe200048060ff */
[----:B------:R-:W-:Y:S01]  /*31de0*/  IMAD.MOV.U32 R71, RZ, RZ, R93 ;  /* 0x000000ffff477224 */ /* 0x000fe200078e005d */
[----:B------:R-:W-:Y:S02]  /*31df0*/  F2FP.SATFINITE.E5M2.F32.PACK_AB_MERGE_C R5, R51, R50, RZ ;  /* 0x000000323305723e */ /* 0x000fe400048060ff */
[----:B0-----:R-:W-:-:S05]  /*31e00*/  F2FP.SATFINITE.E5M2.F32.PACK_AB_MERGE_C R2, R35, R34, RZ ;  /* 0x000000222302723e */ /* 0x001fca00048060ff */
[----:B------:R0:W-:Y:S02]  /*31e10*/  STL [R1+0x74], R2 ;  /* 0x0000740201007387 */ /* 0x0001e40000100800 */
[----:B0-----:R-:W-:-:S05]  /*31e20*/  F2FP.SATFINITE.E5M2.F32.PACK_AB_MERGE_C R2, R43, R42, RZ ;  /* 0x0000002a2b02723e */ /* 0x001fca00048060ff */
[----:B------:R-:W-:Y:S04]  /*31e30*/  STL [R1+0x78], R2 ;  /* 0x0000780201007387 */ /* 0x000fe80000100800 */
[----:B------:R-:W-:Y:S04]  /*31e40*/  STL [R1+0x70], R5 ;  /* 0x0000700501007387 */ /* 0x000fe80000100800 */
[----:B--2---:R0:W-:Y:S04]  /*31e50*/  STS.128 [R0], R68 ;  /* 0x0000004400007388 */ /* 0x0041e80000000c00 */
[----:B0-----:R-:W2:Y:S04]  /*31e60*/  LDL.LU R68, [R1+0x50] ;  /* 0x0000500001447983 */ /* 0x001ea80000300800 */
[----:B------:R-:W2:Y:S01]  /*31e70*/  LDL.LU R69, [R1+0x54] ;  /* 0x0000540001457983 */ /* 0x000ea20000300800 */
[----:B------:R-:W-:-:S02]  /*31e80*/  IMAD.MOV.U32 R70, RZ, RZ, R80 ;  /* 0x000000ffff467224 */ /* 0x000fc400078e0050 */
[----:B------:R-:W-:Y:S01]  /*31e90*/  IMAD.MOV.U32 R71, RZ, RZ, R81 ;  /* 0x000000ffff477224 */ /* 0x000fe200078e0051 */
[----:B------:R-:W3:Y:S04]  /*31ea0*/  LDL.LU R80, [R1+0xe2c] ;  /* 0x000e2c0001507983 */ /* 0x000ee80000300800 */
[----:B------:R-:W3:Y:S01]  /*31eb0*/  LDL.LU R81, [R1+0xe28] ;  /* 0x000e280001517983 */ /* 0x000ee20000300800 */
[----:B------:R-:W-:Y:S02]  /*31ec0*/  F2FP.SATFINITE.E5M2.F32.PACK_AB_MERGE_C R28, R29, R28, RZ ;  /* 0x0000001c1d1c723e */ /* 0x000fe400048060ff */
[----:B------:R-:W-:Y:S02]  /*31ed0*/  F2FP.SATFINITE.E5M2.F32.PACK_AB_MERGE_C R30, R31, R30, RZ ;  /* 0x0000001e1f1e723e */ /* 0x000fe400048060ff */
[----:B------:R-:W-:Y:S01]  /*31ee0*/  F2FP.SATFINITE.E5M2.F32.PACK_AB_MERGE_C R32, R33, R32, RZ ;  /* 0x000000202120723e */ /* 0x000fe200048060ff */
[----:B--2---:R0:W-:Y:S04]  /*31ef0*/  STS.128 [R0+0x400], R68 ;  /* 0x0004004400007388 */ /* 0x0041e80000000c00 */
[----:B0-----:R-:W2:Y:S04]  /*31f00*/  LDL.LU.64 R70, [R1+0xe20] ;  /* 0x000e200001467983 */ /* 0x001ea80000300a00 */
[----:B------:R-:W2:Y:S01]  /*31f10*/  LDL.LU.64 R68, [R1+0xe18] ;  /* 0x000e180001447983 */ /* 0x000ea20000300a00 */
[----:B------:R-:W-:-:S02]  /*31f20*/  F2FP.SATFINITE.E5M2.F32.PACK_AB_MERGE_C R40, R41, R40, RZ ;  /* 0x000000282928723e */ /* 0x000fc400048060ff */
        /* <DEDUP_REMOVED lines=8> */
[----:B------:R-:W-:Y:S02]  /*31fb0*/  PRMT R55, R32, 0x3340, R0 ;  /* 0x0000334020377816 */ /* 0x000fe40000000000 */
[----:B------:R-:W-:Y:S02]  /*31fc0*/  PRMT R10, R28, 0x3340, R30 ;  /* 0x000033401c0a7816 */ /* 0x000fe4000000001e */
[----:B------:R-:W-:Y:S02]  /*31fd0*/  LOP3.LUT R40, R40, 0xffff, RZ, 0xc0, !PT ;  /* 0x0000ffff28287812 */ /* 0x000fe400078ec0ff */
[----:B------:R-:W-:-:S02]  /*31fe0*/  LOP3.LUT R60, R60, 0xffff, RZ, 0xc0, !PT ;  /* 0x0000ffff3c3c7812 */ /* 0x000fc400078ec0ff */
[----:B------:R-:W-:Y:S02]  /*31ff0*/  LOP3.LUT R62, R62, 0xffff, RZ, 0xc0, !PT ;  /* 0x0000ffff3e3e7812 */ /* 0x000fe400078ec0ff */
[----:B------:R-:W-:Y:S02]  /*32000*/  LOP3.LUT R64, R64, 0xffff, RZ, 0xc0, !PT ;  /* 0x0000ffff40407812 */ /* 0x000fe400078ec0ff */
[----:B------:R-:W-:Y:S02]  /*32010*/  F2FP.SATFINITE.E5M2.F32.PACK_AB_MERGE_C R93, R59, R58, RZ ;  /* 0x0000003a3b5d723e */ /* 0x000fe400048060ff */
[----:B------:R-:W-:Y:S02]  /*32020*/  PRMT R55, R10, 0x5410, R55 ;  /* 0x000054100a377816 */ /* 0x000fe40000000037 */
[----:B------:R-:W-:Y:S02]  /*32030*/  PRMT R59, R40, 0x3340, R0 ;  /* 0x00003340283b7816 */ /* 0x000fe40000000000 */
[----:B---3--:R-:W-:-:S02]  /*32040*/  PRMT R81, R64, 0x3340, R81 ;  /* 0x0000334040517816 */ /* 0x008fc40000000051 */
[----:B------:R-:W-:Y:S02]  /*32050*/  PRMT R10, R60, 0x3340, R62 ;  /* 0x000033403c0a7816 */ /* 0x000fe4000000003e */
[----:B------:R-:W-:Y:S02]  /*32060*/  SHF.R.U32.HI R40, RZ, 0x8, R40 ;  /* 0x00000008ff287819 */ /* 0x000fe40000011628 */
[----:B------:R-:W-:Y:S02]  /*32070*/  PRMT R81, R10, 0x5410, R81 ;  /* 0x000054100a517816 */ /* 0x000fe40000000051 */
[----:B------:R-:W-:Y:S02]  /*32080*/  LOP3.LUT R10, R40, 0xffff, RZ, 0xc0, !PT ;  /* 0x0000ffff280a7812 */ /* 0x000fe400078ec0ff */
[----:B------:R-:W3:Y:S01]  /*32090*/  LDL.LU R40, [R1] ;  /* 0x0000000001287983 */ /* 0x000ee20000300800 */
[----:B------:R-:W-:-:S03]  /*320a0*/  IMAD.MOV.U32 R43, RZ, RZ, R83 ;  /* 0x000000ffff2b7224 */ /* 0x000fc600078e0053 */
[----:B------:R-:W3:Y:S01]  /*320b0*/  LDL.LU R41, [R1+0x4] ;  /* 0x0000040001297983 */ /* 0x000ee20000300800 */
        /* <DEDUP_REMOVED lines=9> */
[----:B------:R-:W-:Y:S01]  /*32150*/  F2FP.SATFINITE.E5M2.F32.PACK_AB_MERGE_C R46, R47, R46, RZ ;  /* 0x0000002e2f2e723e */ /* 0x000fe200048060ff */
[----:B------:R-:W-:Y:S01]  /*32160*/  IMAD R3, R92, UR4, RZ ;  /* 0x000000045c037c24 */ /* 0x000fe2000f8e02ff */
[----:B------:R-:W-:Y:S01]  /*32170*/  F2FP.SATFINITE.E5M2.F32.PACK_AB_MERGE_C R20, R21, R20, RZ ;  /* 0x000000141514723e */ /* 0x000fe200048060ff */
[----:B------:R-:W0:Y:S01]  /*32180*/  LDCU UR4, c[0x0][0x39c] ;  /* 0x00007380ff0477ac */ /* 0x000e220008000800 */
[----:B------:R-:W-:-:S02]  /*32190*/  F2FP.SATFINITE.E5M2.F32.PACK_AB_MERGE_C R22, R23, R22, RZ ;  /* 0x000000161716723e */ /* 0x000fc400048060ff */
[----:B------:R-:W-:Y:S02]  /*321a0*/  F2FP.SATFINITE.E5M2.F32.PACK_AB_MERGE_C R24, R25, R24, RZ ;  /* 0x000000181918723e */ /* 0x000fe400048060ff */
[----:B------:R-:W-:Y:S01]  /*321b0*/  F2FP.SATFINITE.E5M2.F32.PACK_AB_MERGE_C R52, R53, R52, RZ ;  /* 0x000000343534723e */ /* 0x000fe200048060ff */
[----:B------:R-:W-:Y:S01]  /*321c0*/  BAR.SYNC.DEFER_BLOCKING 0x0 ;  /* 0x0000000000007b1d */ /* 0x000fe20000010000 */
[----:B--2---:R-:W-:-:S05]  /*321d0*/  IMAD.MOV.U32 R42, RZ, RZ, R68 ;  /* 0x000000ffff2a7224 */ /* 0x004fca00078e0044 */
[----:B------:R-:W2:Y:S04]  /*321e0*/  LDL.LU R68, [R1+0xe14] ;  /* 0x000e140001447983 */ /* 0x000ea80000300800 */
[----:B------:R-:W2:Y:S01]  /*321f0*/  LDL.LU R83, [R1+0xe10] ;  /* 0x000e100001537983 */ /* 0x000ea20000300800 */
[----:B------:R-:W-:Y:S02]  /*32200*/  LOP3.LUT R9, R4, 0xffff, RZ, 0xc0, !PT ;  /* 0x0000ffff04097812 */ /* 0x000fe400078ec0ff */
[----:B------:R-:W-:Y:S02]  /*32210*/  LOP3.LUT R6, R6, 0xffff, RZ, 0xc0, !PT ;  /* 0x0000ffff06067812 */ /* 0x000fe400078ec0ff */
[----:B------:R-:W-:Y:S02]  /*32220*/  LOP3.LUT R8, R8, 0xffff, RZ, 0xc0, !PT ;  /* 0x0000ffff08087812 */ /* 0x000fe400078ec0ff */
[----:B------:R-:W-:-:S02]  /*32230*/  PRMT R15, R9, 0x3340, R6 ;  /* 0x00003340090f7816 */ /* 0x000fc40000000006 */
[----:B------:R-:W-:Y:S02]  /*32240*/  PRMT R4, R8, 0x3340, R0 ;  /* 0x0000334008047816 */ /* 0x000fe40000000000 */
[----:B------:R-:W-:Y:S02]  /*32250*/  LOP3.LUT R36, R36, 0xffff, RZ, 0xc0, !PT ;  /* 0x0000ffff24247812 */ /* 0x000fe400078ec0ff */
[----:B------:R-:W-:Y:S02]  /*32260*/  LOP3.LUT R38, R38, 0xffff, RZ, 0xc0, !PT ;  /* 0x0000ffff26267812 */ /* 0x000fe400078ec0ff */
[----:B------:R-:W-:Y:S02]  /*32270*/  LOP3.LUT R48, R48, 0xffff, RZ, 0xc0, !PT ;  /* 0x0000ffff30307812 */ /* 0x000fe400078ec0ff */
[----:B------:R-:W-:Y:S02]  /*32280*/  SHF.R.U32.HI R9, RZ, 0x8, R9 ;  /* 0x00000008ff097819 */ /* 0x000fe40000011609 */
[----:B------:R-:W-:-:S02]  /*32290*/  SHF.R.U32.HI R6, RZ, 0x8, R6 ;  /* 0x00000008ff067819 */ /* 0x000fc40000011606 */
[----:B------:R-:W-:Y:S02]  /*322a0*/  PRMT R4, R15, 0x5410, R4 ;  /* 0x000054100f047816 */ /* 0x000fe40000000004 */
[----:B------:R-:W-:Y:S02]  /*322b0*/  PRMT R58, R48, 0x3340, R0 ;  /* 0x00003340303a7816 */ /* 0x000fe40000000000 */
[----:B------:R-:W-:Y:S02]  /*322c0*/  PRMT R15, R36, 0x3340, R38 ;  /* 0x00003340240f7816 */ /* 0x000fe40000000026 */
[----:B------:R-:W-:Y:S02]  /*322d0*/  LOP3.LUT R9, R9, 0xffff, RZ, 0xc0, !PT ;  /* 0x0000ffff09097812 */ /* 0x000fe400078ec0ff */
[----:B------:R-:W-:Y:S02]  /*322e0*/  LOP3.LUT R6, R6, 0xffff, RZ, 0xc0, !PT ;  /* 0x0000ffff06067812 */ /* 0x000fe400078ec0ff */
[----:B------:R-:W-:-:S02]  /*322f0*/  SHF.R.U32.HI R36, RZ, 0x8, R36 ;  /* 0x00000008ff247819 */ /* 0x000fc40000011624 */
[----:B------:R-:W-:Y:S02]  /*32300*/  SHF.R.U32.HI R48, RZ, 0x8, R48 ;  /* 0x00000008ff307819 */ /* 0x000fe40000011630 */
[----:B------:R-:W-:Y:S02]  /*32310*/  SHF.R.U32.HI R38, RZ, 0x8, R38 ;  /* 0x00000008ff267819 */ /* 0x000fe40000011626 */
[----:B------:R-:W-:Y:S02]  /*32320*/  PRMT R6, R9, 0x3340, R6 ;  /* 0x0000334009067816 */ /* 0x000fe40000000006 */
[----:B------:R-:W-:Y:S02]  /*32330*/  LOP3.LUT R36, R36, 0xffff, RZ, 0xc0, !PT ;  /* 0x0000ffff24247812 */ /* 0x000fe400078ec0ff */
[----:B------:R-:W-:Y:S02]  /*32340*/  LOP3.LUT R38, R38, 0xffff, RZ, 0xc0, !PT ;  /* 0x0000ffff26267812 */ /* 0x000fe400078ec0ff */
[----:B------:R-:W-:-:S02]  /*32350*/  LOP3.LUT R9, R48, 0xffff, RZ, 0xc0, !PT ;  /* 0x0000ffff30097812 */ /* 0x000fc400078ec0ff */
[----:B------:R-:W3:Y:S01]  /*32360*/  LDL.LU R48, [R1+0x10] ;  /* 0x0000100001307983 */ /* 0x000ee20000300800 */
[----:B------:R-:W-:-:S03]  /*32370*/  PRMT R57, R36, 0x3340, R38 ;  /* 0x0000334024397816 */ /* 0x000fc60000000026 */
[----:B------:R-:W3:Y:S04]  /*32380*/  LDL.LU R49, [R1+0x14] ;  /* 0x0000140001317983 */ /* 0x000ee80000300800 */
[----:B------:R-:W3:Y:S04]  /*32390*/  LDL.LU R50, [R1+0x18] ;  /* 0x0000180001327983 */ /* 0x000ee80000300800 */
[----:B------:R-:W3:Y:S04]  /*323a0*/  LDL.LU R51, [R1+0x1c] ;  /* 0x00001c0001337983 */ /* 0x000ee80000300800 */
[----:B------:R-:W3:Y:S04]  /*323b0*/  LDL.LU R36, [R1+0x20] ;  /* 0x0000200001247983 */ /* 0x000ee80000300800 */
[----:B------:R-:W3:Y:S04]  /*323c0*/  LDL.LU R37, [R1+0x24] ;  /* 0x0000240001257983 */ /* 0x000ee80000300800 */
[----:B------:R-:W3:Y:S01]  /*323d0*/  LDL.LU R38, [R1+0x28] ;  /* 0x0000280001267983 */ /* 0x000ee20000300800 */
[----:B------:R-:W-:-:S02]  /*323e0*/  LOP3.LUT R12, R12, 0xffff, RZ, 0xc0, !PT ;  /* 0x0000ffff0c0c7812 */ /* 0x000fc400078ec0ff */
[----:B------:R-:W-:Y:S02]  /*323f0*/  LOP3.LUT R14, R14, 0xffff, RZ, 0xc0, !PT ;  /* 0x0000ffff0e0e7812 */ /* 0x000fe400078ec0ff */
[----:B------:R-:W-:Y:S02]  /*32400*/  LOP3.LUT R16, R16, 0xffff, RZ, 0xc0, !PT ;  /* 0x0000ffff10107812 */ /* 0x000fe400078ec0ff */
[----:B------:R-:W-:Y:S02]  /*32410*/  PRMT R13, R12, 0x3340, R14 ;  /* 0x000033400c0d7816 */ /* 0x000fe4000000000e */
[----:B------:R-:W-:Y:S02]  /*32420*/  SHF.R.U32.HI R12, RZ, 0x8, R12 ;  /* 0x00000008ff0c7819 */ /* 0x000fe4000001160c */
[----:B------:R-:W-:Y:S02]  /*32430*/  SHF.R.U32.HI R14, RZ, 0x8, R14 ;  /* 0x00000008ff0e7819 */ /* 0x000fe4000001160e */
[----:B------:R-:W-:-:S02]  /*32440*/  PRMT R5, R16, 0x3340, R0 ;  /* 0x0000334010057816 */ /* 0x000fc40000000000 */
[----:B------:R-:W-:Y:S02]  /*32450*/  LOP3.LUT R44, R44, 0xffff, RZ, 0xc0, !PT ;  /* 0x0000ffff2c2c7812 */ /* 0x000fe400078ec0ff */
[----:B------:R-:W-:Y:S02]  /*32460*/  LOP3.LUT R46, R46, 0xffff, RZ, 0xc0, !PT ;  /* 0x0000ffff2e2e7812 */ /* 0x000fe400078ec0ff */
[----:B------:R-:W-:Y:S02]  /*32470*/  LOP3.LUT R12, R12, 0xffff, RZ, 0xc0, !PT ;  /* 0x0000ffff0c0c7812 */ /* 0x000fe400078ec0ff */
[----:B------:R-:W-:Y:S02]  /*32480*/  LOP3.LUT R14, R14, 0xffff, RZ, 0xc0, !PT ;  /* 0x0000ffff0e0e7812 */ /* 0x000fe400078ec0ff */
[----:B------:R-:W-:Y:S02]  /*32490*/  SHF.R.U32.HI R64, RZ, 0x8, R64 ;  /* 0x00000008ff407819 */ /* 0x000fe40000011640 */
[----:B------:R-:W-:-:S02]  /*324a0*/  PRMT R5, R13, 0x5410, R5 ;  /* 0x000054100d057816 */ /* 0x000fc40000000005 */
[----:B------:R-:W-:Y:S02]  /*324b0*/  PRMT R13, R44, 0x3340, R46 ;  /* 0x000033402c0d7816 */ /* 0x000fe4000000002e */
[----:B------:R-:W-:Y:S02]  /*324c0*/  SHF.R.U32.HI R62, RZ, 0x8, R62 ;  /* 0x00000008ff3e7819 */ /* 0x000fe4000001163e */
[----:B------:R-:W-:Y:S02]  /*324d0*/  SHF.R.U32.HI R60, RZ, 0x8, R60 ;  /* 0x00000008ff3c7819 */ /* 0x000fe4000001163c */
[----:B------:R-:W-:Y:S02]  /*324e0*/  PRMT R12, R12, 0x3340, R14 ;  /* 0x000033400c0c7816 */ /* 0x000fe4000000000e */
[----:B------:R-:W-:Y:S02]  /*324f0*/  LOP3.LUT R14, R64, 0xffff, RZ, 0xc0, !PT ;  /* 0x0000ffff400e7812 */ /* 0x000fe400078ec0ff */
[----:B------:R-:W-:-:S02]  /*32500*/  PRMT R58, R13, 0x5410, R58 ;  /* 0x000054100d3a7816 */ /* 0x000fc4000000003a */
[----:B------:R-:W-:Y:S02]  /*32510*/  LOP3.LUT R62, R62, 0xffff, RZ, 0xc0, !PT ;  /* 0x0000ffff3e3e7812 */ /* 0x000fe400078ec0ff */
[----:B------:R-:W-:Y:S02]  /*32520*/  F2FP.SATFINITE.E5M2.F32.PACK_AB_MERGE_C R92, R67, R66, RZ ;  /* 0x00000042435c723e */ /* 0x000fe400048060ff */
[----:B------:R-:W-:-:S04]  /*32530*/  LOP3.LUT R13, R60, 0xffff, RZ, 0xc0, !PT ;  /* 0x0000ffff3c0d7812 */ /* 0x000fc800078ec0ff */
[----:B------:R-:W-:Y:S01]  /*32540*/  PRMT R13, R13, 0x3340, R62 ;  /* 0x000033400d0d7816 */ /* 0x000fe2000000003e */
[----:B--2---:R-:W-:Y:S02]  /*32550*/  IMAD.MOV.U32 R39, RZ, RZ, R83 ;  /* 0x000000ffff277224 */ /* 0x004fe400078e0053 */
[----:B------:R-:W2:Y:S04]  /*32560*/  LDL.LU R83, [R1+0xe0c] ;  /* 0x000e0c0001537983 */ /* 0x000ea80000300800 */
[----:B------:R-:W3:Y:S04]  /*32570*/  LDL.LU R64, [R1+0x40] ;  /* 0x0000400001407983 */ /* 0x000ee80000300800 */
[----:B------:R-:W3:Y:S04]  /*32580*/  LDL.LU R65, [R1+0x44] ;  /* 0x0000440001417983 */ /* 0x000ee80000300800 */
[----:B------:R-:W3:Y:S04]  /*32590*/  LDL.LU R66, [R1+0x48] ;  /* 0x0000480001427983 */ /* 0x000ee80000300800 */
[----:B------:R-:W3:Y:S04]  /*325a0*/  LDL.LU R67, [R1+0x4c] ;  /* 0x00004c0001437983 */ /* 0x000ee80000300800 */
[----:B------:R-:W3:Y:S04]  /*325b0*/  LDL.LU R60, [R1+0x30] ;  /* 0x00003000013c7983 */ /* 0x000ee80000300800 */
[----:B------:R-:W3:Y:S04]  /*325c0*/  LDL.LU R61, [R1+0x34] ;  /* 0x00003400013d7983 */ /* 0x000ee80000300800 */
[----:B------:R-:W3:Y:S01]  /*325d0*/  LDL.LU R62, [R1+0x38] ;  /* 0x00003800013e7983 */ /* 0x000ee20000300800 */
[----:B------:R-:W-:-:S02]  /*325e0*/  LOP3.LUT R20, R20, 0xffff, RZ, 0xc0, !PT ;  /* 0x0000ffff14147812 */ /* 0x000fc400078ec0ff */
[----:B------:R-:W-:Y:S01]  /*325f0*/  LOP3.LUT R22, R22, 0xffff, RZ, 0xc0, !PT ;  /* 0x0000ffff16167812 */ /* 0x000fe200078ec0ff */
[----:B------:R-:W3:Y:S01]  /*32600*/  LDL.LU R45, [R1+0x84] ;  /* 0x00008400012d7983 */ /* 0x000ee20000300800 */
[----:B------:R-:W-:Y:S02]  /*32610*/  LOP3.LUT R24, R24, 0xffff, RZ, 0xc0, !PT ;  /* 0x0000ffff18187812 */ /* 0x000fe400078ec0ff */
[----:B------:R-:W-:Y:S02]  /*32620*/  PRMT R11, R20, 0x3340, R22 ;  /* 0x00003340140b7816 */ /* 0x000fe40000000016 */
[----:B------:R-:W-:Y:S02]  /*32630*/  PRMT R54, R24, 0x3340, R0 ;  /* 0x0000334018367816 */ /* 0x000fe40000000000 */
[----:B------:R-:W-:Y:S02]  /*32640*/  LOP3.LUT R52, R52, 0xffff, RZ, 0xc0, !PT ;  /* 0x0000ffff34347812 */ /* 0x000fe400078ec0ff */
[----:B------:R-:W-:-:S02]  /*32650*/  LOP3.LUT R7, R7, 0xffff, RZ, 0xc0, !PT ;  /* 0x0000ffff07077812 */ /* 0x000fc400078ec0ff */
[----:B------:R-:W-:Y:S02]  /*32660*/  LOP3.LUT R56, R56, 0xffff, RZ, 0xc0, !PT ;  /* 0x0000ffff38387812 */ /* 0x000fe400078ec0ff */
        /* <DEDUP_REMOVED lines=9> */
[----:B------:R-:W-:Y:S02]  /*32700*/  PRMT R59, R15, 0x5410, R59 ;  /* 0x000054100f3b7816 */ /* 0x000fe4000000003b */
[----:B------:R-:W-:-:S02]  /*32710*/  PRMT R80, R11, 0x5410, R80 ;  /* 0x000054100b507816 */ /* 0x000fc40000000050 */
[----:B------:R-:W-:Y:S02]  /*32720*/  LOP3.LUT R16, R16, 0xffff, RZ, 0xc0, !PT ;  /* 0x0000ffff10107812 */ /* 0x000fe400078ec0ff */
[----:B------:R-:W-:Y:S02]  /*32730*/  LOP3.LUT R11, R44, 0xffff, RZ, 0xc0, !PT ;  /* 0x0000ffff2c0b7812 */ /* 0x000fe400078ec0ff */
[----:B------:R-:W-:Y:S02]  /*32740*/  LOP3.LUT R46, R46, 0xffff, RZ, 0xc0, !PT ;  /* 0x0000ffff2e2e7812 */ /* 0x000fe400078ec0ff */
[----:B------:R-:W-:Y:S02]  /*32750*/  LOP3.LUT R15, R56, 0xffff, RZ, 0xc0, !PT ;  /* 0x0000ffff380f7812 */ /* 0x000fe400078ec0ff */
[----:B------:R-:W-:Y:S02]  /*32760*/  LOP3.LUT R7, R7, 0xffff, RZ, 0xc0, !PT ;  /* 0x0000ffff07077812 */ /* 0x000fe400078ec0ff */
[----:B------:R-:W-:-:S02]  /*32770*/  LOP3.LUT R17, R52, 0xffff, RZ, 0xc0, !PT ;  /* 0x0000ffff34117812 */ /* 0x000fc400078ec0ff */
[--C-:B------:R-:W-:Y:S02]  /*32780*/  PRMT R16, R16, 0x3340, R0.reuse ;  /* 0x0000334010107816 */ /* 0x100fe40000000000 */
[----:B------:R-:W-:Y:S02]  /*32790*/  PRMT R10, R10, 0x3340, R0 ;  /* 0x000033400a0a7816 */ /* 0x000fe40000000000 */
[----:B------:R-:W-:Y:S02]  /*327a0*/  PRMT R11, R11, 0x3340, R46 ;  /* 0x000033400b0b7816 */ /* 0x000fe4000000002e */
[--C-:B------:R-:W-:Y:S02]  /*327b0*/  PRMT R9, R9, 0x3340, R0.reuse ;  /* 0x0000334009097816 */ /* 0x100fe40000000000 */
        /* <DEDUP_REMOVED lines=27> */
[----:B------:R-:W-:Y:S02]  /*32970*/  PRMT R28, R28, 0x3340, R30 ;  /* 0x000033401c1c7816 */ /* 0x000fe4000000001e */
[----:B------:R-:W-:-:S04]  /*32980*/  PRMT R32, R32, 0x3340, R0 ;  /* 0x0000334020207816 */ /* 0x000fc80000000000 */
[----:B------:R-:W-:Y:S01]  /*32990*/  PRMT R56, R28, 0x5410, R32 ;  /* 0x000054101c387816 */ /* 0x000fe20000000020 */
[----:B--2---:R-:W-:Y:S02]  /*329a0*/  IMAD.MOV.U32 R63, RZ, RZ, R83 ;  /* 0x000000ffff3f7224 */ /* 0x004fe400078e0053 */
[----:B------:R-:W1:Y:S02]  /*329b0*/  S2R R83, SR_TID.X ;  /* 0x0000000000537919 */ /* 0x000e640000002100 */
[----:B-1----:R-:W-:-:S04]  /*329c0*/  LOP3.LUT R18, R83, 0x7f, RZ, 0xc0, !PT ;  /* 0x0000007f53127812 */ /* 0x002fc800078ec0ff */
[----:B------:R-:W-:-:S05]  /*329d0*/  LEA R83, R18, UR11, 0x4 ;  /* 0x0000000b12537c11 */ /* 0x000fca000f8e20ff */
[----:B------:R-:W1:Y:S04]  /*329e0*/  LDS.128 R16, [R83] ;  /* 0x0000000053107984 */ /* 0x000e680000000c00 */
[----:B------:R-:W-:Y:S01]  /*329f0*/  LDS.128 R12, [R83+0x800] ;  /* 0x00080000530c7984 */ /* 0x000fe20000000c00 */
[----:B------:R-:W-:Y:S06]  /*32a00*/  BAR.SYNC.DEFER_BLOCKING 0x0 ;  /* 0x0000000000007b1d */ /* 0x000fec0000010000 */
[----:B---3--:R2:W-:Y:S04]  /*32a10*/  STS.128 [R0], R64 ;  /* 0x0000004000007388 */ /* 0x0085e80000000c00 */
[----:B------:R3:W-:Y:S01]  /*32a20*/  STS.128 [R0+0x400], R60 ;  /* 0x0004003c00007388 */ /* 0x0007e20000000c00 */
[----:B------:R-:W-:Y:S06]  /*32a30*/  BAR.SYNC.DEFER_BLOCKING 0x0 ;  /* 0x0000000000007b1d */ /* 0x000fec0000010000 */
[----:B--2---:R-:W2:Y:S04]  /*32a40*/  LDL.LU R65, [R1+0x80] ;  /* 0x0000800001417983 */ /* 0x004ea80000300800 */
[----:B---3--:R-:W3:Y:S04]  /*32a50*/  LDL.LU R63, [R1+0x7c] ;  /* 0x00007c00013f7983 */ /* 0x008ee80000300800 */
[----:B------:R-:W3:Y:S04]  /*32a60*/  LDL.LU R61, [R1+0x74] ;  /* 0x00007400013d7983 */ /* 0x000ee80000300800 */
[----:B------:R-:W0:Y:S04]  /*32a70*/  LDS.128 R24, [R83] ;  /* 0x0000000053187984 */ /* 0x000e280000000c00 */
[----:B------:R-:W-:Y:S01]  /*32a80*/  LDS.128 R20, [R83+0x800] ;  /* 0x0008000053147984 */ /* 0x000fe20000000c00 */
[----:B------:R-:W-:Y:S06]  /*32a90*/  BAR.SYNC.DEFER_BLOCKING 0x0 ;  /* 0x0000000000007b1d */ /* 0x000fec0000010000 */
[----:B------:R-:W-:Y:S04]  /*32aa0*/  STS.128 [R0], R36 ;  /* 0x0000002400007388 */ /* 0x000fe80000000c00 */
[----:B------:R-:W-:Y:S01]  /*32ab0*/  STS.128 [R0+0x400], R48 ;  /* 0x0004003000007388 */ /* 0x000fe20000000c00 */
[----:B------:R-:W-:Y:S06]  /*32ac0*/  BAR.SYNC.DEFER_BLOCKING 0x0 ;  /* 0x0000000000007b1d */ /* 0x000fec0000010000 */
[----:B------:R-:W0:Y:S04]  /*32ad0*/  LDS.128 R32, [R83] ;  /* 0x0000000053207984 */ /* 0x000e280000000c00 */
[----:B------:R-:W-:Y:S01]  /*32ae0*/  LDS.128 R28, [R83+0x800] ;  /* 0x00080000531c7984 */ /* 0x000fe20000000c00 */
[----:B------:R-:W-:Y:S06]  /*32af0*/  BAR.SYNC.DEFER_BLOCKING 0x0 ;  /* 0x0000000000007b1d */ /* 0x000fec0000010000 */
[----:B------:R1:W-:Y:S04]  /*32b00*/  STS.128 [R0+0x400], R68 ;  /* 0x0004004400007388 */ /* 0x0003e80000000c00 */
[----:B-1----:R-:W4:Y:S04]  /*32b10*/  LDL.LU R70, [R1+0x78] ;  /* 0x0000780001467983 */ /* 0x002f280000300800 */
[----:B------:R-:W4:Y:S04]  /*32b20*/  LDL.LU R71, [R1+0x70] ;  /* 0x0000700001477983 */ /* 0x000f280000300800 */
[----:B------:R-:W-:Y:S01]  /*32b30*/  STS.128 [R0], R40 ;  /* 0x0000002800007388 */ /* 0x000fe20000000c00 */
[----:B------:R-:W-:Y:S06]  /*32b40*/  BAR.SYNC.DEFER_BLOCKING 0x0 ;  /* 0x0000000000007b1d */ /* 0x000fec0000010000 */
[----:B------:R-:W1:Y:S04]  /*32b50*/  LDS.128 R40, [R83] ;  /* 0x0000000053287984 */ /* 0x000e680000000c00 */
[----:B------:R-:W-:Y:S01]  /*32b60*/  LDS.128 R36, [R83+0x800] ;  /* 0x0008000053247984 */ /* 0x000fe20000000c00 */
[----:B------:R-:W-:Y:S06]  /*32b70*/  BAR.SYNC.DEFER_BLOCKING 0x0 ;  /* 0x0000000000007b1d */ /* 0x000fec0000010000 */
[----:B------:R-:W-:Y:S04]  /*32b80*/  STS.128 [R0], R72 ;  /* 0x0000004800007388 */ /* 0x000fe80000000c00 */
[----:B------:R0:W-:Y:S01]  /*32b90*/  STS.128 [R0+0x400], R76 ;  /* 0x0004004c00007388 */ /* 0x0001e20000000c00 */
[----:B------:R-:W-:Y:S01]  /*32ba0*/  BAR.SYNC.DEFER_BLOCKING 0x0 ;  /* 0x0000000000007b1d */ /* 0x000fe20000010000 */
[----:B------:R-:W-:-:S05]  /*32bb0*/  LOP3.LUT R53, R45, 0xffff, RZ, 0xc0, !PT ;  /* 0x0000ffff2d357812 */ /* 0x000fca00078ec0ff */
[----:B0-----:R-:W4:Y:S04]  /*32bc0*/  LDL.LU R76, [R1+0xabc] ;  /* 0x000abc00014c7983 */ /* 0x001f280000300800 */
[----:B------:R-:W0:Y:S04]  /*32bd0*/  LDS.128 R44, [R83] ;  /* 0x00000000532c7984 */ /* 0x000e280000000c00 */
[----:B------:R-:W-:Y:S01]  /*32be0*/  LDS.128 R48, [R83+0x800] ;  /* 0x0008000053307984 */ /* 0x000fe20000000c00 */
[----:B------:R-:W-:Y:S01]  /*32bf0*/  BAR.SYNC.DEFER_BLOCKING 0x0 ;  /* 0x0000000000007b1d */ /* 0x000fe20000010000 */
[----:B------:R-:W-:-:S02]  /*32c00*/  PRMT R52, R4, 0x4210, R53 ;  /* 0x0000421004347816 */ /* 0x000fc40000000035 */
[----:B------:R-:W-:-:S03]  /*32c10*/  PRMT R4, R8, 0x5210, R53 ;  /* 0x0000521008047816 */ /* 0x000fc60000000035 */
[----:B------:R-:W4:Y:S04]  /*32c20*/  LDL.LU R75, [R1+0xac0] ;  /* 0x000ac000014b7983 */ /* 0x000f280000300800 */
[----:B------:R-:W4:Y:S04]  /*32c30*/  LDL.LU R74, [R1+0xac4] ;  /* 0x000ac400014a7983 */ /* 0x000f280000300800 */
[----:B------:R-:W4:Y:S04]  /*32c40*/  LDL.LU R73, [R1+0xac8] ;  /* 0x000ac80001497983 */ /* 0x000f280000300800 */
[----:B------:R-:W4:Y:S04]  /*32c50*/  LDL.LU R72, [R1+0xacc] ;  /* 0x000acc0001487983 */ /* 0x000f280000300800 */
[----:B------:R-:W-:Y:S04]  /*32c60*/  STS.128 [R0], R84 ;  /* 0x0000005400007388 */ /* 0x000fe80000000c00 */
[----:B------:R-:W-:Y:S01]  /*32c70*/  STS.128 [R0+0x400], R88 ;  /* 0x0004005800007388 */ /* 0x000fe20000000c00 */
[----:B--2---:R-:W-:Y:S01]  /*32c80*/  LOP3.LUT R60, R65, 0xffff, RZ, 0xc0, !PT ;  /* 0x0000ffff413c7812 */ /* 0x004fe200078ec0ff */
[----:B------:R-:W-:Y:S03]  /*32c90*/  BAR.SYNC.DEFER_BLOCKING 0x0 ;  /* 0x0000000000007b1d */ /* 0x000fe60000010000 */
[----:B------:R-:W-:-:S02]  /*32ca0*/  PRMT R53, R5, 0x4210, R60 ;  /* 0x0000421005357816 */ /* 0x000fc4000000003c */
[----:B------:R-:W-:Y:S02]  /*32cb0*/  PRMT R5, R7, 0x5210, R60 ;  /* 0x0000521007057816 */ /* 0x000fe4000000003c */
[----:B---3--:R-:W-:Y:S02]  /*32cc0*/  LOP3.LUT R8, R63, 0xffff, RZ, 0xc0, !PT ;  /* 0x0000ffff3f087812 */ /* 0x008fe400078ec0ff */
[----:B------:R-:W-:Y:S02]  /*32cd0*/  LOP3.LUT R7, R61, 0xffff, RZ, 0xc0, !PT ;  /* 0x0000ffff3d077812 */ /* 0x000fe400078ec0ff */
[----:B------:R-:W2:Y:S04]  /*32ce0*/  LDS.128 R60, [R83] ;  /* 0x00000000533c7984 */ /* 0x000ea80000000c00 */
[----:B------:R-:W-:Y:S01]  /*32cf0*/  LDS.128 R64, [R83+0x800] ;  /* 0x0008000053407984 */ /* 0x000fe20000000c00 */
[----:B------:R-:W-:-:S02]  /*32d00*/  PRMT R54, R54, 0x4210, R8 ;  /* 0x0000421036367816 */ /* 0x000fc40000000008 */
[--C-:B------:R-:W-:Y:S01]  /*32d10*/  PRMT R55, R55, 0x4210, R7.reuse ;  /* 0x0000421037377816 */ /* 0x100fe20000000007 */
[----:B------:R-:W-:Y:S01]  /*32d20*/  BAR.SYNC.DEFER_BLOCKING 0x0 ;  /* 0x0000000000007b1d */ /* 0x000fe20000010000 */
[----:B------:R-:W-:Y:S02]  /*32d30*/  PRMT R6, R6, 0x5210, R8 ;  /* 0x0000521006067816 */ /* 0x000fe40000000008 */
[----:B------:R-:W-:-:S05]  /*32d40*/  PRMT R7, R56, 0x5210, R7 ;  /* 0x0000521038077816 */ /* 0x000fca0000000007 */
[----:B------:R-:W3:Y:S01]  /*32d50*/  LDC R8, c[0x0][0x3b8] ;  /* 0x0000ee00ff087b82 */ /* 0x000ee20000000800 */
[----:B------:R4:W-:Y:S04]  /*32d60*/  STS.128 [R0], R52 ;  /* 0x0000003400007388 */ /* 0x0009e80000000c00 */
[----:B------:R0:W-:Y:S01]  /*32d70*/  STS.128 [R0+0x400], R4 ;  /* 0x0004000400007388 */ /* 0x0001e20000000c00 */
[----:B----4-:R-:W-:-:S04]  /*32d80*/  LOP3.LUT R53, R71, 0xffff, RZ, 0xc0, !PT ;  /* 0x0000ffff47357812 */ /* 0x010fc800078ec0ff */
[--C-:B0-----:R-:W-:Y:S02]  /*32d90*/  PRMT R5, R58, 0x4210, R53.reuse ;  /* 0x000042103a057816 */ /* 0x101fe40000000035 */
[----:B------:R-:W-:Y:S02]  /*32da0*/  PRMT R53, R11, 0x5210, R53 ;  /* 0x000052100b357816 */ /* 0x000fe40000000035 */
[----:B------:R-:W4:Y:S01]  /*32db0*/  LDL.LU R11, [R1+0xad0] ;  /* 0x000ad000010b7983 */ /* 0x000f220000300800 */
[----:B------:R-:W-:Y:S01]  /*32dc0*/  LOP3.LUT R52, R70, 0xffff, RZ, 0xc0, !PT ;  /* 0x0000ffff46347812 */ /* 0x000fe200078ec0ff */
[----:B------:R-:W-:Y:S03]  /*32dd0*/  BAR.SYNC.DEFER_BLOCKING 0x0 ;  /* 0x0000000000007b1d */ /* 0x000fe60000010000 */
[--C-:B------:R-:W-:Y:S02]  /*32de0*/  PRMT R4, R59, 0x4210, R52.reuse ;  /* 0x000042103b047816 */ /* 0x100fe40000000034 */
[----:B------:R-:W-:-:S02]  /*32df0*/  PRMT R52, R57, 0x5210, R52 ;  /* 0x0000521039347816 */ /* 0x000fc40000000034 */
[----:B------:R-:W-:Y:S02]  /*32e00*/  LOP3.LUT R93, R93, 0xffff, RZ, 0xc0, !PT ;  /* 0x0000ffff5d5d7812 */ /* 0x000fe400078ec0ff */
[----:B------:R-:W-:Y:S01]  /*32e10*/  LOP3.LUT R92, R92, 0xffff, RZ, 0xc0, !PT ;  /* 0x0000ffff5c5c7812 */ /* 0x000fe200078ec0ff */
[----:B------:R-:W0:Y:S04]  /*32e20*/  LDS.128 R56, [R83] ;  /* 0x0000000053387984 */ /* 0x000e280000000c00 */
[----:B------:R-:W-:Y:S01]  /*32e30*/  LDS.128 R68, [R83+0x800] ;  /* 0x0008000053447984 */ /* 0x000fe20000000c00 */
[--C-:B------:R-:W-:Y:S02]  /*32e40*/  PRMT R6, R80, 0x4210, R93.reuse ;  /* 0x0000421050067816 */ /* 0x100fe4000000005d */
[----:B------:R-:W-:-:S02]  /*32e50*/  PRMT R54, R10, 0x5210, R93 ;  /* 0x000052100a367816 */ /* 0x000fc4000000005d */
[--C-:B------:R-:W-:Y:S01]  /*32e60*/  PRMT R7, R81, 0x4210, R92.reuse ;  /* 0x0000421051077816 */ /* 0x100fe2000000005c */
[----:B------:R-:W-:Y:S01]  /*32e70*/  BAR.SYNC.DEFER_BLOCKING 0x0 ;  /* 0x0000000000007b1d */ /* 0x000fe20000010000 */
[----:B------:R-:W-:Y:S02]  /*32e80*/  PRMT R55, R9, 0x5210, R92 ;  /* 0x0000521009377816 */ /* 0x000fe4000000005c */
[C---:B------:R-:W-:Y:S01]  /*32e90*/  ISETP.LT.AND P3, PT, R82.reuse, UR19, !P0 ;  /* 0x0000001352007c0c */ /* 0x040fe2000c761270 */
[----:B---3--:R-:W-:Y:S01]  /*32ea0*/  IMAD R82, R82, R8, RZ ;  /* 0x0000000852527224 */ /* 0x008fe200078e02ff */
[----:B------:R-:W-:-:S04]  /*32eb0*/  IADD3 R2, P4, PT, R3, UR16, RZ ;  /* 0x0000001003027c10 */ /* 0x000fc8000ff9e0ff */
[----:B------:R-:W-:Y:S01]  /*32ec0*/  LEA.HI.X.SX32 R3, R3, UR17, 0x1, P4 ;  /* 0x0000001103037c11 */ /* 0x000fe2000a0f0eff */
[----:B------:R3:W-:Y:S04]  /*32ed0*/  STS.128 [R0], R4 ;  /* 0x0000000400007388 */ /* 0x0007e80000000c00 */
[----:B------:R0:W-:Y:S01]  /*32ee0*/  STS.128 [R0+0x400], R52 ;  /* 0x0004003400007388 */ /* 0x0001e20000000c00 */
[----:B------:R-:W-:Y:S01]  /*32ef0*/  PRMT R10, R16, 0x7771, RZ ;  /* 0x00007771100a7816 */ /* 0x000fe200000000ff */
[----:B------:R-:W-:Y:S01]  /*32f00*/  BAR.SYNC.DEFER_BLOCKING 0x0 ;  /* 0x0000000000007b1d */ /* 0x000fe20000010000 */
[----:B------:R-:W-:-:S05]  /*32f10*/  ISETP.LT.AND P5, PT, R76, UR4, !P0 ;  /* 0x000000044c007c0c */ /* 0x000fca000c7a1270 */
[----:B------:R-:W4:Y:S01]  /*32f20*/  LDCU UR4, c[0x0][0x39c] ;  /* 0x00007380ff0477ac */ /* 0x000f220008000800 */
[----:B---3--:R-:W-:Y:S01]  /*32f30*/  IADD3 R6, P4, PT, R82, R2, RZ ;  /* 0x0000000252067210 */ /* 0x008fe20007f9e0ff */
[----:B0-----:R-:W-:-:S03]  /*32f40*/  IMAD R0, R76, R8, RZ ;  /* 0x000000084c007224 */ /* 0x001fc600078e02ff */
[-C--:B------:R-:W-:Y:S01]  /*32f50*/  LEA.HI.X.SX32 R7, R82, R3.reuse, 0x1, P4 ;  /* 0x0000000352077211 */ /* 0x080fe200020f0eff */
[----:B------:R-:W3:Y:S01]  /*32f60*/  LDL.LU R52, [R1+0xad4] ;  /* 0x000ad40001347983 */ /* 0x000ee20000300800 */
[----:B------:R-:W-:Y:S02]  /*32f70*/  PRMT R5, R16, 0x7770, RZ ;  /* 0x0000777010057816 */ /* 0x000fe400000000ff */
[C---:B------:R-:W-:Y:S01]  /*32f80*/  IADD3 R4, P6, PT, R0.reuse, R2, RZ ;  /* 0x0000000200047210 */ /* 0x040fe20007fde0ff */
[----:B------:R-:W2:Y:S04]  /*32f90*/  LDL.LU R55, [R1+0xad8] ;  /* 0x000ad80001377983 */ /* 0x000ea80000300800 */
[----:B------:R-:W2:Y:S04]  /*32fa0*/  LDL.LU R53, [R1+0xadc] ;  /* 0x000adc0001357983 */ /* 0x000ea80000300800 */
[----:B------:R0:W-:Y:S04]  /*32fb0*/  @P3 STG.E.U8 desc[UR22][R6.64], R5 ;  /* 0x0000000506003986 */ /* 0x0001e8000c101116 */
[----:B------:R-:W2:Y:S01]  /*32fc0*/  LDL.LU R54, [R1+0xae0] ;  /* 0x000ae00001367983 */ /* 0x000ea20000300800 */
[C---:B------:R-:W-:Y:S01]  /*32fd0*/  IMAD R9, R75.reuse, R8, RZ ;  /* 0x000000084b097224 */ /* 0x040fe200078e02ff */
[----:B------:R-:W-:Y:S01]  /*32fe0*/  ISETP.LT.AND P4, PT, R75, UR5, !P0 ;  /* 0x000000054b007c0c */ /* 0x000fe2000c781270 */
[----:B------:R-:W3:Y:S01]  /*32ff0*/  LDCU UR5, c[0x0][0x39c] ;  /* 0x00007380ff0577ac */ /* 0x000ee20008000800 */
[----:B0-----:R-:W-:-:S02]  /*33000*/  LEA.HI.X.SX32 R5, R0, R3, 0x1, P6 ;  /* 0x0000000300057211 */ /* 0x001fc400030f0eff */
[----:B------:R-:W-:-:S03]  /*33010*/  IADD3 R6, P3, PT, R9, R2, RZ ;  /* 0x0000000209067210 */ /* 0x000fc60007f7e0ff */
[----:B------:R0:W-:Y:S01]  /*33020*/  @P5 STG.E.U8 desc[UR22][R4.64], R10 ;  /* 0x0000000a04005986 */ /* 0x0001e2000c101116 */
[----:B------:R-:W-:Y:S02]  /*33030*/  LEA.HI.X.SX32 R7, R9, R3, 0x1, P3 ;  /* 0x0000000309077211 */ /* 0x000fe400018f0eff */
[----:B------:R-:W-:Y:S01]  /*33040*/  PRMT R9, R16, 0x7772, RZ ;  /* 0x0000777210097816 */ /* 0x000fe200000000ff */
[----:B0-----:R-:W-:-:S04]  /*33050*/  IMAD R5, R73, R8, RZ ;  /* 0x0000000849057224 */ /* 0x001fc800078e02ff */
[----:B------:R0:W-:Y:S01]  /*33060*/  @P4 STG.E.U8 desc[UR22][R6.64], R9 ;  /* 0x0000000906004986 */ /* 0x0001e2000c101116 */
[----:B------:R-:W-:-:S04]  /*33070*/  IADD3 R4, P5, PT, R5, R2, RZ ;  /* 0x0000000205047210 */ /* 0x000fc80007fbe0ff */
[----:B------:R-:W-:Y:S02]  /*33080*/  LEA.HI.X.SX32 R5, R5, R3, 0x1, P5 ;  /* 0x0000000305057211 */ /* 0x000fe400028f0eff */
[C---:B----4-:R-:W-:Y:S01]  /*33090*/  ISETP.LT.AND P5, PT, R11.reuse, UR4, !P0 ;  /* 0x000000040b007c0c */ /* 0x050fe2000c7a1270 */
[-C--:B0-----:R-:W-:Y:S01]  /*330a0*/  IMAD R9, R11, R8.reuse, RZ ;  /* 0x000000080b097224 */ /* 0x081fe200078e02ff */
[C---:B------:R-:W-:Y:S01]  /*330b0*/  ISETP.LT.AND P6, PT, R74.reuse, UR6, !P0 ;  /* 0x000000064a007c0c */ /* 0x040fe2000c7c1270 */
[----:B------:R-:W4:Y:S01]  /*330c0*/  LDL.LU R11, [R1+0xae4] ;  /* 0x000ae400010b7983 */ /* 0x000f220000300800 */
[----:B------:R-:W-:Y:S01]  /*330d0*/  IMAD R0, R74, R8, RZ ;  /* 0x000000084a007224 */ /* 0x000fe200078e02ff */
[----:B------:R-:W-:Y:S01]  /*330e0*/  PRMT R16, R16, 0x7773, RZ ;  /* 0x0000777310107816 */ /* 0x000fe200000000ff */
[----:B------:R-:W0:Y:S03]  /*330f0*/  LDCU UR6, c[0x0][0x39c] ;  /* 0x00007380ff0677ac */ /* 0x000e260008000800 */
[----:B------:R-:W-:Y:S01]  /*33100*/  IADD3 R6, P3, PT, R0, R2, RZ ;  /* 0x0000000200067210 */ /* 0x000fe20007f7e0ff */
[----:B------:R-:W0:Y:S01]  /*33110*/  LDCU UR4, c[0x0][0x39c] ;  /* 0x00007380ff0477ac */ /* 0x000e220008000800 */
[----:B------:R-:W-:-:S02]  /*33120*/  ISETP.LT.AND P4, PT, R73, UR7, !P0 ;  /* 0x0000000749007c0c */ /* 0x000fc4000c781270 */
[----:B------:R-:W-:Y:S01]  /*33130*/  LEA.HI.X.SX32 R7, R0, R3, 0x1, P3 ;  /* 0x0000000300077211 */ /* 0x000fe200018f0eff */
[C---:B------:R-:W-:Y:S01]  /*33140*/  IMAD R0, R72.reuse, R8, RZ ;  /* 0x0000000848007224 */ /* 0x040fe200078e02ff */
[----:B------:R-:W-:Y:S01]  /*33150*/  ISETP.LT.AND P3, PT, R72, UR8, !P0 ;  /* 0x0000000848007c0c */ /* 0x000fe2000c761270 */
[----:B------:R-:W0:Y:S02]  /*33160*/  LDCU UR7, c[0x0][0x39c] ;  /* 0x00007380ff0777ac */ /* 0x000e240008000800 */
[----:B------:R1:W-:Y:S01]  /*33170*/  @P6 STG.E.U8 desc[UR22][R6.64], R16 ;  /* 0x0000001006006986 */ /* 0x0003e2000c101116 */
[----:B------:R-:W-:Y:S01]  /*33180*/  PRMT R10, R17, 0x7770, RZ ;  /* 0x00007770110a7816 */ /* 0x000fe200000000ff */
[----:B------:R-:W4:Y:S01]  /*33190*/  LDCU UR8, c[0x0][0x39c] ;  /* 0x00007380ff0877ac */ /* 0x000f220008000800 */
[----:B-1----:R-:W-:-:S04]  /*331a0*/  IADD3 R6, P6, PT, R0, R2, RZ ;  /* 0x0000000200067210 */ /* 0x002fc80007fde0ff */
[----:B------:R-:W-:Y:S02]  /*331b0*/  LEA.HI.X.SX32 R7, R0, R3, 0x1, P6 ;  /* 0x0000000300077211 */ /* 0x000fe400030f0eff */
[C---:B------:R-:W-:Y:S01]  /*331c0*/  PRMT R0, R17.reuse, 0x7771, RZ ;  /* 0x0000777111007816 */ /* 0x040fe200000000ff */
[----:B------:R1:W-:Y:S04]  /*331d0*/  @P4 STG.E.U8 desc[UR22][R4.64], R10 ;  /* 0x0000000a04004986 */ /* 0x0003e8000c101116 */
[----:B------:R0:W-:Y:S01]  /*331e0*/  @P3 STG.E.U8 desc[UR22][R6.64], R0 ;  /* 0x0000000006003986 */ /* 0x0001e2000c101116 */
[----:B-1----:R-:W-:Y:S02]  /*331f0*/  PRMT R5, R17, 0x7772, RZ ;  /* 0x0000777211057816 */ /* 0x002fe400000000ff */
[----:B0-----:R-:W-:-:S04]  /*33200*/  IADD3 R6, P3, PT, R9, R2, RZ ;  /* 0x0000000209067210 */ /* 0x001fc80007f7e0ff */
[----:B------:R-:W-:-:S05]  /*33210*/  LEA.HI.X.SX32 R7, R9, R3, 0x1, P3 ;  /* 0x0000000309077211 */ /* 0x000fca00018f0eff */
[----:B------:R0:W-:Y:S01]  /*33220*/  @P5 STG.E.U8 desc[UR22][R6.64], R5 ;  /* 0x0000000506005986 */ /* 0x0001e2000c101116 */
[----:B------:R-:W-:Y:S02]  /*33230*/  PRMT R17, R17, 0x7773, RZ ;  /* 0x0000777311117816 */ /* 0x000fe400000000ff */
[C---:B---3--:R-:W-:Y:S01]  /*33240*/  ISETP.LT.AND P4, PT, R52.reuse, UR5, !P0 ;  /* 0x0000000534007c0c */ /* 0x048fe2000c781270 */
[-C--:B------:R-:W-:Y:S01]  /*33250*/  IMAD R0, R52, R8.reuse, RZ ;  /* 0x0000000834007224 */ /* 0x080fe200078e02ff */
[----:B------:R-:W1:Y:S01]  /*33260*/  LDCU UR5, c[0x0][0x39c] ;  /* 0x00007380ff0577ac */ /* 0x000e620008000800 */
[----:B------:R-:W1:Y:S01]  /*33270*/  LDL.LU R52, [R1+0xae8] ;  /* 0x000ae80001347983 */ /* 0x000e620000300800 */
[C---:B--2---:R-:W-:Y:S01]  /*33280*/  IMAD R9, R55.reuse, R8, RZ ;  /* 0x0000000837097224 */ /* 0x044fe200078e02ff */
[----:B------:R-:W-:Y:S01]  /*33290*/  ISETP.LT.AND P3, PT, R55, UR6, !P0 ;  /* 0x0000000637007c0c */ /* 0x000fe2000c761270 */
[----:B------:R-:W2:Y:S01]  /*332a0*/  LDCU UR6, c[0x0][0x39c] ;  /* 0x00007380ff0677ac */ /* 0x000ea20008000800 */
[----:B------:R-:W-:-:S02]  /*332b0*/  IADD3 R4, P6, PT, R0, R2, RZ ;  /* 0x0000000200047210 */ /* 0x000fc40007fde0ff */
[----:B0-----:R-:W-:Y:S02]  /*332c0*/  IADD3 R6, P5, PT, R9, R2, RZ ;  /* 0x0000000209067210 */ /* 0x001fe40007fbe0ff */
[-C--:B------:R-:W-:Y:S01]  /*332d0*/  LEA.HI.X.SX32 R5, R0, R3.reuse, 0x1, P6 ;  /* 0x0000000300057211 */ /* 0x080fe200030f0eff */
[C---:B------:R-:W-:Y:S01]  /*332e0*/  IMAD R0, R53.reuse, R8, RZ ;  /* 0x0000000835007224 */ /* 0x040fe200078e02ff */
[----:B------:R-:W-:Y:S01]  /*332f0*/  ISETP.LT.AND P6, PT, R53, UR7, !P0 ;  /* 0x0000000735007c0c */ /* 0x000fe2000c7c1270 */
[----:B------:R-:W0:Y:S01]  /*33300*/  LDCU UR7, c[0x0][0x39c] ;  /* 0x00007380ff0777ac */ /* 0x000e220008000800 */
[----:B------:R-:W-:Y:S01]  /*33310*/  LEA.HI.X.SX32 R7, R9, R3, 0x1, P5 ;  /* 0x0000000309077211 */ /* 0x000fe200028f0eff */
[----:B------:R-:W3:Y:S01]  /*33320*/  LDL.LU R53, [R1+0xaf0] ;  /* 0x000af00001357983 */ /* 0x000ee20000300800 */
[----:B------:R-:W-:-:S03]  /*33330*/  PRMT R9, R18, 0x7770, RZ ;  /* 0x0000777012097816 */ /* 0x000fc600000000ff */
[----:B------:R-:W2:Y:S04]  /*33340*/  LDL.LU R16, [R1+0xaf4] ;  /* 0x000af40001107983 */ /* 0x000ea80000300800 */
[----:B------:R-:W-:Y:S04]  /*33350*/  @P4 STG.E.U8 desc[UR22][R4.64], R17 ;  /* 0x0000001104004986 */ /* 0x000fe8000c101116 */
[----:B------:R0:W-:Y:S02]  /*33360*/  @P3 STG.E.U8 desc[UR22][R6.64], R9 ;  /* 0x0000000906003986 */ /* 0x0001e4000c101116 */
[----:B0-----:R-:W-:-:S04]  /*33370*/  IADD3 R6, P3, PT, R0, R2, RZ ;  /* 0x0000000200067210 */ /* 0x001fc80007f7e0ff */
[-C--:B------:R-:W-:Y:S02]  /*33380*/  LEA.HI.X.SX32 R7, R0, R3.reuse, 0x1, P3 ;  /* 0x0000000300077211 */ /* 0x080fe400018f0eff */
[C---:B----4-:R-:W-:Y:S01]  /*33390*/  ISETP.LT.AND P3, PT, R11.reuse, UR8, !P0 ;  /* 0x000000080b007c0c */ /* 0x050fe2000c761270 */
[-C--:B------:R-:W-:Y:S02]  /*333a0*/  IMAD R0, R11, R8.reuse, RZ ;  /* 0x000000080b007224 */ /* 0x080fe400078e02ff */
[C---:B------:R-:W-:Y:S01]  /*333b0*/  IMAD R5, R54.reuse, R8, RZ ;  /* 0x0000000836057224 */ /* 0x040fe200078e02ff */
[----:B------:R-:W4:Y:S01]  /*333c0*/  LDL.LU R11, [R1+0xaf8] ;  /* 0x000af800010b7983 */ /* 0x000f220000300800 */
[----:B------:R-:W-:Y:S01]  /*333d0*/  ISETP.LT.AND P4, PT, R54, UR4, !P0 ;  /* 0x0000000436007c0c */ /* 0x000fe2000c781270 */
[----:B------:R-:W2:Y:S01]  /*333e0*/  LDCU UR4, c[0x0][0x39c] ;  /* 0x00007380ff0477ac */ /* 0x000ea20008000800 */
[C---:B------:R-:W-:Y:S02]  /*333f0*/  PRMT R9, R18.reuse, 0x7771, RZ ;  /* 0x0000777112097816 */ /* 0x040fe400000000ff */
[C---:B------:R-:W-:Y:S01]  /*33400*/  IADD3 R4, P5, PT, R5.reuse, R2, RZ ;  /* 0x0000000205047210 */ /* 0x040fe20007fbe0ff */
[----:B------:R-:W0:Y:S01]  /*33410*/  LDCU UR8, c[0x0][0x39c] ;  /* 0x00007380ff0877ac */ /* 0x000e220008000800 */
[----:B------:R-:W-:Y:S01]  /*33420*/  PRMT R10, R18, 0x7772, RZ ;  /* 0x00007772120a7816 */ /* 0x000fe200000000ff */
[----:B------:R0:W-:Y:S01]  /*33430*/  @P6 STG.E.U8 desc[UR22][R6.64], R9 ;  /* 0x0000000906006986 */ /* 0x0001e2000c101116 */
[----:B------:R-:W-:-:S02]  /*33440*/  LEA.HI.X.SX32 R5, R5, R3, 0x1, P5 ;  /* 0x0000000305057211 */ /* 0x000fc400028f0eff */
[----:B------:R-:W-:-:S03]  /*33450*/  PRMT R18, R18, 0x7773, RZ ;  /* 0x0000777312127816 */ /* 0x000fc600000000ff */
[----:B------:R1:W-:Y:S01]  /*33460*/  @P4 STG.E.U8 desc[UR22][R4.64], R10 ;  /* 0x0000000a04004986 */ /* 0x0003e2000c101116 */
[----:B0-----:R-:W-:-:S04]  /*33470*/  IADD3 R6, P6, PT, R0, R2, RZ ;  /* 0x0000000200067210 */ /* 0x001fc80007fde0ff */
[----:B------:R-:W-:Y:S02]  /*33480*/  LEA.HI.X.SX32 R7, R0, R3, 0x1, P6 ;  /* 0x0000000300077211 */ /* 0x000fe400030f0eff */
[----:B------:R-:W-:-:S03]  /*33490*/  PRMT R0, R19, 0x7770, RZ ;  /* 0x0000777013007816 */ /* 0x000fc600000000ff */
[----:B------:R3:W-:Y:S01]  /*334a0*/  @P3 STG.E.U8 desc[UR22][R6.64], R18 ;  /* 0x0000001206003986 */ /* 0x0007e2000c101116 */
[C---:B-1----:R-:W-:Y:S01]  /*334b0*/  ISETP.LT.AND P5, PT, R52.reuse, UR5, !P0 ;  /* 0x0000000534007c0c */ /* 0x042fe2000c7a1270 */
[----:B------:R-:W-:Y:S01]  /*334c0*/  IMAD R9, R52, R8, RZ ;  /* 0x0000000834097224 */ /* 0x000fe200078e02ff */
[----:B------:R-:W4:Y:S01]  /*334d0*/  LDCU UR5, c[0x0][0x39c] ;  /* 0x00007380ff0577ac */ /* 0x000f220008000800 */
[----:B------:R-:W4:Y:S04]  /*334e0*/  LDL.LU R52, [R1+0xafc] ;  /* 0x000afc0001347983 */ /* 0x000f280000300800 */
[----:B------:R-:W4:Y:S01]  /*334f0*/  LDL.LU R17, [R1+0xb00] ;  /* 0x000b000001117983 */ /* 0x000f220000300800 */
[----:B------:R-:W-:-:S04]  /*33500*/  IADD3 R4, P4, PT, R9, R2, RZ ;  /* 0x0000000209047210 */ /* 0x000fc80007f9e0ff */
[----:B------:R-:W-:Y:S01]  /*33510*/  LEA.HI.X.SX32 R5, R9, R3, 0x1, P4 ;  /* 0x0000000309057211 */ /* 0x000fe200020f0eff */
[CC--:B---3--:R-:W-:Y:S01]  /*33520*/  IMAD R7, R53.reuse, R8.reuse, RZ ;  /* 0x0000000835077224 */ /* 0x0c8fe200078e02ff */
[C---:B--2---:R-:W-:Y:S01]  /*33530*/  ISETP.LT.AND P4, PT, R16.reuse, UR4, !P0 ;  /* 0x0000000410007c0c */ /* 0x044fe2000c781270 */
[----:B------:R-:W-:Y:S02]  /*33540*/  IMAD R9, R16, R8, RZ ;  /* 0x0000000810097224 */ /* 0x000fe400078e02ff */
[----:B------:R0:W-:Y:S01]  /*33550*/  @P5 STG.E.U8 desc[UR22][R4.64], R0 ;  /* 0x0000000004005986 */ /* 0x0001e2000c101116 */
[----:B------:R-:W-:Y:S01]  /*33560*/  ISETP.LT.AND P3, PT, R53, UR6, !P0 ;  /* 0x0000000635007c0c */ /* 0x000fe2000c761270 */
[----:B------:R-:W1:Y:S02]  /*33570*/  LDCU UR4, c[0x0][0x39c] ;  /* 0x00007380ff0477ac */ /* 0x000e640008000800 */
[----:B------:R-:W2:Y:S01]  /*33580*/  LDL.LU R16, [R1+0xb08] ;  /* 0x000b080001107983 */ /* 0x000ea20000300800 */
[-C--:B------:R-:W-:Y:S01]  /*33590*/  IADD3 R6, P6, PT, R9, R2.reuse, RZ ;  /* 0x0000000209067210 */ /* 0x080fe20007fde0ff */
[----:B------:R-:W2:Y:S02]  /*335a0*/  LDCU UR6, c[0x0][0x39c] ;  /* 0x00007380ff0677ac */ /* 0x000ea40008000800 */
[----:B------:R-:W3:Y:S01]  /*335b0*/  LDL.LU R18, [R1+0xb0c] ;  /* 0x000b0c0001127983 */ /* 0x000ee20000300800 */
[----:B0-----:R-:W-:-:S04]  /*335c0*/  IADD3 R4, P5, PT, R7, R2, RZ ;  /* 0x0000000207047210 */ /* 0x001fc80007fbe0ff */
[-C--:B------:R-:W-:Y:S02]  /*335d0*/  LEA.HI.X.SX32 R5, R7, R3.reuse, 0x1, P5 ;  /* 0x0000000307057211 */ /* 0x080fe400028f0eff */
[----:B------:R-:W-:Y:S02]  /*335e0*/  LEA.HI.X.SX32 R7, R9, R3, 0x1, P6 ;  /* 0x0000000309077211 */ /* 0x000fe400030f0eff */
[C---:B----4-:R-:W-:Y:S01]  /*335f0*/  ISETP.LT.AND P5, PT, R11.reuse, UR5, !P0 ;  /* 0x000000050b007c0c */ /* 0x050fe2000c7a1270 */
[----:B------:R-:W-:Y:S01]  /*33600*/  IMAD R9, R11, R8, RZ ;  /* 0x000000080b097224 */ /* 0x000fe200078e02ff */
[C---:B------:R-:W-:Y:S01]  /*33610*/  PRMT R0, R19.reuse, 0x7773, RZ ;  /* 0x0000777313007816 */ /* 0x040fe200000000ff */
[----:B------:R-:W4:Y:S01]  /*33620*/  LDL.LU R11, [R1+0xb10] ;  /* 0x000b1000010b7983 */ /* 0x000f220000300800 */
[C---:B------:R-:W-:Y:S01]  /*33630*/  PRMT R10, R19.reuse, 0x7772, RZ ;  /* 0x00007772130a7816 */ /* 0x040fe200000000ff */
[----:B------:R-:W0:Y:S01]  /*33640*/  LDCU UR5, c[0x0][0x39c] ;  /* 0x00007380ff0577ac */ /* 0x000e220008000800 */
[----:B------:R-:W-:-:S05]  /*33650*/  PRMT R19, R19, 0x7771, RZ ;  /* 0x0000777113137816 */ /* 0x000fca00000000ff */
[----:B------:R-:W-:Y:S04]  /*33660*/  @P3 STG.E.U8 desc[UR22][R4.64], R19 ;  /* 0x0000001304003986 */ /* 0x000fe8000c101116 */
[----:B------:R0:W-:Y:S02]  /*33670*/  @P4 STG.E.U8 desc[UR22][R6.64], R10 ;  /* 0x0000000a06004986 */ /* 0x0001e4000c101116 */
[----:B0-----:R-:W-:-:S04]  /*33680*/  IADD3 R6, P3, PT, R9, R2, RZ ;  /* 0x0000000209067210 */ /* 0x001fc80007f7e0ff */
[----:B------:R-:W-:-:S05]  /*33690*/  LEA.HI.X.SX32 R7, R9, R3, 0x1, P3 ;  /* 0x0000000309077211 */ /* 0x000fca00018f0eff */
[----:B------:R0:W-:Y:S01]  /*336a0*/  @P5 STG.E.U8 desc[UR22][R6.64], R0 ;  /* 0x0000000006005986 */ /* 0x0001e2000c101116 */
[----:B------:R-:W-:Y:S01]  /*336b0*/  PRMT R10, R24, 0x7770, RZ ;  /* 0x00007770180a7816 */ /* 0x000fe200000000ff */
[CC--:B------:R-:W-:Y:S01]  /*336c0*/  IMAD R5, R52.reuse, R8.reuse, RZ ;  /* 0x0000000834057224 */ /* 0x0c0fe200078e02ff */
[----:B------:R-:W-:Y:S01]  /*336d0*/  ISETP.LT.AND P4, PT, R52, UR7, !P0 ;  /* 0x0000000734007c0c */ /* 0x000fe2000c781270 */
[----:B------:R-:W4:Y:S01]  /*336e0*/  LDCU UR7, c[0x0][0x39c] ;  /* 0x00007380ff0777ac */ /* 0x000f220008000800 */
[C---:B-1----:R-:W-:Y:S01]  /*336f0*/  ISETP.LT.AND P3, PT, R17.reuse, UR4, !P0 ;  /* 0x0000000411007c0c */ /* 0x042fe2000c761270 */
[----:B------:R-:W-:Y:S01]  /*33700*/  IMAD R9, R17, R8, RZ ;  /* 0x0000000811097224 */ /* 0x000fe200078e02ff */
[-C--:B------:R-:W-:Y:S01]  /*33710*/  IADD3 R4, P6, PT, R5, R2.reuse, RZ ;  /* 0x0000000205047210 */ /* 0x080fe20007fde0ff */
[----:B------:R-:W4:Y:S01]  /*33720*/  LDL.LU R17, [R1+0xb18] ;  /* 0x000b180001117983 */ /* 0x000f220000300800 */
[----:B------:R-:W1:Y:S02]  /*33730*/  LDCU UR4, c[0x0][0x39c] ;  /* 0x00007380ff0477ac */ /* 0x000e640008000800 */
[----:B0-----:R-:W-:Y:S01]  /*33740*/  IADD3 R6, P5, PT, R9, R2, RZ ;  /* 0x0000000209067210 */ /* 0x001fe20007fbe0ff */
[----:B------:R-:W4:Y:S01]  /*33750*/  LDL.LU R19, [R1+0xb1c] ;  /* 0x000b1c0001137983 */ /* 0x000f220000300800 */
[----:B------:R-:W-:-:S02]  /*33760*/  LEA.HI.X.SX32 R5, R5, R3, 0x1, P6 ;  /* 0x0000000305057211 */ /* 0x000fc400030f0eff */
[----:B------:R-:W-:Y:S02]  /*33770*/  LEA.HI.X.SX32 R7, R9, R3, 0x1, P5 ;  /* 0x0000000309077211 */ /* 0x000fe400028f0eff */
[----:B------:R-:W-:Y:S02]  /*33780*/  PRMT R9, R24, 0x7771, RZ ;  /* 0x0000777118097816 */ /* 0x000fe400000000ff */
[C---:B--2---:R-:W-:Y:S01]  /*33790*/  ISETP.LT.AND P6, PT, R16.reuse, UR6, !P0 ;  /* 0x0000000610007c0c */ /* 0x044fe2000c7c1270 */
[----:B------:R-:W-:Y:S01]  /*337a0*/  IMAD R0, R16, R8, RZ ;  /* 0x0000000810007224 */ /* 0x000fe200078e02ff */
[----:B------:R-:W-:Y:S01]  /*337b0*/  @P4 STG.E.U8 desc[UR22][R4.64], R10 ;  /* 0x0000000a04004986 */ /* 0x000fe2000c101116 */
[----:B------:R-:W0:Y:S03]  /*337c0*/  LDCU UR6, c[0x0][0x39c] ;  /* 0x00007380ff0677ac */ /* 0x000e260008000800 */
[----:B------:R-:W2:Y:S04]  /*337d0*/  LDL.LU R16, [R1+0xb24] ;  /* 0x000b240001107983 */ /* 0x000ea80000300800 */
[----:B------:R0:W-:Y:S02]  /*337e0*/  @P3 STG.E.U8 desc[UR22][R6.64], R9 ;  /* 0x0000000906003986 */ /* 0x0001e4000c101116 */
[----:B0-----:R-:W-:-:S04]  /*337f0*/  IADD3 R6, P3, PT, R0, R2, RZ ;  /* 0x0000000200067210 */ /* 0x001fc80007f7e0ff */
[-C--:B------:R-:W-:Y:S01]  /*33800*/  LEA.HI.X.SX32 R7, R0, R3.reuse, 0x1, P3 ;  /* 0x0000000300077211 */ /* 0x080fe200018f0eff */
[CC--:B---3--:R-:W-:Y:S01]  /*33810*/  IMAD R5, R18.reuse, R8.reuse, RZ ;  /* 0x0000000812057224 */ /* 0x0c8fe200078e02ff */
[----:B------:R-:W-:Y:S01]  /*33820*/  ISETP.LT.AND P4, PT, R18, UR5, !P0 ;  /* 0x0000000512007c0c */ /* 0x000fe2000c781270 */
[----:B------:R-:W0:Y:S01]  /*33830*/  LDCU UR5, c[0x0][0x39c] ;  /* 0x00007380ff0577ac */ /* 0x000e220008000800 */
[C---:B----4-:R-:W-:Y:S01]  /*33840*/  ISETP.LT.AND P3, PT, R11.reuse, UR7, !P0 ;  /* 0x000000070b007c0c */ /* 0x050fe2000c761270 */
[----:B------:R-:W-:Y:S01]  /*33850*/  IMAD R0, R11, R8, RZ ;  /* 0x000000080b007224 */ /* 0x000fe200078e02ff */
[----:B------:R-:W-:Y:S01]  /*33860*/  PRMT R9, R24, 0x7772, RZ ;  /* 0x0000777218097816 */ /* 0x000fe200000000ff */
[----:B------:R-:W0:Y:S01]  /*33870*/  LDL.LU R11, [R1+0xb28] ;  /* 0x000b2800010b7983 */ /* 0x000e220000300800 */
[C---:B------:R-:W-:Y:S01]  /*33880*/  IADD3 R4, P5, PT, R5.reuse, R2, RZ ;  /* 0x0000000205047210 */ /* 0x040fe20007fbe0ff */
[----:B------:R-:W3:Y:S02]  /*33890*/  LDCU UR7, c[0x0][0x39c] ;  /* 0x00007380ff0777ac */ /* 0x000ee40008000800 */
[----:B------:R-:W4:Y:S04]  /*338a0*/  LDL.LU R18, [R1+0xb2c] ;  /* 0x000b2c0001127983 */ /* 0x000f280000300800 */
[----:B------:R1:W-:Y:S01]  /*338b0*/  @P6 STG.E.U8 desc[UR22][R6.64], R9 ;  /* 0x0000000906006986 */ /* 0x0003e2000c101116 */
[----:B------:R-:W-:-:S02]  /*338c0*/  LEA.HI.X.SX32 R5, R5, R3, 0x1, P5 ;  /* 0x0000000305057211 */ /* 0x000fc400028f0eff */
[----:B------:R-:W-:Y:S02]  /*338d0*/  PRMT R24, R24, 0x7773, RZ ;  /* 0x0000777318187816 */ /* 0x000fe400000000ff */
[----:B-1----:R-:W-:-:S04]  /*338e0*/  IADD3 R6, P6, PT, R0, R2, RZ ;  /* 0x0000000200067210 */ /* 0x002fc80007fde0ff */
[----:B------:R-:W-:Y:S02]  /*338f0*/  LEA.HI.X.SX32 R7, R0, R3, 0x1, P6 ;  /* 0x0000000300077211 */ /* 0x000fe400030f0eff */
[C---:B------:R-:W-:Y:S01]  /*33900*/  PRMT R0, R25.reuse, 0x7770, RZ ;  /* 0x0000777019007816 */ /* 0x040fe200000000ff */
[----:B------:R1:W-:Y:S04]  /*33910*/  @P4 STG.E.U8 desc[UR22][R4.64], R24 ;  /* 0x0000001804004986 */ /* 0x0003e8000c101116 */
[----:B------:R3:W-:Y:S01]  /*33920*/  @P3 STG.E.U8 desc[UR22][R6.64], R0 ;  /* 0x0000000006003986 */ /* 0x0007e2000c101116 */
[C---:B-1----:R-:W-:Y:S02]  /*33930*/  PRMT R5, R25.reuse, 0x7771, RZ ;  /* 0x0000777119057816 */ /* 0x042fe400000000ff */
[----:B------:R-:W-:Y:S01]  /*33940*/  PRMT R10, R25, 0x7772, RZ ;  /* 0x00007772190a7816 */ /* 0x000fe200000000ff */
[C---:B------:R-:W-:Y:S01]  /*33950*/  IMAD R9, R17.reuse, R8, RZ ;  /* 0x0000000811097224 */ /* 0x040fe200078e02ff */
[----:B------:R-:W-:Y:S01]  /*33960*/  ISETP.LT.AND P5, PT, R17, UR4, !P0 ;  /* 0x0000000411007c0c */ /* 0x000fe2000c7a1270 */
[----:B------:R-:W4:Y:S01]  /*33970*/  LDCU UR4, c[0x0][0x39c] ;  /* 0x00007380ff0477ac */ /* 0x000f220008000800 */
[----:B------:R-:W4:Y:S02]  /*33980*/  LDL.LU R17, [R1+0xb30] ;  /* 0x000b300001117983 */ /* 0x000f240000300800 */
[----:B---3--:R-:W-:Y:S01]  /*33990*/  IADD3 R6, P3, PT, R9, R2, RZ ;  /* 0x0000000209067210 */ /* 0x008fe20007f7e0ff */
[----:B------:R-:W-:-:S03]  /*339a0*/  IMAD R0, R19, R8, RZ ;  /* 0x0000000813007224 */ /* 0x000fc600078e02ff */
[-C--:B------:R-:W-:Y:S02]  /*339b0*/  LEA.HI.X.SX32 R7, R9, R3.reuse, 0x1, P3 ;  /* 0x0000000309077211 */ /* 0x080fe400018f0eff */
[----:B------:R-:W-:Y:S01]  /*339c0*/  ISETP.LT.AND P4, PT, R19, UR6, !P0 ;  /* 0x0000000613007c0c */ /* 0x000fe2000c781270 */
[----:B------:R-:W1:Y:S01]  /*339d0*/  LDCU UR6, c[0x0][0x39c] ;  /* 0x00007380ff0677ac */ /* 0x000e620008000800 */
[C---:B--2---:R-:W-:Y:S01]  /*339e0*/  ISETP.LT.AND P3, PT, R16.reuse, UR8, !P0 ;  /* 0x0000000810007c0c */ /* 0x044fe2000c761270 */
[----:B------:R-:W-:Y:S01]  /*339f0*/  IMAD R9, R16, R8, RZ ;  /* 0x0000000810097224 */ /* 0x000fe200078e02ff */
[C---:B------:R-:W-:Y:S01]  /*33a00*/  IADD3 R4, P6, PT, R0.reuse, R2, RZ ;  /* 0x0000000200047210 */ /* 0x040fe20007fde0ff */
[----:B------:R-:W1:Y:S01]  /*33a10*/  LDL.LU R16, [R1+0xb38] ;  /* 0x000b380001107983 */ /* 0x000e620000300800 */
[----:B------:R-:W-:Y:S01]  /*33a20*/  PRMT R25, R25, 0x7773, RZ ;  /* 0x0000777319197816 */ /* 0x000fe200000000ff */
[----:B------:R-:W2:Y:S02]  /*33a30*/  LDCU UR8, c[0x0][0x39c] ;  /* 0x00007380ff0877ac */ /* 0x000ea40008000800 */
[----:B------:R3:W-:Y:S04]  /*33a40*/  @P5 STG.E.U8 desc[UR22][R6.64], R5 ;  /* 0x0000000506005986 */ /* 0x0007e8000c101116 */
[----:B------:R-:W2:Y:S01]  /*33a50*/  LDL.LU R24, [R1+0xb40] ;  /* 0x000b400001187983 */ /* 0x000ea20000300800 */
[----:B---3--:R-:W-:-:S05]  /*33a60*/  LEA.HI.X.SX32 R5, R0, R3, 0x1, P6 ;  /* 0x0000000300057211 */ /* 0x008fca00030f0eff */
[----:B------:R3:W-:Y:S01]  /*33a70*/  @P4 STG.E.U8 desc[UR22][R4.64], R10 ;  /* 0x0000000a04004986 */ /* 0x0007e2000c101116 */
[C---:B0-----:R-:W-:Y:S01]  /*33a80*/  ISETP.LT.AND P6, PT, R11.reuse, UR5, !P0 ;  /* 0x000000050b007c0c */ /* 0x041fe2000c7c1270 */
[----:B------:R-:W-:Y:S01]  /*33a90*/  IMAD R0, R11, R8, RZ ;  /* 0x000000080b007224 */ /* 0x000fe200078e02ff */
[C---:B------:R-:W-:Y:S01]  /*33aa0*/  IADD3 R6, P5, PT, R9.reuse, R2, RZ ;  /* 0x0000000209067210 */ /* 0x040fe20007fbe0ff */
[----:B------:R-:W2:Y:S01]  /*33ab0*/  LDL.LU R11, [R1+0xb44] ;  /* 0x000b4400010b7983 */ /* 0x000ea20000300800 */
[C---:B----4-:R-:W-:Y:S01]  /*33ac0*/  ISETP.LT.AND P4, PT, R18.reuse, UR4, !P0 ;  /* 0x0000000412007c0c */ /* 0x050fe2000c781270 */
[----:B---3--:R-:W-:Y:S01]  /*33ad0*/  IMAD R5, R18, R8, RZ ;  /* 0x0000000812057224 */ /* 0x008fe200078e02ff */
[----:B------:R-:W-:Y:S01]  /*33ae0*/  LEA.HI.X.SX32 R7, R9, R3, 0x1, P5 ;  /* 0x0000000309077211 */ /* 0x000fe200028f0eff */
[----:B------:R-:W3:Y:S01]  /*33af0*/  LDL.LU R18, [R1+0xb48] ;  /* 0x000b480001127983 */ /* 0x000ee20000300800 */
[C---:B------:R-:W-:Y:S01]  /*33b00*/  PRMT R10, R26.reuse, 0x7771, RZ ;  /* 0x000077711a0a7816 */ /* 0x040fe200000000ff */
[----:B------:R-:W3:Y:S02]  /*33b10*/  LDCU UR4, c[0x0][0x39c] ;  /* 0x00007380ff0477ac */ /* 0x000ee40008000800 */
[----:B------:R0:W-:Y:S01]  /*33b20*/  @P3 STG.E.U8 desc[UR22][R6.64], R25 ;  /* 0x0000001906003986 */ /* 0x0001e2000c101116 */
[----:B------:R-:W-:Y:S01]  /*33b30*/  PRMT R9, R26, 0x7770, RZ ;  /* 0x000077701a097816 */ /* 0x000fe200000000ff */
[----:B------:R-:W4:Y:S01]  /*33b40*/  LDCU UR5, c[0x0][0x39c] ;  /* 0x00007380ff0577ac */ /* 0x000f220008000800 */
[----:B------:R-:W-:-:S02]  /*33b50*/  IADD3 R4, P5, PT, R5, R2, RZ ;  /* 0x0000000205047210 */ /* 0x000fc40007fbe0ff */
[----:B0-----:R-:W-:-:S04]  /*33b60*/  IADD3 R6, P3, PT, R0, R2, RZ ;  /* 0x0000000200067210 */ /* 0x001fc80007f7e0ff */
[----:B------:R-:W-:-:S05]  /*33b70*/  LEA.HI.X.SX32 R7, R0, R3, 0x1, P3 ;  /* 0x0000000300077211 */ /* 0x000fca00018f0eff */
[----:B------:R0:W-:Y:S01]  /*33b80*/  @P6 STG.E.U8 desc[UR22][R6.64], R9 ;  /* 0x0000000906006986 */ /* 0x0001e2000c101116 */
[----:B------:R-:W-:-:S05]  /*33b90*/  LEA.HI.X.SX32 R5, R5, R3, 0x1, P5 ;  /* 0x0000000305057211 */ /* 0x000fca00028f0eff */
[----:B------:R-:W-:Y:S01]  /*33ba0*/  @P4 STG.E.U8 desc[UR22][R4.64], R10 ;  /* 0x0000000a04004986 */ /* 0x000fe2000c101116 */
[C---:B------:R-:W-:Y:S01]  /*33bb0*/  IMAD R0, R17.reuse, R8, RZ ;  /* 0x0000000811007224 */ /* 0x040fe200078e02ff */
[----:B------:R-:W-:Y:S01]  /*33bc0*/  ISETP.LT.AND P3, PT, R17, UR7, !P0 ;  /* 0x0000000711007c0c */ /* 0x000fe2000c761270 */
[----:B------:R-:W2:Y:S01]  /*33bd0*/  LDCU UR7, c[0x0][0x39c] ;  /* 0x00007380ff0777ac */ /* 0x000ea20008000800 */
[----:B------:R-:W4:Y:S02]  /*33be0*/  LDL.LU R17, [R1+0xb4c] ;  /* 0x000b4c0001117983 */ /* 0x000f240000300800 */
[C---:B0-----:R-:W-:Y:S02]  /*33bf0*/  IADD3 R6, P6, PT, R0.reuse, R2, RZ ;  /* 0x0000000200067210 */ /* 0x041fe40007fde0ff */
[----:B------:R-:W4:Y:S02]  /*33c00*/  LDL.LU R19, [R1+0xb50] ;  /* 0x000b500001137983 */ /* 0x000f240000300800 */
[----:B------:R-:W-:-:S02]  /*33c10*/  LEA.HI.X.SX32 R7, R0, R3, 0x1, P6 ;  /* 0x0000000300077211 */ /* 0x000fc400030f0eff */
[----:B------:R-:W-:Y:S02]  /*33c20*/  PRMT R0, R26, 0x7772, RZ ;  /* 0x000077721a007816 */ /* 0x000fe400000000ff */
[C---:B-1----:R-:W-:Y:S01]  /*33c30*/  ISETP.LT.AND P5, PT, R16.reuse, UR6, !P0 ;  /* 0x0000000610007c0c */ /* 0x042fe2000c7a1270 */
[----:B------:R-:W-:Y:S02]  /*33c40*/  IMAD R9, R16, R8, RZ ;  /* 0x0000000810097224 */ /* 0x000fe400078e02ff */
[----:B------:R0:W-:Y:S01]  /*33c50*/  @P3 STG.E.U8 desc[UR22][R6.64], R0 ;  /* 0x0000000006003986 */ /* 0x0001e2000c101116 */
[----:B------:R-:W-:Y:S01]  /*33c60*/  PRMT R26, R26, 0x7773, RZ ;  /* 0x000077731a1a7816 */ /* 0x000fe200000000ff */
[----:B------:R-:W1:Y:S02]  /*33c70*/  LDCU UR6, c[0x0][0x39c] ;  /* 0x00007380ff0677ac */ /* 0x000e640008000800 */
[----:B------:R-:W4:Y:S01]  /*33c80*/  LDL.LU R16, [R1+0xbd8] ;  /* 0x000bd80001107983 */ /* 0x000f220000300800 */
[----:B0-----:R-:W-:Y:S01]  /*33c90*/  IADD3 R6, P3, PT, R9, R2, RZ ;  /* 0x0000000209067210 */ /* 0x001fe20007f7e0ff */
[----:B--2---:R-:W-:-:S03]  /*33ca0*/  IMAD R0, R24, R8, RZ ;  /* 0x0000000818007224 */ /* 0x004fc600078e02ff */
[----:B------:R-:W-:Y:S02]  /*33cb0*/  LEA.HI.X.SX32 R7, R9, R3, 0x1, P3 ;  /* 0x0000000309077211 */ /* 0x000fe400018f0eff */
[----:B------:R-:W-:-:S04]  /*33cc0*/  IADD3 R4, P6, PT, R0, R2, RZ ;  /* 0x0000000200047210 */ /* 0x000fc80007fde0ff */
[----:B------:R-:W-:Y:S02]  /*33cd0*/  LEA.HI.X.SX32 R5, R0, R3, 0x1, P6 ;  /* 0x0000000300057211 */ /* 0x000fe400030f0eff */
[C---:B------:R-:W-:Y:S01]  /*33ce0*/  ISETP.LT.AND P3, PT, R11.reuse, UR8, !P0 ;  /* 0x000000080b007c0c */ /* 0x040fe2000c761270 */
[-C--:B------:R-:W-:Y:S02]  /*33cf0*/  IMAD R9, R11, R8.reuse, RZ ;  /* 0x000000080b097224 */ /* 0x080fe400078e02ff */
[----:B------:R-:W2:Y:S01]  /*33d00*/  LDL.LU R11, [R1+0xbdc] ;  /* 0x000bdc00010b7983 */ /* 0x000ea20000300800 */
[C---:B---3--:R-:W-:Y:S01]  /*33d10*/  ISETP.LT.AND P6, PT, R18.reuse, UR4, !P0 ;  /* 0x0000000412007c0c */ /* 0x048fe2000c7c1270 */
[----:B------:R-:W-:Y:S01]  /*33d20*/  IMAD R0, R18, R8, RZ ;  /* 0x0000000812007224 */ /* 0x000fe200078e02ff */
[----:B----4-:R-:W-:Y:S01]  /*33d30*/  ISETP.LT.AND P4, PT, R24, UR5, !P0 ;  /* 0x0000000518007c0c */ /* 0x010fe2000c781270 */
[----:B------:R-:W3:Y:S01]  /*33d40*/  LDL.LU R18, [R1+0xbe4] ;  /* 0x000be40001127983 */ /* 0x000ee20000300800 */
[----:B------:R-:W0:Y:S03]  /*33d50*/  LDCU UR5, c[0x0][0x39c] ;  /* 0x00007380ff0577ac */ /* 0x000e260008000800 */
[----:B------:R4:W-:Y:S01]  /*33d60*/  @P5 STG.E.U8 desc[UR22][R6.64], R26 ;  /* 0x0000001a06005986 */ /* 0x0009e2000c101116 */
[----:B------:R-:W-:Y:S01]  /*33d70*/  PRMT R10, R27, 0x7770, RZ ;  /* 0x000077701b0a7816 */ /* 0x000fe200000000ff */
[----:B------:R-:W2:Y:S01]  /*33d80*/  LDCU UR4, c[0x0][0x39c] ;  /* 0x00007380ff0477ac */ /* 0x000ea20008000800 */
[----:B----4-:R-:W-:-:S04]  /*33d90*/  IADD3 R6, P5, PT, R9, R2, RZ ;  /* 0x0000000209067210 */ /* 0x010fc80007fbe0ff */
[----:B------:R-:W-:Y:S02]  /*33da0*/  LEA.HI.X.SX32 R7, R9, R3, 0x1, P5 ;  /* 0x0000000309077211 */ /* 0x000fe400028f0eff */
[C---:B------:R-:W-:Y:S01]  /*33db0*/  PRMT R9, R27.reuse, 0x7771, RZ ;  /* 0x000077711b097816 */ /* 0x040fe200000000ff */
[----:B------:R-:W-:Y:S04]  /*33dc0*/  @P4 STG.E.U8 desc[UR22][R4.64], R10 ;  /* 0x0000000a04004986 */ /* 0x000fe8000c101116 */
[----:B------:R4:W-:Y:S02]  /*33dd0*/  @P3 STG.E.U8 desc[UR22][R6.64], R9 ;  /* 0x0000000906003986 */ /* 0x0009e4000c101116 */
[----:B----4-:R-:W-:Y:S02]  /*33de0*/  IADD3 R6, P4, PT, R0, R2, RZ ;  /* 0x0000000200067210 */ /* 0x010fe40007f9e0ff */
[----:B------:R-:W-:-:S02]  /*33df0*/  PRMT R9, R27, 0x7772, RZ ;  /* 0x000077721b097816 */ /* 0x000fc400000000ff */
[----:B------:R-:W-:-:S05]  /*33e00*/  LEA.HI.X.SX32 R7, R0, R3, 0x1, P4 ;  /* 0x0000000300077211 */ /* 0x000fca00020f0eff */
[----:B------:R4:W-:Y:S01]  /*33e10*/  @P6 STG.E.U8 desc[UR22][R6.64], R9 ;  /* 0x0000000906006986 */ /* 0x0009e2000c101116 */
[----:B------:R-:W-:Y:S01]  /*33e20*/  PRMT R27, R27, 0x7773, RZ ;  /* 0x000077731b1b7816 */ /* 0x000fe200000000ff */
[CC--:B------:R-:W-:Y:S01]  /*33e30*/  IMAD R5, R17.reuse, R8.reuse, RZ ;  /* 0x0000000811057224 */ /* 0x0c0fe200078e02ff */
[----:B-1----:R-:W-:Y:S01]  /*33e40*/  ISETP.LT.AND P3, PT, R17, UR6, !P0 ;  /* 0x0000000611007c0c */ /* 0x002fe2000c761270 */
[----:B------:R-:W1:Y:S01]  /*33e50*/  LDCU UR6, c[0x0][0x39c] ;  /* 0x00007380ff0677ac */ /* 0x000e620008000800 */
[----:B------:R-:W1:Y:S01]  /*33e60*/  LDL.LU R17, [R1+0xc44] ;  /* 0x000c440001117983 */ /* 0x000e620000300800 */
[----:B------:R-:W-:Y:S01]  /*33e70*/  IMAD R0, R19, R8, RZ ;  /* 0x0000000813007224 */ /* 0x000fe200078e02ff */
[-C--:B------:R-:W-:Y:S02]  /*33e80*/  IADD3 R4, P5, PT, R5, R2.reuse, RZ ;  /* 0x0000000205047210 */ /* 0x080fe40007fbe0ff */
[----:B------:R-:W-:Y:S01]  /*33e90*/  ISETP.LT.AND P4, PT, R19, UR7, !P0 ;  /* 0x0000000713007c0c */ /* 0x000fe2000c781270 */
[----:B----4-:R-:W-:Y:S01]  /*33ea0*/  IMAD R9, R8, 0x2, R0 ;  /* 0x0000000208097824 */ /* 0x010fe200078e0200 */
[----:B------:R-:W-:Y:S01]  /*33eb0*/  LEA.HI.X.SX32 R5, R5, R3, 0x1, P5 ;  /* 0x0000000305057211 */ /* 0x000fe200028f0eff */
[----:B------:R-:W4:Y:S01]  /*33ec0*/  LDCU UR7, c[0x0][0x39c] ;  /* 0x00007380ff0777ac */ /* 0x000f220008000800 */
[----:B------:R-:W-:-:S02]  /*33ed0*/  IADD3 R6, P5, PT, R0, R2, RZ ;  /* 0x0000000200067210 */ /* 0x000fc40007fbe0ff */
[----:B0-----:R-:W-:Y:S01]  /*33ee0*/  ISETP.LT.AND P6, PT, R16, UR5, !P0 ;  /* 0x0000000510007c0c */ /* 0x001fe2000c7c1270 */
[----:B------:R-:W3:Y:S01]  /*33ef0*/  LDCU UR5, c[0x0][0x39c] ;  /* 0x00007380ff0577ac */ /* 0x000ee20008000800 */
[----:B------:R0:W-:Y:S01]  /*33f00*/  @P3 STG.E.U8 desc[UR22][R4.64], R27 ;  /* 0x0000001b04003986 */ /* 0x0001e2000c101116 */
[----:B------:R-:W-:Y:S02]  /*33f10*/  LEA.HI.X.SX32 R7, R0, R3, 0x1, P5 ;  /* 0x0000000300077211 */ /* 0x000fe400028f0eff */
[----:B------:R-:W-:Y:S01]  /*33f20*/  PRMT R0, R32, 0x7770, RZ ;  /* 0x0000777020007816 */ /* 0x000fe200000000ff */
[----:B------:R-:W4:Y:S04]  /*33f30*/  LDL.LU R16, [R1+0xcd4] ;  /* 0x000cd40001107983 */ /* 0x000f280000300800 */
[----:B------:R0:W-:Y:S01]  /*33f40*/  @P4 STG.E.U8 desc[UR22][R6.64], R0 ;  /* 0x0000000006004986 */ /* 0x0001e2000c101116 */
[----:B--2---:R-:W-:Y:S01]  /*33f50*/  ISETP.LT.AND P3, PT, R11, UR4, !P0 ;  /* 0x000000040b007c0c */ /* 0x004fe2000c761270 */
[----:B------:R-:W2:Y:S02]  /*33f60*/  LDCU UR4, c[0x0][0x39c] ;  /* 0x00007380ff0477ac */ /* 0x000ea40008000800 */
[----:B------:R-:W2:Y:S01]  /*33f70*/  LDL.LU R11, [R1+0xbf8] ;  /* 0x000bf800010b7983 */ /* 0x000ea20000300800 */
[----:B---3--:R-:W-:Y:S01]  /*33f80*/  ISETP.LT.AND P4, PT, R18, UR5, !P0 ;  /* 0x0000000512007c0c */ /* 0x008fe2000c781270 */
[----:B------:R-:W2:Y:S02]  /*33f90*/  LDCU UR5, c[0x0][0x39c] ;  /* 0x00007380ff0577ac */ /* 0x000ea40008000800 */
[----:B------:R-:W3:Y:S04]  /*33fa0*/  LDL.LU R10, [R1+0xb5c] ;  /* 0x000b5c00010a7983 */ /* 0x000ee80000300800 */
[----:B------:R-:W3:Y:S01]  /*33fb0*/  LDL.LU R18, [R1+0xca0] ;  /* 0x000ca00001127983 */ /* 0x000ee20000300800 */
[----:B0-----:R-:W-:-:S02]  /*33fc0*/  IADD3 R4, P5, PT, R9, R2, RZ ;  /* 0x0000000209047210 */ /* 0x001fc40007fbe0ff */
[----:B------:R-:W-:Y:S01]  /*33fd0*/  PRMT R0, R32, 0x7771, RZ ;  /* 0x0000777120007816 */ /* 0x000fe200000000ff */
[----:B------:R-:W3:Y:S01]  /*33fe0*/  LDL.LU R19, [R1+0xce8] ;  /* 0x000ce80001137983 */ /* 0x000ee20000300800 */
[----:B------:R-:W-:Y:S01]  /*33ff0*/  LEA.HI.X.SX32 R5, R9, R3, 0x1, P5 ;  /* 0x0000000309057211 */ /* 0x000fe200028f0eff */
[----:B------:R-:W-:-:S04]  /*34000*/  IMAD R9, R8, 0x2, R9 ;  /* 0x0000000208097824 */ /* 0x000fc800078e0209 */
[----:B------:R0:W-:Y:S01]  /*34010*/  @P2 STG.E.U8 desc[UR22][R4.64], R0 ;  /* 0x0000000004002986 */ /* 0x0001e2000c101116 */
[----:B------:R-:W-:Y:S01]  /*34020*/  IMAD R7, R8, 0x2, R9 ;  /* 0x0000000208077824 */ /* 0x000fe200078e0209 */
[----:B0-----:R-:W-:-:S03]  /*34030*/  IADD3 R4, P5, PT, R9, R2, RZ ;  /* 0x0000000209047210 */ /* 0x001fc60007fbe0ff */
[----:B------:R-:W-:Y:S01]  /*34040*/  IMAD R0, R8, 0x2, R7 ;  /* 0x0000000208007824 */ /* 0x000fe200078e0207 */
[-C--:B------:R-:W-:Y:S02]  /*34050*/  LEA.HI.X.SX32 R5, R9, R3.reuse, 0x1, P5 ;  /* 0x0000000309057211 */ /* 0x080fe400028f0eff */
[CC--:B------:R-:W-:Y:S02]  /*34060*/  IADD3 R6, P5, PT, R7.reuse, R2.reuse, RZ ;  /* 0x0000000207067210 */ /* 0x0c0fe40007fbe0ff */
[C---:B------:R-:W-:Y:S02]  /*34070*/  PRMT R9, R32.reuse, 0x7772, RZ ;  /* 0x0000777220097816 */ /* 0x040fe400000000ff */
[----:B------:R-:W-:Y:S02]  /*34080*/  LEA.HI.X.SX32 R7, R7, R3, 0x1, P5 ;  /* 0x0000000307077211 */ /* 0x000fe400028f0eff */
[----:B------:R-:W-:Y:S01]  /*34090*/  PRMT R32, R32, 0x7773, RZ ;  /* 0x0000777320207816 */ /* 0x000fe200000000ff */
[----:B------:R0:W-:Y:S04]  /*340a0*/  @P1 STG.E.U8 desc[UR22][R4.64], R9 ;  /* 0x0000000904001986 */ /* 0x0001e8000c101116 */
[----:B------:R0:W-:Y:S02]  /*340b0*/  @P6 STG.E.U8 desc[UR22][R6.64], R32 ;  /* 0x0000002006006986 */ /* 0x0001e4000c101116 */
[----:B0-----:R-:W-:Y:S01]  /*340c0*/  IADD3 R4, P1, PT, R0, R2, RZ ;  /* 0x0000000200047210 */ /* 0x001fe20007f3e0ff */
[----:B------:R-:W-:-:S03]  /*340d0*/  IMAD R7, R8, 0x2, R0 ;  /* 0x0000000208077824 */ /* 0x000fc600078e0200 */
[----:B------:R-:W-:Y:S02]  /*340e0*/  LEA.HI.X.SX32 R5, R0, R3, 0x1, P1 ;  /* 0x0000000300057211 */ /* 0x000fe400008f0eff */
[----:B------:R-:W-:Y:S02]  /*340f0*/  PRMT R0, R33, 0x7770, RZ ;  /* 0x0000777021007816 */ /* 0x000fe400000000ff */
[----:B------:R-:W-:-:S03]  /*34100*/  IADD3 R6, P6, PT, R7, R2, RZ ;  /* 0x0000000207067210 */ /* 0x000fc60007fde0ff */
[----:B------:R0:W-:Y:S01]  /*34110*/  @P3 STG.E.U8 desc[UR22][R4.64], R0 ;  /* 0x0000000004003986 */ /* 0x0001e2000c101116 */
[----:B-1----:R-:W-:Y:S01]  /*34120*/  ISETP.LT.AND P2, PT, R17, UR6, !P0 ;  /* 0x0000000611007c0c */ /* 0x002fe2000c741270 */
[----:B------:R-:W3:Y:S02]  /*34130*/  LDCU UR6, c[0x0][0x39c] ;  /* 0x00007380ff0677ac */ /* 0x000ee40008000800 */
[----:B------:R-:W3:Y:S01]  /*34140*/  LDL.LU R17, [R1+0xd34] ;  /* 0x000d340001117983 */ /* 0x000ee20000300800 */
[----:B0-----:R-:W-:Y:S01]  /*34150*/  IMAD R0, R8, 0x2, R7 ;  /* 0x0000000208007824 */ /* 0x001fe200078e0207 */
[----:B------:R-:W-:Y:S02]  /*34160*/  LEA.HI.X.SX32 R7, R7, R3, 0x1, P6 ;  /* 0x0000000307077211 */ /* 0x000fe400030f0eff */
[----:B----4-:R-:W-:Y:S01]  /*34170*/  ISETP.LT.AND P5, PT, R16, UR7, !P0 ;  /* 0x0000000710007c0c */ /* 0x010fe2000c7a1270 */
[----:B------:R-:W0:Y:S01]  /*34180*/  LDCU UR7, c[0x0][0x39c] ;  /* 0x00007380ff0777ac */ /* 0x000e220008000800 */
[----:B------:R-:W4:Y:S01]  /*34190*/  LDL.LU R16, [R1+0xdb4] ;  /* 0x000db40001107983 */ /* 0x000f220000300800 */
[----:B--2---:R-:W-:Y:S01]  /*341a0*/  ISETP.LT.AND P1, PT, R11, UR5, !P0 ;  /* 0x000000050b007c0c */ /* 0x004fe2000c721270 */
[----:B------:R-:W1:Y:S01]  /*341b0*/  LDCU UR5, c[0x0][0x39c] ;  /* 0x00007380ff0577ac */ /* 0x000e620008000800 */
[----:B------:R-:W-:-:S05]  /*341c0*/  PRMT R11, R33, 0x7771, RZ ;  /* 0x00007771210b7816 */ /* 0x000fca00000000ff */
[----:B------:R2:W-:Y:S01]  /*341d0*/  @P4 STG.E.U8 desc[UR22][R6.64], R11 ;  /* 0x0000000b06004986 */ /* 0x0005e2000c101116 */
[----:B---3--:R-:W-:Y:S01]  /*341e0*/  ISETP.LT.AND P4, PT, R18, UR6, !P0 ;  /* 0x0000000612007c0c */ /* 0x008fe2000c781270 */
[----:B------:R-:W-:Y:S01]  /*341f0*/  IMAD R9, R10, R8, RZ ;  /* 0x000000080a097224 */ /* 0x000fe200078e02ff */
[-C--:B------:R-:W-:Y:S01]  /*34200*/  IADD3 R4, P6, PT, R0, R2.reuse, RZ ;  /* 0x0000000200047210 */ /* 0x080fe20007fde0ff */
[----:B------:R-:W3:Y:S01]  /*34210*/  LDL.LU R18, [R1+0xc24] ;  /* 0x000c240001127983 */ /* 0x000ee20000300800 */
[----:B------:R-:W-:Y:S01]  /*34220*/  ISETP.LT.AND P3, PT, R10, UR4, !P0 ;  /* 0x000000040a007c0c */ /* 0x000fe2000c761270 */
[----:B------:R-:W4:Y:S01]  /*34230*/  LDCU UR4, c[0x0][0x39c] ;  /* 0x00007380ff0477ac */ /* 0x000f220008000800 */
[----:B------:R-:W0:Y:S01]  /*34240*/  LDCU UR6, c[0x0][0x39c] ;  /* 0x00007380ff0677ac */ /* 0x000e220008000800 */
[----:B--2---:R-:W2:Y:S01]  /*34250*/  LDL.LU R11, [R1+0xe04] ;  /* 0x000e0400010b7983 */ /* 0x004ea20000300800 */
[----:B------:R-:W-:Y:S02]  /*34260*/  LEA.HI.X.SX32 R5, R0, R3, 0x1, P6 ;  /* 0x0000000300057211 */ /* 0x000fe400030f0eff */
[----:B------:R-:W-:-:S02]  /*34270*/  IADD3 R6, P6, PT, R9, R2, RZ ;  /* 0x0000000209067210 */ /* 0x000fc40007fde0ff */
[----:B------:R-:W-:Y:S01]  /*34280*/  PRMT R10, R33, 0x7772, RZ ;  /* 0x00007772210a7816 */ /* 0x000fe200000000ff */
[C---:B------:R-:W-:Y:S01]  /*34290*/  IMAD R0, R8.reuse, 0x4, R0 ;  /* 0x0000000408007824 */ /* 0x040fe200078e0200 */
[----:B------:R-:W-:Y:S02]  /*342a0*/  LEA.HI.X.SX32 R7, R9, R3, 0x1, P6 ;  /* 0x0000000309077211 */ /* 0x000fe400030f0eff */
[----:B------:R-:W-:Y:S01]  /*342b0*/  PRMT R33, R33, 0x7773, RZ ;  /* 0x0000777321217816 */ /* 0x000fe200000000ff */
[----:B------:R0:W-:Y:S04]  /*342c0*/  @P2 STG.E.U8 desc[UR22][R4.64], R10 ;  /* 0x0000000a04002986 */ /* 0x0001e8000c101116 */
[----:B------:R1:W-:Y:S01]  /*342d0*/  @P3 STG.E.U8 desc[UR22][R6.64], R33 ;  /* 0x0000002106003986 */ /* 0x0003e2000c101116 */
[----:B0-----:R-:W-:Y:S01]  /*342e0*/  IMAD R5, R8, 0x2, R0 ;  /* 0x0000000208057824 */ /* 0x001fe200078e0200 */
[----:B-1----:R-:W-:-:S02]  /*342f0*/  IADD3 R6, P6, PT, R0, R2, RZ ;  /* 0x0000000200067210 */ /* 0x002fc40007fde0ff */
[----:B------:R-:W-:Y:S02]  /*34300*/  PRMT R10, R34, 0x7770, RZ ;  /* 0x00007770220a7816 */ /* 0x000fe400000000ff */
[-C--:B------:R-:W-:Y:S01]  /*34310*/  LEA.HI.X.SX32 R7, R0, R3.reuse, 0x1, P6 ;  /* 0x0000000300077211 */ /* 0x080fe200030f0eff */
[----:B------:R-:W-:Y:S01]  /*34320*/  IMAD R0, R8, 0x2, R5 ;  /* 0x0000000208007824 */ /* 0x000fe200078e0205 */
[C---:B------:R-:W-:Y:S02]  /*34330*/  IADD3 R4, P6, PT, R5.reuse, R2, RZ ;  /* 0x0000000205047210 */ /* 0x040fe40007fde0ff */
[----:B------:R-:W-:Y:S01]  /*34340*/  PRMT R9, R34, 0x7771, RZ ;  /* 0x0000777122097816 */ /* 0x000fe200000000ff */
[----:B------:R0:W-:Y:S01]  /*34350*/  @P5 STG.E.U8 desc[UR22][R6.64], R10 ;  /* 0x0000000a06005986 */ /* 0x0001e2000c101116 */
[----:B------:R-:W-:-:S05]  /*34360*/  LEA.HI.X.SX32 R5, R5, R3, 0x1, P6 ;  /* 0x0000000305057211 */ /* 0x000fca00030f0eff */
[----:B------:R1:W-:Y:S01]  /*34370*/  @P1 STG.E.U8 desc[UR22][R4.64], R9 ;  /* 0x0000000904001986 */ /* 0x0003e2000c101116 */
[----:B0-----:R-:W-:-:S04]  /*34380*/  IADD3 R6, P6, PT, R0, R2, RZ ;  /* 0x0000000200067210 */ /* 0x001fc80007fde0ff */
[----:B------:R-:W-:Y:S02]  /*34390*/  LEA.HI.X.SX32 R7, R0, R3, 0x1, P6 ;  /* 0x0000000300077211 */ /* 0x000fe400030f0eff */
[----:B-1----:R-:W-:Y:S02]  /*343a0*/  PRMT R4, R34, 0x7772, RZ ;  /* 0x0000777222047816 */ /* 0x002fe400000000ff */
[----:B------:R-:W-:-:S03]  /*343b0*/  ISETP.LT.AND P3, PT, R17, UR7, !P0 ;  /* 0x0000000711007c0c */ /* 0x000fc6000c761270 */
[----:B------:R0:W-:Y:S01]  /*343c0*/  @P4 STG.E.U8 desc[UR22][R6.64], R4 ;  /* 0x0000000406004986 */ /* 0x0001e2000c101116 */
[----:B------:R-:W-:Y:S01]  /*343d0*/  ISETP.LT.AND P2, PT, R19, UR5, !P0 ;  /* 0x0000000513007c0c */ /* 0x000fe2000c741270 */
[----:B------:R-:W3:Y:S02]  /*343e0*/  LDCU UR5, c[0x0][0x39c] ;  /* 0x00007380ff0577ac */ /* 0x000ee40008000800 */
[----:B------:R-:W3:Y:S01]  /*343f0*/  LDL.LU R17, [R1+0xe08] ;  /* 0x000e080001117983 */ /* 0x000ee20000300800 */
[----:B----4-:R-:W-:Y:S01]  /*34400*/  ISETP.LT.AND P5, PT, R16, UR4, !P0 ;  /* 0x0000000410007c0c */ /* 0x010fe2000c7a1270 */
[----:B------:R-:W1:Y:S02]  /*34410*/  LDCU UR7, c[0x0][0x39c] ;  /* 0x00007380ff0777ac */ /* 0x000e640008000800 */
[----:B------:R-:W4:Y:S01]  /*34420*/  LDL.LU R16, [R1+0xb68] ;  /* 0x000b680001107983 */ /* 0x000f220000300800 */
[----:B------:R-:W-:Y:S01]  /*34430*/  IMAD R5, R8, 0x2, R0 ;  /* 0x0000000208057824 */ /* 0x000fe200078e0200 */
[----:B------:R-:W-:Y:S01]  /*34440*/  PRMT R34, R34, 0x7773, RZ ;  /* 0x0000777322227816 */ /* 0x000fe200000000ff */
[----:B------:R-:W0:Y:S01]  /*34450*/  LDCU UR4, c[0x0][0x39c] ;  /* 0x00007380ff0477ac */ /* 0x000e220008000800 */
[----:B------:R-:W4:Y:S01]  /*34460*/  LDL.LU R10, [R1+0xd88] ;  /* 0x000d8800010a7983 */ /* 0x000f220000300800 */
[----:B--2---:R-:W-:Y:S01]  /*34470*/  ISETP.LT.AND P4, PT, R11, UR6, !P0 ;  /* 0x000000060b007c0c */ /* 0x004fe2000c781270 */
[----:B------:R-:W-:-:S02]  /*34480*/  IMAD R0, R8, 0x2, R5 ;  /* 0x0000000208007824 */ /* 0x000fc400078e0205 */
[----:B------:R-:W2:Y:S01]  /*34490*/  LDL.LU R11, [R1+0xc40] ;  /* 0x000c4000010b7983 */ /* 0x000ea20000300800 */
[CC--:B0-----:R-:W-:Y:S01]  /*344a0*/  IADD3 R4, P6, PT, R5.reuse, R2.reuse, RZ ;  /* 0x0000000205047210 */ /* 0x0c1fe20007fde0ff */
[----:B------:R-:W2:Y:S01]  /*344b0*/  LDCU UR6, c[0x0][0x39c] ;  /* 0x00007380ff0677ac */ /* 0x000ea20008000800 */
[----:B---3--:R-:W-:Y:S01]  /*344c0*/  ISETP.LT.AND P1, PT, R18, UR5, !P0 ;  /* 0x0000000512007c0c */ /* 0x008fe2000c721270 */
[----:B------:R-:W-:Y:S01]  /*344d0*/  IMAD R9, R8, 0x2, R0 ;  /* 0x0000000208097824 */ /* 0x000fe200078e0200 */
[-C--:B------:R-:W-:Y:S01]  /*344e0*/  LEA.HI.X.SX32 R5, R5, R3.reuse, 0x1, P6 ;  /* 0x0000000305057211 */ /* 0x080fe200030f0eff */
[----:B------:R-:W4:Y:S01]  /*344f0*/  LDCU UR5, c[0x0][0x39c] ;  /* 0x00007380ff0577ac */ /* 0x000f220008000800 */
[C---:B------:R-:W-:Y:S01]  /*34500*/  IADD3 R6, P6, PT, R0.reuse, R2, RZ ;  /* 0x0000000200067210 */ /* 0x040fe20007fde0ff */
[----:B------:R-:W3:Y:S03]  /*34510*/  LDL.LU R19, [R1+0xc88] ;  /* 0x000c880001137983 */ /* 0x000ee60000300800 */
[----:B------:R-:W-:Y:S01]  /*34520*/  LEA.HI.X.SX32 R7, R0, R3, 0x1, P6 ;  /* 0x0000000300077211 */ /* 0x000fe200030f0eff */
[----:B------:R0:W-:Y:S01]  /*34530*/  @P2 STG.E.U8 desc[UR22][R4.64], R34 ;  /* 0x0000002204002986 */ /* 0x0001e2000c101116 */
[----:B------:R-:W-:-:S05]  /*34540*/  PRMT R0, R35, 0x7770, RZ ;  /* 0x0000777023007816 */ /* 0x000fca00000000ff */
[----:B------:R1:W-:Y:S01]  /*34550*/  @P3 STG.E.U8 desc[UR22][R6.64], R0 ;  /* 0x0000000006003986 */ /* 0x0003e2000c101116 */
[----:B0-----:R-:W-:-:S04]  /*34560*/  IADD3 R4, P6, PT, R9, R2, RZ ;  /* 0x0000000209047210 */ /* 0x001fc80007fde0ff */
[----:B------:R-:W-:Y:S01]  /*34570*/  LEA.HI.X.SX32 R5, R9, R3, 0x1, P6 ;  /* 0x0000000309057211 */ /* 0x000fe200030f0eff */
[----:B-1----:R-:W-:Y:S01]  /*34580*/  IMAD R0, R8, 0x2, R9 ;  /* 0x0000000208007824 */ /* 0x002fe200078e0209 */
[----:B------:R-:W-:-:S04]  /*34590*/  PRMT R7, R35, 0x7771, RZ ;  /* 0x0000777123077816 */ /* 0x000fc800000000ff */
[C---:B------:R-:W-:Y:S01]  /*345a0*/  IADD3 R6, P6, PT, R0.reuse, R2, RZ ;  /* 0x0000000200067210 */ /* 0x040fe20007fde0ff */
[----:B------:R0:W-:Y:S03]  /*345b0*/  @P5 STG.E.U8 desc[UR22][R4.64], R7 ;  /* 0x0000000704005986 */ /* 0x0001e6000c101116 */
[----:B0-----:R-:W-:Y:S02]  /*345c0*/  LEA.HI.X.SX32 R7, R0, R3, 0x1, P6 ;  /* 0x0000000300077211 */ /* 0x001fe400030f0eff */
[----:B------:R-:W-:Y:S02]  /*345d0*/  ISETP.LT.AND P2, PT, R17, UR7, !P0 ;  /* 0x0000000711007c0c */ /* 0x000fe4000c741270 */
[----:B----4-:R-:W-:Y:S01]  /*345e0*/  ISETP.LT.AND P5, PT, R10, UR5, !P0 ;  /* 0x000000050a007c0c */ /* 0x010fe2000c7a1270 */
[----:B------:R-:W4:Y:S01]  /*345f0*/  LDL.LU R17, [R1+0xcd0] ;  /* 0x000cd00001117983 */ /* 0x000f220000300800 */
[C---:B------:R-:W-:Y:S01]  /*34600*/  PRMT R10, R35.reuse, 0x7773, RZ ;  /* 0x00007773230a7816 */ /* 0x040fe200000000ff */
[C---:B------:R-:W-:Y:S01]  /*34610*/  IMAD R9, R16.reuse, R8, RZ ;  /* 0x0000000810097224 */ /* 0x040fe200078e02ff */
[----:B------:R-:W-:Y:S01]  /*34620*/  PRMT R35, R35, 0x7772, RZ ;  /* 0x0000777223237816 */ /* 0x000fe200000000ff */
[----:B------:R-:W4:Y:S01]  /*34630*/  LDL.LU R18, [R1+0xd64] ;  /* 0x000d640001127983 */ /* 0x000f220000300800 */
[----:B------:R-:W-:Y:S01]  /*34640*/  ISETP.LT.AND P3, PT, R16, UR4, !P0 ;  /* 0x0000000410007c0c */ /* 0x000fe2000c761270 */
[----:B------:R-:W3:Y:S02]  /*34650*/  LDCU UR4, c[0x0][0x39c] ;  /* 0x00007380ff0477ac */ /* 0x000ee40008000800 */
[----:B------:R-:W4:Y:S01]  /*34660*/  LDL.LU R16, [R1+0xbf0] ;  /* 0x000bf00001107983 */ /* 0x000f220000300800 */
[----:B------:R-:W4:Y:S03]  /*34670*/  LDCU UR5, c[0x0][0x39c] ;  /* 0x00007380ff0577ac */ /* 0x000f260008000800 */
[----:B------:R0:W-:Y:S01]  /*34680*/  @P1 STG.E.U8 desc[UR22][R6.64], R35 ;  /* 0x0000002306001986 */ /* 0x0001e2000c101116 */
[----:B------:R-:W-:Y:S01]  /*34690*/  IMAD R0, R8, 0x4, R0 ;  /* 0x0000000408007824 */ /* 0x000fe200078e0200 */
[----:B------:R-:W1:Y:S01]  /*346a0*/  LDCU UR7, c[0x0][0x39c] ;  /* 0x00007380ff0777ac */ /* 0x000e620008000800 */
[----:B--2---:R-:W-:Y:S01]  /*346b0*/  ISETP.LT.AND P1, PT, R11, UR6, !P0 ;  /* 0x000000060b007c0c */ /* 0x004fe2000c721270 */
[----:B------:R-:W2:Y:S01]  /*346c0*/  LDCU UR6, c[0x0][0x39c] ;  /* 0x00007380ff0677ac */ /* 0x000ea20008000800 */
[----:B------:R-:W2:Y:S01]  /*346d0*/  LDL.LU R11, [R1+0xc14] ;  /* 0x000c1400010b7983 */ /* 0x000ea20000300800 */
[----:B------:R-:W-:-:S04]  /*346e0*/  IADD3 R4, P6, PT, R9, R2, RZ ;  /* 0x0000000209047210 */ /* 0x000fc80007fde0ff */
[----:B------:R-:W-:Y:S02]  /*346f0*/  LEA.HI.X.SX32 R5, R9, R3, 0x1, P6 ;  /* 0x0000000309057211 */ /* 0x000fe400030f0eff */
[----:B0-----:R-:W-:-:S03]  /*34700*/  IADD3 R6, P6, PT, R0, R2, RZ ;  /* 0x0000000200067210 */ /* 0x001fc60007fde0ff */
[----:B------:R0:W-:Y:S01]  /*34710*/  @P3 STG.E.U8 desc[UR22][R4.64], R10 ;  /* 0x0000000a04003986 */ /* 0x0001e2000c101116 */
[----:B------:R-:W-:Y:S01]  /*34720*/  LEA.HI.X.SX32 R7, R0, R3, 0x1, P6 ;  /* 0x0000000300077211 */ /* 0x000fe200030f0eff */
[----:B------:R-:W-:Y:S01]  /*34730*/  IMAD R0, R8, 0x2, R0 ;  /* 0x0000000208007824 */ /* 0x000fe200078e0200 */
[----:B---3--:R-:W-:Y:S01]  /*34740*/  ISETP.LT.AND P3, PT, R19, UR4, !P0 ;  /* 0x0000000413007c0c */ /* 0x008fe2000c761270 */
[----:B------:R-:W3:Y:S01]  /*34750*/  LDCU UR4, c[0x0][0x39c] ;  /* 0x00007380ff0477ac */ /* 0x000ee20008000800 */
[----:B0-----:R-:W-:Y:S01]  /*34760*/  PRMT R4, R40, 0x7770, RZ ;  /* 0x0000777028047816 */ /* 0x001fe200000000ff */
[----:B------:R-:W-:-:S04]  /*34770*/  IMAD R5, R8, 0x2, R0 ;  /* 0x0000000208057824 */ /* 0x000fc800078e0200 */
[----:B------:R0:W-:Y:S01]  /*34780*/  @P4 STG.E.U8 desc[UR22][R6.64], R4 ;  /* 0x0000000406004986 */ /* 0x0001e2000c101116 */
[----:B------:R-:W-:Y:S02]  /*34790*/  PRMT R10, R40, 0x7771, RZ ;  /* 0x00007771280a7816 */ /* 0x000fe400000000ff */
[----:B0-----:R-:W-:-:S04]  /*347a0*/  IADD3 R6, P6, PT, R0, R2, RZ ;  /* 0x0000000200067210 */ /* 0x001fc80007fde0ff */
[----:B------:R-:W-:Y:S01]  /*347b0*/  LEA.HI.X.SX32 R7, R0, R3, 0x1, P6 ;  /* 0x0000000300077211 */ /* 0x000fe200030f0eff */
[----:B------:R-:W-:Y:S01]  /*347c0*/  IMAD R0, R8, 0x2, R5 ;  /* 0x0000000208007824 */ /* 0x000fe200078e0205 */
[----:B------:R-:W-:-:S03]  /*347d0*/  IADD3 R4, P6, PT, R5, R2, RZ ;  /* 0x0000000205047210 */ /* 0x000fc60007fde0ff */
[----:B------:R0:W-:Y:S01]  /*347e0*/  @P2 STG.E.U8 desc[UR22][R6.64], R10 ;  /* 0x0000000a06002986 */ /* 0x0001e2000c101116 */
[-C--:B------:R-:W-:Y:S02]  /*347f0*/  LEA.HI.X.SX32 R5, R5, R3.reuse, 0x1, P6 ;  /* 0x0000000305057211 */ /* 0x080fe400030f0eff */
[C---:B------:R-:W-:Y:S02]  /*34800*/  PRMT R9, R40.reuse, 0x7772, RZ ;  /* 0x0000777228097816 */ /* 0x040fe400000000ff */
[----:B------:R-:W-:Y:S02]  /*34810*/  PRMT R40, R40, 0x7773, RZ ;  /* 0x0000777328287816 */ /* 0x000fe400000000ff */
[C---:B0-----:R-:W-:Y:S01]  /*34820*/  IADD3 R6, P6, PT, R0.reuse, R2, RZ ;  /* 0x0000000200067210 */ /* 0x041fe20007fde0ff */
[----:B------:R-:W-:Y:S03]  /*34830*/  @P5 STG.E.U8 desc[UR22][R4.64], R9 ;  /* 0x0000000904005986 */ /* 0x000fe6000c101116 */
[----:B------:R-:W-:-:S05]  /*34840*/  LEA.HI.X.SX32 R7, R0, R3, 0x1, P6 ;  /* 0x0000000300077211 */ /* 0x000fca00030f0eff */
[----:B------:R0:W-:Y:S01]  /*34850*/  @P1 STG.E.U8 desc[UR22][R6.64], R40 ;  /* 0x0000002806001986 */ /* 0x0001e2000c101116 */
[----:B----4-:R-:W-:Y:S01]  /*34860*/  ISETP.LT.AND P4, PT, R17, UR5, !P0 ;  /* 0x0000000511007c0c */ /* 0x010fe2000c781270 */
[----:B------:R-:W2:Y:S02]  /*34870*/  LDCU UR5, c[0x0][0x39c] ;  /* 0x00007380ff0577ac */ /* 0x000ea40008000800 */
[----:B------:R-:W4:Y:S04]  /*34880*/  LDL.LU R17, [R1+0xb7c] ;  /* 0x000b7c0001117983 */ /* 0x000f280000300800 */
[----:B------:R-:W4:Y:S01]  /*34890*/  LDL.LU R19, [R1+0xce4] ;  /* 0x000ce40001137983 */ /* 0x000f220000300800 */
[----:B---3--:R-:W-:Y:S01]  /*348a0*/  ISETP.LT.AND P5, PT, R16, UR4, !P0 ;  /* 0x0000000410007c0c */ /* 0x008fe2000c7a1270 */
[----:B------:R-:W-:-:S02]  /*348b0*/  IMAD R0, R8, 0x2, R0 ;  /* 0x0000000208007824 */ /* 0x000fc400078e0200 */
[----:B------:R-:W3:Y:S01]  /*348c0*/  LDL.LU R16, [R1+0xd30] ;  /* 0x000d300001107983 */ /* 0x000ee20000300800 */
[----:B------:R-:W4:Y:S01]  /*348d0*/  LDCU UR4, c[0x0][0x39c] ;  /* 0x00007380ff0477ac */ /* 0x000f220008000800 */
[----:B--2---:R-:W-:Y:S01]  /*348e0*/  ISETP.LT.AND P1, PT, R11, UR5, !P0 ;  /* 0x000000050b007c0c */ /* 0x004fe2000c721270 */
[----:B0-----:R-:W-:Y:S01]  /*348f0*/  IMAD R7, R8, 0x2, R0 ;  /* 0x0000000208077824 */ /* 0x001fe200078e0200 */
[----:B------:R-:W2:Y:S01]  /*34900*/  LDL.LU R11, [R1+0xdb0] ;  /* 0x000db000010b7983 */ /* 0x000ea20000300800 */
[CC--:B------:R-:W-:Y:S01]  /*34910*/  IADD3 R4, P6, PT, R0.reuse, R2.reuse, RZ ;  /* 0x0000000200047210 */ /* 0x0c0fe20007fde0ff */
[----:B------:R-:W3:Y:S03]  /*34920*/  LDCU UR5, c[0x0][0x39c] ;  /* 0x00007380ff0577ac */ /* 0x000ee60008000800 */
[----:B------:R-:W-:Y:S02]  /*34930*/  LEA.HI.X.SX32 R5, R0, R3, 0x1, P6 ;  /* 0x0000000300057211 */ /* 0x000fe400030f0eff */
[----:B------:R-:W-:Y:S01]  /*34940*/  IADD3 R6, P6, PT, R7, R2, RZ ;  /* 0x0000000207067210 */ /* 0x000fe20007fde0ff */
[----:B------:R-:W-:Y:S01]  /*34950*/  IMAD R0, R8, 0x2, R7 ;  /* 0x0000000208007824 */ /* 0x000fe200078e0207 */
[----:B------:R-:W-:-:S02]  /*34960*/  PRMT R10, R41, 0x7770, RZ ;  /* 0x00007770290a7816 */ /* 0x000fc400000000ff */
[----:B------:R-:W-:Y:S02]  /*34970*/  LEA.HI.X.SX32 R7, R7, R3, 0x1, P6 ;  /* 0x0000000307077211 */ /* 0x000fe400030f0eff */
[----:B------:R-:W-:Y:S01]  /*34980*/  PRMT R9, R41, 0x7771, RZ ;  /* 0x0000777129097816 */ /* 0x000fe200000000ff */
[----:B------:R0:W-:Y:S01]  /*34990*/  @P3 STG.E.U8 desc[UR22][R4.64], R10 ;  /* 0x0000000a04003986 */ /* 0x0001e2000c101116 */
[----:B------:R-:W-:Y:S01]  /*349a0*/  ISETP.LT.AND P2, PT, R18, UR6, !P0 ;  /* 0x0000000612007c0c */ /* 0x000fe2000c741270 */
[----:B------:R-:W1:Y:S02]  /*349b0*/  LDCU UR6, c[0x0][0x39c] ;  /* 0x00007380ff0677ac */ /* 0x000e640008000800 */
[----:B------:R1:W-:Y:S04]  /*349c0*/  @P4 STG.E.U8 desc[UR22][R6.64], R9 ;  /* 0x0000000906004986 */ /* 0x0003e8000c101116 */
[----:B------:R-:W2:Y:S01]  /*349d0*/  LDL.LU R18, [R1+0xc20] ;  /* 0x000c200001127983 */ /* 0x000ea20000300800 */
[----:B0-----:R-:W-:-:S04]  /*349e0*/  IADD3 R4, P6, PT, R0, R2, RZ ;  /* 0x0000000200047210 */ /* 0x001fc80007fde0ff */
[----:B------:R-:W-:Y:S02]  /*349f0*/  LEA.HI.X.SX32 R5, R0, R3, 0x1, P6 ;  /* 0x0000000300057211 */ /* 0x000fe400030f0eff */
[C---:B-1----:R-:W-:Y:S02]  /*34a00*/  PRMT R9, R41.reuse, 0x7772, RZ ;  /* 0x0000777229097816 */ /* 0x042fe400000000ff */
[----:B------:R-:W-:-:S03]  /*34a10*/  PRMT R41, R41, 0x7773, RZ ;  /* 0x0000777329297816 */ /* 0x000fc600000000ff */
[----:B------:R0:W-:Y:S01]  /*34a20*/  @P2 STG.E.U8 desc[UR22][R4.64], R9 ;  /* 0x0000000904002986 */ /* 0x0001e2000c101116 */
[C---:B----4-:R-:W-:Y:S01]  /*34a30*/  ISETP.LT.AND P3, PT, R17.reuse, UR4, !P0 ;  /* 0x0000000411007c0c */ /* 0x050fe2000c761270 */
[----:B------:R-:W-:Y:S01]  /*34a40*/  IMAD R7, R17, R8, RZ ;  /* 0x0000000811077224 */ /* 0x000fe200078e02ff */
[----:B------:R-:W2:Y:S01]  /*34a50*/  LDCU UR4, c[0x0][0x39c] ;  /* 0x00007380ff0477ac */ /* 0x000ea20008000800 */
[----:B------:R-:W4:Y:S03]  /*34a60*/  LDL.LU R17, [R1+0xc70] ;  /* 0x000c700001117983 */ /* 0x000f260000300800 */
[----:B------:R-:W-:-:S04]  /*34a70*/  IADD3 R6, P6, PT, R7, R2, RZ ;  /* 0x0000000207067210 */ /* 0x000fc80007fde0ff */
[-C--:B------:R-:W-:Y:S02]  /*34a80*/  LEA.HI.X.SX32 R7, R7, R3.reuse, 0x1, P6 ;  /* 0x0000000307077211 */ /* 0x080fe400030f0eff */
[----:B---3--:R-:W-:Y:S01]  /*34a90*/  ISETP.LT.AND P2, PT, R16, UR5, !P0 ;  /* 0x0000000510007c0c */ /* 0x008fe2000c741270 */
[C---:B0-----:R-:W-:Y:S01]  /*34aa0*/  IMAD R5, R8.reuse, 0x4, R0 ;  /* 0x0000000408057824 */ /* 0x041fe200078e0200 */
[----:B------:R-:W3:Y:S01]  /*34ab0*/  LDL.LU R16, [R1+0xd04] ;  /* 0x000d040001107983 */ /* 0x000ee20000300800 */
[----:B------:R-:W-:Y:S01]  /*34ac0*/  ISETP.LT.AND P4, PT, R19, UR6, !P0 ;  /* 0x0000000613007c0c */ /* 0x000fe2000c781270 */
[----:B------:R-:W0:Y:S02]  /*34ad0*/  LDCU UR6, c[0x0][0x39c] ;  /* 0x00007380ff0677ac */ /* 0x000e240008000800 */
[----:B------:R1:W-:Y:S01]  /*34ae0*/  @P3 STG.E.U8 desc[UR22][R6.64], R41 ;  /* 0x0000002906003986 */ /* 0x0003e2000c101116 */
[----:B------:R-:W4:Y:S01]  /*34af0*/  LDCU UR5, c[0x0][0x39c] ;  /* 0x00007380ff0577ac */ /* 0x000f220008000800 */
[----:B--2---:R-:W-:Y:S01]  /*34b00*/  ISETP.LT.AND P3, PT, R11, UR4, !P0 ;  /* 0x000000040b007c0c */ /* 0x004fe2000c761270 */
[----:B------:R-:W-:Y:S01]  /*34b10*/  IMAD R0, R8, 0x2, R5 ;  /* 0x0000000208007824 */ /* 0x000fe200078e0205 */
[----:B------:R-:W2:Y:S01]  /*34b20*/  LDL.LU R11, [R1+0xd44] ;  /* 0x000d4400010b7983 */ /* 0x000ea20000300800 */
[C---:B------:R-:W-:Y:S01]  /*34b30*/  IADD3 R4, P6, PT, R5.reuse, R2, RZ ;  /* 0x0000000205047210 */ /* 0x040fe20007fde0ff */
[----:B------:R-:W0:Y:S01]  /*34b40*/  LDCU UR4, c[0x0][0x39c] ;  /* 0x00007380ff0477ac */ /* 0x000e220008000800 */
[----:B------:R-:W-:Y:S01]  /*34b50*/  PRMT R9, R42, 0x7770, RZ ;  /* 0x000077702a097816 */ /* 0x000fe200000000ff */
[----:B------:R-:W2:Y:S01]  /*34b60*/  LDL.LU R10, [R1+0xb70] ;  /* 0x000b7000010a7983 */ /* 0x000ea20000300800 */
[----:B------:R-:W-:-:S02]  /*34b70*/  LEA.HI.X.SX32 R5, R5, R3, 0x1, P6 ;  /* 0x0000000305057211 */ /* 0x000fc400030f0eff */
[----:B-1----:R-:W-:-:S03]  /*34b80*/  IADD3 R6, P6, PT, R0, R2, RZ ;  /* 0x0000000200067210 */ /* 0x002fc60007fde0ff */
[----:B------:R1:W-:Y:S01]  /*34b90*/  @P5 STG.E.U8 desc[UR22][R4.64], R9 ;  /* 0x0000000904005986 */ /* 0x0003e2000c101116 */
[----:B------:R-:W-:Y:S01]  /*34ba0*/  LEA.HI.X.SX32 R7, R0, R3, 0x1, P6 ;  /* 0x0000000300077211 */ /* 0x000fe200030f0eff */
[----:B------:R-:W-:Y:S01]  /*34bb0*/  IMAD R0, R8, 0x2, R0 ;  /* 0x0000000208007824 */ /* 0x000fe200078e0200 */
[----:B-1----:R-:W-:Y:S02]  /*34bc0*/  PRMT R4, R42, 0x7771, RZ ;  /* 0x000077712a047816 */ /* 0x002fe400000000ff */
[----:B0-----:R-:W-:Y:S01]  /*34bd0*/  ISETP.LT.AND P6, PT, R18, UR6, !P0 ;  /* 0x0000000612007c0c */ /* 0x001fe2000c7c1270 */
[----:B------:R-:W2:Y:S02]  /*34be0*/  LDCU UR6, c[0x0][0x39c] ;  /* 0x00007380ff0677ac */ /* 0x000ea40008000800 */
[----:B------:R0:W-:Y:S01]  /*34bf0*/  @P1 STG.E.U8 desc[UR22][R6.64], R4 ;  /* 0x0000000406001986 */ /* 0x0001e2000c101116 */
[----:B------:R-:W-:Y:S01]  /*34c00*/  IMAD R5, R8, 0x2, R0 ;  /* 0x0000000208057824 */ /* 0x000fe200078e0200 */
[----:B------:R-:W-:-:S02]  /*34c10*/  PRMT R9, R42, 0x7772, RZ ;  /* 0x000077722a097816 */ /* 0x000fc400000000ff */
[----:B0-----:R-:W-:-:S04]  /*34c20*/  IADD3 R6, P5, PT, R0, R2, RZ ;  /* 0x0000000200067210 */ /* 0x001fc80007fbe0ff */
[-C--:B------:R-:W-:Y:S02]  /*34c30*/  LEA.HI.X.SX32 R7, R0, R3.reuse, 0x1, P5 ;  /* 0x0000000300077211 */ /* 0x080fe400028f0eff */
[C---:B------:R-:W-:Y:S01]  /*34c40*/  IADD3 R4, P5, PT, R5.reuse, R2, RZ ;  /* 0x0000000205047210 */ /* 0x040fe20007fbe0ff */
[----:B------:R-:W-:Y:S01]  /*34c50*/  IMAD R0, R8, 0x2, R5 ;  /* 0x0000000208007824 */ /* 0x000fe200078e0205 */
[----:B------:R-:W-:Y:S02]  /*34c60*/  PRMT R42, R42, 0x7773, RZ ;  /* 0x000077732a2a7816 */ /* 0x000fe400000000ff */
[----:B------:R-:W-:Y:S01]  /*34c70*/  LEA.HI.X.SX32 R5, R5, R3, 0x1, P5 ;  /* 0x0000000305057211 */ /* 0x000fe200028f0eff */
[----:B------:R0:W-:Y:S04]  /*34c80*/  @P4 STG.E.U8 desc[UR22][R6.64], R9 ;  /* 0x0000000906004986 */ /* 0x0001e8000c101116 */
[----:B------:R1:W-:Y:S01]  /*34c90*/  @P2 STG.E.U8 desc[UR22][R4.64], R42 ;  /* 0x0000002a04002986 */ /* 0x0003e2000c101116 */
[----:B----4-:R-:W-:Y:S01]  /*34ca0*/  ISETP.LT.AND P1, PT, R17, UR5, !P0 ;  /* 0x0000000511007c0c */ /* 0x010fe2000c721270 */
[----:B------:R-:W4:Y:S02]  /*34cb0*/  LDCU UR5, c[0x0][0x39c] ;  /* 0x00007380ff0577ac */ /* 0x000f240008000800 */
[----:B------:R-:W4:Y:S04]  /*34cc0*/  LDL.LU R17, [R1+0xc3c] ;  /* 0x000c3c0001117983 */ /* 0x000f280000300800 */
[----:B------:R-:W4:Y:S01]  /*34cd0*/  LDL.LU R19, [R1+0xc84] ;  /* 0x000c840001137983 */ /* 0x000f220000300800 */
[----:B---3--:R-:W-:-:S02]  /*34ce0*/  ISETP.LT.AND P5, PT, R16, UR7, !P0 ;  /* 0x0000000710007c0c */ /* 0x008fc4000c7a1270 */
[----:B0-----:R-:W-:Y:S01]  /*34cf0*/  IADD3 R6, P4, PT, R0, R2, RZ ;  /* 0x0000000200067210 */ /* 0x001fe20007f9e0ff */
[----:B------:R-:W3:Y:S01]  /*34d00*/  LDL.LU R16, [R1+0xccc] ;  /* 0x000ccc0001107983 */ /* 0x000ee20000300800 */
[----:B-1----:R-:W-:Y:S01]  /*34d10*/  PRMT R5, R43, 0x7770, RZ ;  /* 0x000077702b057816 */ /* 0x002fe200000000ff */
[----:B------:R-:W-:Y:S01]  /*34d20*/  IMAD R4, R8, 0x2, R0 ;  /* 0x0000000208047824 */ /* 0x000fe200078e0200 */
[----:B--2---:R-:W-:Y:S01]  /*34d30*/  ISETP.LT.AND P2, PT, R11, UR6, !P0 ;  /* 0x000000060b007c0c */ /* 0x004fe2000c741270 */
[----:B------:R-:W0:Y:S01]  /*34d40*/  LDCU UR6, c[0x0][0x39c] ;  /* 0x00007380ff0677ac */ /* 0x000e220008000800 */
[----:B------:R-:W2:Y:S01]  /*34d50*/  LDL.LU R11, [R1+0xd60] ;  /* 0x000d6000010b7983 */ /* 0x000ea20000300800 */
[----:B------:R-:W-:Y:S01]  /*34d60*/  LEA.HI.X.SX32 R7, R0, R3, 0x1, P4 ;  /* 0x0000000300077211 */ /* 0x000fe200020f0eff */
[----:B------:R-:W-:Y:S01]  /*34d70*/  IMAD R0, R8, 0x2, R4 ;  /* 0x0000000208007824 */ /* 0x000fe200078e0204 */
[----:B------:R-:W1:Y:S01]  /*34d80*/  LDCU UR7, c[0x0][0x39c] ;  /* 0x00007380ff0777ac */ /* 0x000e620008000800 */
[C---:B------:R-:W-:Y:S01]  /*34d90*/  IMAD R9, R10.reuse, R8, RZ ;  /* 0x000000080a097224 */ /* 0x040fe200078e02ff */
[----:B------:R-:W2:Y:S04]  /*34da0*/  LDL.LU R18, [R1+0xd84] ;  /* 0x000d840001127983 */ /* 0x000ea80000300800 */
[----:B------:R0:W-:Y:S01]  /*34db0*/  @P3 STG.E.U8 desc[UR22][R6.64], R5 ;  /* 0x0000000506003986 */ /* 0x0001e2000c101116 */
[----:B------:R-:W-:Y:S01]  /*34dc0*/  ISETP.LT.AND P3, PT, R10, UR4, !P0 ;  /* 0x000000040a007c0c */ /* 0x000fe2000c761270 */
[----:B------:R-:W3:Y:S01]  /*34dd0*/  LDCU UR4, c[0x0][0x39c] ;  /* 0x00007380ff0477ac */ /* 0x000ee20008000800 */
[----:B0-----:R-:W-:-:S02]  /*34de0*/  IADD3 R6, P4, PT, R4, R2, RZ ;  /* 0x0000000204067210 */ /* 0x001fc40007f9e0ff */
[----:B------:R-:W-:Y:S02]  /*34df0*/  PRMT R5, R43, 0x7771, RZ ;  /* 0x000077712b057816 */ /* 0x000fe400000000ff */
[----:B------:R-:W-:Y:S02]  /*34e00*/  LEA.HI.X.SX32 R7, R4, R3, 0x1, P4 ;  /* 0x0000000304077211 */ /* 0x000fe400020f0eff */
[----:B------:R-:W-:-:S03]  /*34e10*/  IADD3 R4, P4, PT, R0, R2, RZ ;  /* 0x0000000200047210 */ /* 0x000fc60007f9e0ff */
[----:B------:R0:W-:Y:S01]  /*34e20*/  @P6 STG.E.U8 desc[UR22][R6.64], R5 ;  /* 0x0000000506006986 */ /* 0x0001e2000c101116 */
[C---:B------:R-:W-:Y:S02]  /*34e30*/  PRMT R10, R43.reuse, 0x7772, RZ ;  /* 0x000077722b0a7816 */ /* 0x040fe400000000ff */
[----:B------:R-:W-:Y:S02]  /*34e40*/  PRMT R43, R43, 0x7773, RZ ;  /* 0x000077732b2b7816 */ /* 0x000fe400000000ff */
[C---:B0-----:R-:W-:Y:S02]  /*34e50*/  IADD3 R6, P6, PT, R9.reuse, R2, RZ ;  /* 0x0000000209067210 */ /* 0x041fe40007fde0ff */
[-C--:B------:R-:W-:Y:S01]  /*34e60*/  LEA.HI.X.SX32 R5, R0, R3.reuse, 0x1, P4 ;  /* 0x0000000300057211 */ /* 0x080fe200020f0eff */
[----:B------:R-:W-:Y:S01]  /*34e70*/  IMAD R0, R8, 0x4, R0 ;  /* 0x0000000408007824 */ /* 0x000fe200078e0200 */
[----:B------:R-:W-:-:S03]  /*34e80*/  LEA.HI.X.SX32 R7, R9, R3, 0x1, P6 ;  /* 0x0000000309077211 */ /* 0x000fc600030f0eff */
[----:B------:R0:W-:Y:S04]  /*34e90*/  @P1 STG.E.U8 desc[UR22][R4.64], R10 ;  /* 0x0000000a04001986 */ /* 0x0001e8000c101116 */
[----:B------:R1:W-:Y:S01]  /*34ea0*/  @P3 STG.E.U8 desc[UR22][R6.64], R43 ;  /* 0x0000002b06003986 */ /* 0x0003e2000c101116 */
[----:B0-----:R-:W-:Y:S01]  /*34eb0*/  IMAD R5, R8, 0x2, R0 ;  /* 0x0000000208057824 */ /* 0x001fe200078e0200 */
[----:B-1----:R-:W-:-:S04]  /*34ec0*/  IADD3 R6, P6, PT, R0, R2, RZ ;  /* 0x0000000200067210 */ /* 0x002fc80007fde0ff */
[----:B------:R-:W-:Y:S02]  /*34ed0*/  LEA.HI.X.SX32 R7, R0, R3, 0x1, P6 ;  /* 0x0000000300077211 */ /* 0x000fe400030f0eff */
[----:B------:R-:W-:Y:S01]  /*34ee0*/  IADD3 R4, P6, PT, R5, R2, RZ ;  /* 0x0000000205047210 */ /* 0x000fe20007fde0ff */
[----:B------:R-:W-:-:S03]  /*34ef0*/  IMAD R0, R8, 0x2, R5 ;  /* 0x0000000208007824 */ /* 0x000fc600078e0205 */
[----:B------:R-:W-:Y:S02]  /*34f00*/  LEA.HI.X.SX32 R5, R5, R3, 0x1, P6 ;  /* 0x0000000305057211 */ /* 0x000fe400030f0eff */
[----:B----4-:R-:W-:Y:S01]  /*34f10*/  ISETP.LT.AND P4, PT, R17, UR5, !P0 ;  /* 0x0000000511007c0c */ /* 0x010fe2000c781270 */
[----:B------:R-:W2:Y:S01]  /*34f20*/  LDCU UR5, c[0x0][0x39c] ;  /* 0x00007380ff0577ac */ /* 0x000ea20008000800 */
[----:B------:R-:W4:Y:S01]  /*34f30*/  LDL.LU R17, [R1+0xc10] ;  /* 0x000c100001117983 */ /* 0x000f220000300800 */
[----:B---3--:R-:W-:Y:S01]  /*34f40*/  ISETP.LT.AND P3, PT, R16, UR4, !P0 ;  /* 0x0000000410007c0c */ /* 0x008fe2000c761270 */
[----:B------:R-:W0:Y:S02]  /*34f50*/  LDCU UR4, c[0x0][0x39c] ;  /* 0x00007380ff0477ac */ /* 0x000e240008000800 */
[----:B------:R-:W3:Y:S01]  /*34f60*/  LDL.LU R16, [R1+0xc80] ;  /* 0x000c800001107983 */ /* 0x000ee20000300800 */
[----:B--2---:R-:W-:Y:S01]  /*34f70*/  ISETP.LT.AND P6, PT, R11, UR5, !P0 ;  /* 0x000000050b007c0c */ /* 0x004fe2000c7c1270 */
[----:B------:R-:W3:Y:S02]  /*34f80*/  LDCU UR5, c[0x0][0x39c] ;  /* 0x00007380ff0577ac */ /* 0x000ee40008000800 */
[----:B------:R-:W0:Y:S01]  /*34f90*/  LDL.LU R11, [R1+0xb64] ;  /* 0x000b6400010b7983 */ /* 0x000e220000300800 */
[----:B------:R-:W-:Y:S01]  /*34fa0*/  ISETP.LT.AND P1, PT, R19, UR6, !P0 ;  /* 0x0000000613007c0c */ /* 0x000fe2000c721270 */
[----:B------:R-:W1:Y:S01]  /*34fb0*/  LDCU UR6, c[0x0][0x39c] ;  /* 0x00007380ff0677ac */ /* 0x000e620008000800 */
[----:B------:R-:W-:-:S05]  /*34fc0*/  PRMT R10, R44, 0x7770, RZ ;  /* 0x000077702c0a7816 */ /* 0x000fca00000000ff */
[----:B------:R2:W-:Y:S01]  /*34fd0*/  @P5 STG.E.U8 desc[UR22][R6.64], R10 ;  /* 0x0000000a06005986 */ /* 0x0005e2000c101116 */
[----:B------:R-:W-:-:S03]  /*34fe0*/  PRMT R9, R44, 0x7771, RZ ;  /* 0x000077712c097816 */ /* 0x000fc600000000ff */
[----:B--2---:R-:W2:Y:S01]  /*34ff0*/  LDL.LU R10, [R1+0xd4c] ;  /* 0x000d4c00010a7983 */ /* 0x004ea20000300800 */
[----:B------:R-:W-:-:S03]  /*35000*/  IADD3 R6, P5, PT, R0, R2, RZ ;  /* 0x0000000200067210 */ /* 0x000fc60007fbe0ff */
[----:B------:R1:W-:Y:S01]  /*35010*/  @P2 STG.E.U8 desc[UR22][R4.64], R9 ;  /* 0x0000000904002986 */ /* 0x0003e2000c101116 */
[----:B------:R-:W-:Y:S01]  /*35020*/  LEA.HI.X.SX32 R7, R0, R3, 0x1, P5 ;  /* 0x0000000300077211 */ /* 0x000fe200028f0eff */
[----:B------:R-:W-:Y:S01]  /*35030*/  IMAD R0, R8, 0x2, R0 ;  /* 0x0000000208007824 */ /* 0x000fe200078e0200 */
[----:B-1----:R-:W-:Y:S01]  /*35040*/  ISETP.LT.AND P2, PT, R18, UR6, !P0 ;  /* 0x0000000612007c0c */ /* 0x002fe2000c741270 */
[----:B------:R-:W2:Y:S01]  /*35050*/  LDCU UR6, c[0x0][0x39c] ;  /* 0x00007380ff0677ac */ /* 0x000ea20008000800 */
[----:B------:R-:W2:Y:S01]  /*35060*/  LDL.LU R18, [R1+0xdac] ;  /* 0x000dac0001127983 */ /* 0x000ea20000300800 */
[----:B------:R-:W-:-:S05]  /*35070*/  PRMT R4, R44, 0x7772, RZ ;  /* 0x000077722c047816 */ /* 0x000fca00000000ff */
[----:B------:R1:W-:Y:S01]  /*35080*/  @P4 STG.E.U8 desc[UR22][R6.64], R4 ;  /* 0x0000000406004986 */ /* 0x0003e2000c101116 */
[----:B------:R-:W-:Y:S02]  /*35090*/  PRMT R44, R44, 0x7773, RZ ;  /* 0x000077732c2c7816 */ /* 0x000fe400000000ff */
[----:B------:R-:W-:Y:S02]  /*350a0*/  PRMT R9, R45, 0x7770, RZ ;  /* 0x000077702d097816 */ /* 0x000fe400000000ff */
[----:B-1----:R-:W-:Y:S01]  /*350b0*/  IADD3 R4, P4, PT, R0, R2, RZ ;  /* 0x0000000200047210 */ /* 0x002fe20007f9e0ff */
[----:B------:R-:W-:-:S03]  /*350c0*/  IMAD R7, R8, 0x2, R0 ;  /* 0x0000000208077824 */ /* 0x000fc600078e0200 */
[----:B------:R-:W-:Y:S01]  /*350d0*/  LEA.HI.X.SX32 R5, R0, R3, 0x1, P4 ;  /* 0x0000000300057211 */ /* 0x000fe200020f0eff */
[----:B------:R-:W-:Y:S01]  /*350e0*/  IMAD R0, R8, 0x2, R7 ;  /* 0x0000000208007824 */ /* 0x000fe200078e0207 */
[----:B------:R-:W-:-:S03]  /*350f0*/  IADD3 R6, P4, PT, R7, R2, RZ ;  /* 0x0000000207067210 */ /* 0x000fc60007f9e0ff */
[----:B------:R1:W-:Y:S01]  /*35100*/  @P1 STG.E.U8 desc[UR22][R4.64], R44 ;  /* 0x0000002c04001986 */ /* 0x0003e2000c101116 */
[----:B------:R-:W-:-:S05]  /*35110*/  LEA.HI.X.SX32 R7, R7, R3, 0x1, P4 ;  /* 0x0000000307077211 */ /* 0x000fca00020f0eff */
[----:B------:R4:W-:Y:S01]  /*35120*/  @P3 STG.E.U8 desc[UR22][R6.64], R9 ;  /* 0x0000000906003986 */ /* 0x0009e2000c101116 */
[----:B-1----:R-:W-:-:S04]  /*35130*/  IADD3 R4, P4, PT, R0, R2, RZ ;  /* 0x0000000200047210 */ /* 0x002fc80007f9e0ff */
[-C--:B------:R-:W-:Y:S02]  /*35140*/  LEA.HI.X.SX32 R5, R0, R3.reuse, 0x1, P4 ;  /* 0x0000000300057211 */ /* 0x080fe400020f0eff */
[----:B----4-:R-:W-:Y:S01]  /*35150*/  ISETP.LT.AND P5, PT, R17, UR7, !P0 ;  /* 0x0000000711007c0c */ /* 0x010fe2000c7a1270 */
[----:B------:R-:W-:Y:S01]  /*35160*/  IMAD R9, R8, 0x2, R0 ;  /* 0x0000000208097824 */ /* 0x000fe200078e0200 */
[----:B------:R-:W4:Y:S01]  /*35170*/  LDL.LU R17, [R1+0xc0c] ;  /* 0x000c0c0001117983 */ /* 0x000f220000300800 */
[----:B---3--:R-:W-:Y:S01]  /*35180*/  ISETP.LT.AND P1, PT, R16, UR5, !P0 ;  /* 0x0000000510007c0c */ /* 0x008fe2000c721270 */
[----:B------:R-:W1:Y:S02]  /*35190*/  LDCU UR5, c[0x0][0x39c] ;  /* 0x00007380ff0577ac */ /* 0x000e640008000800 */
[----:B------:R-:W3:Y:S01]  /*351a0*/  LDL.LU R16, [R1+0xc6c] ;  /* 0x000c6c0001107983 */ /* 0x000ee20000300800 */
[----:B------:R-:W-:Y:S01]  /*351b0*/  PRMT R7, R45, 0x7771, RZ ;  /* 0x000077712d077816 */ /* 0x000fe200000000ff */
[----:B------:R-:W0:Y:S02]  /*351c0*/  LDCU UR7, c[0x0][0x39c] ;  /* 0x00007380ff0777ac */ /* 0x000e240008000800 */
[----:B------:R-:W3:Y:S01]  /*351d0*/  LDL.LU R19, [R1+0xce0] ;  /* 0x000ce00001137983 */ /* 0x000ee20000300800 */
[C---:B0-----:R-:W-:Y:S01]  /*351e0*/  ISETP.LT.AND P3, PT, R11.reuse, UR4, !P0 ;  /* 0x000000040b007c0c */ /* 0x041fe2000c761270 */
[----:B------:R-:W-:Y:S01]  /*351f0*/  IMAD R0, R11, R8, RZ ;  /* 0x000000080b007224 */ /* 0x000fe200078e02ff */
[C---:B------:R-:W-:Y:S01]  /*35200*/  IADD3 R6, P4, PT, R9.reuse, R2, RZ ;  /* 0x0000000209067210 */ /* 0x040fe20007f9e0ff */
[----:B------:R-:W3:Y:S01]  /*35210*/  LDL.LU R11, [R1+0xd40] ;  /* 0x000d4000010b7983 */ /* 0x000ee20000300800 */
[----:B------:R-:W4:Y:S03]  /*35220*/  LDCU UR4, c[0x0][0x39c] ;  /* 0x00007380ff0477ac */ /* 0x000f260008000800 */
[----:B------:R0:W-:Y:S02]  /*35230*/  @P6 STG.E.U8 desc[UR22][R4.64], R7 ;  /* 0x0000000704006986 */ /* 0x0001e4000c101116 */
[----:B0-----:R-:W-:-:S02]  /*35240*/  LEA.HI.X.SX32 R7, R9, R3, 0x1, P4 ;  /* 0x0000000309077211 */ /* 0x001fc400020f0eff */
[----:B--2---:R-:W-:Y:S01]  /*35250*/  ISETP.LT.AND P4, PT, R10, UR6, !P0 ;  /* 0x000000060a007c0c */ /* 0x004fe2000c781270 */
[----:B------:R-:W-:Y:S01]  /*35260*/  IMAD R9, R8, 0x4, R9 ;  /* 0x0000000408097824 */ /* 0x000fe200078e0209 */
[C---:B------:R-:W-:Y:S01]  /*35270*/  PRMT R10, R45.reuse, 0x7772, RZ ;  /* 0x000077722d0a7816 */ /* 0x040fe200000000ff */
[----:B------:R-:W3:Y:S01]  /*35280*/  LDCU UR6, c[0x0][0x39c] ;  /* 0x00007380ff0677ac */ /* 0x000ee20008000800 */
[C---:B------:R-:W-:Y:S02]  /*35290*/  IADD3 R4, P6, PT, R0.reuse, R2, RZ ;  /* 0x0000000200047210 */ /* 0x040fe40007fde0ff */
[----:B------:R-:W-:Y:S01]  /*352a0*/  PRMT R45, R45, 0x7773, RZ ;  /* 0x000077732d2d7816 */ /* 0x000fe200000000ff */
[----:B------:R0:W-:Y:S01]  /*352b0*/  @P2 STG.E.U8 desc[UR22][R6.64], R10 ;  /* 0x0000000a06002986 */ /* 0x0001e2000c101116 */
[----:B------:R-:W-:Y:S02]  /*352c0*/  LEA.HI.X.SX32 R5, R0, R3, 0x1, P6 ;  /* 0x0000000300057211 */ /* 0x000fe400030f0eff */
[----:B------:R-:W-:-:S02]  /*352d0*/  PRMT R0, R46, 0x7770, RZ ;  /* 0x000077702e007816 */ /* 0x000fc400000000ff */
[----:B-1----:R-:W-:Y:S01]  /*352e0*/  ISETP.LT.AND P2, PT, R18, UR5, !P0 ;  /* 0x0000000512007c0c */ /* 0x002fe2000c741270 */
[----:B------:R1:W-:Y:S01]  /*352f0*/  @P3 STG.E.U8 desc[UR22][R4.64], R45 ;  /* 0x0000002d04003986 */ /* 0x0003e2000c101116 */
[----:B------:R-:W2:Y:S01]  /*35300*/  LDCU UR5, c[0x0][0x39c] ;  /* 0x00007380ff0577ac */ /* 0x000ea20008000800 */
[----:B0-----:R-:W-:-:S04]  /*35310*/  IADD3 R6, P6, PT, R9, R2, RZ ;  /* 0x0000000209067210 */ /* 0x001fc80007fde0ff */
[----:B------:R-:W-:Y:S01]  /*35320*/  LEA.HI.X.SX32 R7, R9, R3, 0x1, P6 ;  /* 0x0000000309077211 */ /* 0x000fe200030f0eff */
[----:B------:R-:W-:-:S04]  /*35330*/  IMAD R9, R8, 0x2, R9 ;  /* 0x0000000208097824 */ /* 0x000fc800078e0209 */
[----:B------:R0:W-:Y:S01]  /*35340*/  @P5 STG.E.U8 desc[UR22][R6.64], R0 ;  /* 0x0000000006005986 */ /* 0x0001e2000c101116 */
[----:B-1----:R-:W-:Y:S01]  /*35350*/  IMAD R5, R8, 0x2, R9 ;  /* 0x0000000208057824 */ /* 0x002fe200078e0209 */
[----:B------:R-:W-:Y:S02]  /*35360*/  PRMT R10, R46, 0x7771, RZ ;  /* 0x000077712e0a7816 */ /* 0x000fe400000000ff */
[----:B0-----:R-:W-:-:S04]  /*35370*/  IADD3 R6, P6, PT, R9, R2, RZ ;  /* 0x0000000209067210 */ /* 0x001fc80007fde0ff */
[-C--:B------:R-:W-:Y:S02]  /*35380*/  LEA.HI.X.SX32 R7, R9, R3.reuse, 0x1, P6 ;  /* 0x0000000309077211 */ /* 0x080fe400030f0eff */
[C---:B------:R-:W-:Y:S01]  /*35390*/  IADD3 R4, P6, PT, R5.reuse, R2, RZ ;  /* 0x0000000205047210 */ /* 0x040fe20007fde0ff */
[----:B------:R-:W-:Y:S01]  /*353a0*/  IMAD R9, R8, 0x2, R5 ;  /* 0x0000000208097824 */ /* 0x000fe200078e0205 */
[----:B------:R-:W-:Y:S02]  /*353b0*/  PRMT R0, R46, 0x7772, RZ ;  /* 0x000077722e007816 */ /* 0x000fe400000000ff */
[----:B------:R-:W-:Y:S01]  /*353c0*/  LEA.HI.X.SX32 R5, R5, R3, 0x1, P6 ;  /* 0x0000000305057211 */ /* 0x000fe200030f0eff */
[----:B------:R-:W-:Y:S04]  /*353d0*/  @P1 STG.E.U8 desc[UR22][R6.64], R10 ;  /* 0x0000000a06001986 */ /* 0x000fe8000c101116 */
[----:B------:R0:W-:Y:S01]  /*353e0*/  @P4 STG.E.U8 desc[UR22][R4.64], R0 ;  /* 0x0000000004004986 */ /* 0x0001e2000c101116 */
[----:B----4-:R-:W-:-:S02]  /*353f0*/  ISETP.LT.AND P3, PT, R17, UR4, !P0 ;  /* 0x0000000411007c0c */ /* 0x010fc4000c761270 */
[----:B---3--:R-:W-:Y:S01]  /*35400*/  ISETP.LT.AND P5, PT, R16, UR6, !P0 ;  /* 0x0000000610007c0c */ /* 0x008fe2000c7a1270 */
[----:B------:R-:W3:Y:S01]  /*35410*/  LDL.LU R17, [R1+0xbf4] ;  /* 0x000bf40001117983 */ /* 0x000ee20000300800 */
[----:B------:R-:W3:Y:S03]  /*35420*/  LDCU UR6, c[0x0][0x39c] ;  /* 0x00007380ff0677ac */ /* 0x000ee60008000800 */
[----:B------:R-:W4:Y:S01]  /*35430*/  LDL.LU R18, [R1+0xb74] ;  /* 0x000b740001127983 */ /* 0x000f220000300800 */
[----:B--2---:R-:W-:Y:S01]  /*35440*/  ISETP.LT.AND P1, PT, R19, UR5, !P0 ;  /* 0x0000000513007c0c */ /* 0x004fe2000c721270 */
[----:B0-----:R-:W-:Y:S01]  /*35450*/  IMAD R0, R8, 0x2, R9 ;  /* 0x0000000208007824 */ /* 0x001fe200078e0209 */
[----:B------:R-:W-:Y:S01]  /*35460*/  IADD3 R6, P6, PT, R9, R2, RZ ;  /* 0x0000000209067210 */ /* 0x000fe20007fde0ff */
[----:B------:R-:W2:Y:S01]  /*35470*/  LDL.LU R16, [R1+0xc68] ;  /* 0x000c680001107983 */ /* 0x000ea20000300800 */
[----:B------:R-:W-:Y:S01]  /*35480*/  PRMT R46, R46, 0x7773, RZ ;  /* 0x000077732e2e7816 */ /* 0x000fe200000000ff */
[----:B------:R-:W0:Y:S02]  /*35490*/  LDCU UR4, c[0x0][0x39c] ;  /* 0x00007380ff0477ac */ /* 0x000e240008000800 */
[----:B------:R-:W2:Y:S01]  /*354a0*/  LDL.LU R19, [R1+0xd00] ;  /* 0x000d000001137983 */ /* 0x000ea20000300800 */
[----:B------:R-:W-:Y:S01]  /*354b0*/  ISETP.LT.AND P4, PT, R11, UR7, !P0 ;  /* 0x000000070b007c0c */ /* 0x000fe2000c781270 */
[----:B------:R-:W2:Y:S02]  /*354c0*/  LDCU UR5, c[0x0][0x39c] ;  /* 0x00007380ff0577ac */ /* 0x000ea40008000800 */
[----:B------:R-:W2:Y:S01]  /*354d0*/  LDL.LU R11, [R1+0xd2c] ;  /* 0x000d2c00010b7983 */ /* 0x000ea20000300800 */
[----:B------:R-:W-:-:S02]  /*354e0*/  LEA.HI.X.SX32 R7, R9, R3, 0x1, P6 ;  /* 0x0000000309077211 */ /* 0x000fc400030f0eff */
[C---:B------:R-:W-:Y:S01]  /*354f0*/  IADD3 R4, P6, PT, R0.reuse, R2, RZ ;  /* 0x0000000200047210 */ /* 0x040fe20007fde0ff */
[----:B------:R-:W1:Y:S02]  /*35500*/  LDCU UR7, c[0x0][0x39c] ;  /* 0x00007380ff0777ac */ /* 0x000e640008000800 */
[----:B------:R0:W-:Y:S01]  /*35510*/  @P2 STG.E.U8 desc[UR22][R6.64], R46 ;  /* 0x0000002e06002986 */ /* 0x0001e2000c101116 */
[----:B------:R-:W-:Y:S01]  /*35520*/  LEA.HI.X.SX32 R5, R0, R3, 0x1, P6 ;  /* 0x0000000300057211 */ /* 0x000fe200030f0eff */
[----:B0-----:R-:W-:Y:S01]  /*35530*/  IMAD R7, R8, 0x2, R0 ;  /* 0x0000000208077824 */ /* 0x001fe200078e0200 */
[----:B------:R-:W-:-:S04]  /*35540*/  PRMT R0, R47, 0x7770, RZ ;  /* 0x000077702f007816 */ /* 0x000fc800000000ff */
[CC--:B------:R-:W-:Y:S01]  /*35550*/  IADD3 R6, P6, PT, R7.reuse, R2.reuse, RZ ;  /* 0x0000000207067210 */ /* 0x0c0fe20007fde0ff */
[----:B------:R0:W-:Y:S02]  /*35560*/  @P3 STG.E.U8 desc[UR22][R4.64], R0 ;  /* 0x0000000004003986 */ /* 0x0001e4000c101116 */
[----:B0-----:R-:W-:Y:S01]  /*35570*/  IMAD R0, R8, 0x2, R7 ;  /* 0x0000000208007824 */ /* 0x001fe200078e0207 */
[----:B------:R-:W-:Y:S02]  /*35580*/  LEA.HI.X.SX32 R7, R7, R3, 0x1, P6 ;  /* 0x0000000307077211 */ /* 0x000fe400030f0eff */
[----:B------:R-:W-:Y:S02]  /*35590*/  PRMT R5, R47, 0x7771, RZ ;  /* 0x000077712f057816 */ /* 0x000fe400000000ff */
[----:B------:R-:W-:-:S03]  /*355a0*/  IADD3 R4, P6, PT, R0, R2, RZ ;  /* 0x0000000200047210 */ /* 0x000fc60007fde0ff */
[----:B------:R0:W-:Y:S01]  /*355b0*/  @P5 STG.E.U8 desc[UR22][R6.64], R5 ;  /* 0x0000000506005986 */ /* 0x0001e2000c101116 */
[C---:B------:R-:W-:Y:S02]  /*355c0*/  PRMT R10, R47.reuse, 0x7773, RZ ;  /* 0x000077732f0a7816 */ /* 0x040fe400000000ff */
[----:B------:R-:W-:Y:S02]  /*355d0*/  PRMT R47, R47, 0x7772, RZ ;  /* 0x000077722f2f7816 */ /* 0x000fe400000000ff */
[----:B0-----:R-:W-:-:S05]  /*355e0*/  LEA.HI.X.SX32 R5, R0, R3, 0x1, P6 ;  /* 0x0000000300057211 */ /* 0x001fca00030f0eff */
[----:B------:R0:W-:Y:S01]  /*355f0*/  @P1 STG.E.U8 desc[UR22][R4.64], R47 ;  /* 0x0000002f04001986 */ /* 0x0001e2000c101116 */
[----:B---3--:R-:W-:Y:S01]  /*35600*/  ISETP.LT.AND P2, PT, R17, UR6, !P0 ;  /* 0x0000000611007c0c */ /* 0x008fe2000c741270 */
[----:B------:R-:W3:Y:S02]  /*35610*/  LDCU UR6, c[0x0][0x39c] ;  /* 0x00007380ff0677ac */ /* 0x000ee40008000800 */
[----:B------:R-:W3:Y:S01]  /*35620*/  LDL.LU R17, [R1+0xd80] ;  /* 0x000d800001117983 */ /* 0x000ee20000300800 */
[C---:B----4-:R-:W-:Y:S01]  /*35630*/  IMAD R9, R18.reuse, R8, RZ ;  /* 0x0000000812097224 */ /* 0x050fe200078e02ff */
[----:B------:R-:W-:Y:S01]  /*35640*/  ISETP.LT.AND P3, PT, R18, UR4, !P0 ;  /* 0x0000000412007c0c */ /* 0x000fe2000c761270 */
[----:B------:R-:W4:Y:S01]  /*35650*/  LDCU UR4, c[0x0][0x39c] ;  /* 0x00007380ff0477ac */ /* 0x000f220008000800 */
[----:B------:R-:W3:Y:S02]  /*35660*/  LDL.LU R18, [R1+0xc38] ;  /* 0x000c380001127983 */ /* 0x000ee40000300800 */
[----:B------:R-:W-:-:S04]  /*35670*/  IADD3 R6, P6, PT, R9, R2, RZ ;  /* 0x0000000209067210 */ /* 0x000fc80007fde0ff */
[----:B------:R-:W-:Y:S02]  /*35680*/  LEA.HI.X.SX32 R7, R9, R3, 0x1, P6 ;  /* 0x0000000309077211 */ /* 0x000fe400030f0eff */
[----:B--2---:R-:W-:Y:S01]  /*35690*/  ISETP.LT.AND P5, PT, R16, UR5, !P0 ;  /* 0x0000000510007c0c */ /* 0x004fe2000c7a1270 */
[----:B------:R-:W-:Y:S01]  /*356a0*/  IMAD R0, R8, 0x4, R0 ;  /* 0x0000000408007824 */ /* 0x000fe200078e0200 */
[----:B------:R-:W2:Y:S01]  /*356b0*/  LDL.LU R16, [R1+0xc64] ;  /* 0x000c640001107983 */ /* 0x000ea20000300800 */
[----:B------:R-:W0:Y:S03]  /*356c0*/  LDCU UR5, c[0x0][0x39c] ;  /* 0x00007380ff0577ac */ /* 0x000e260008000800 */
[----:B------:R0:W-:Y:S01]  /*356d0*/  @P3 STG.E.U8 desc[UR22][R6.64], R10 ;  /* 0x0000000a06003986 */ /* 0x0001e2000c101116 */
[----:B-1----:R-:W-:Y:S01]  /*356e0*/  ISETP.LT.AND P3, PT, R11, UR7, !P0 ;  /* 0x000000070b007c0c */ /* 0x002fe2000c761270 */
[----:B------:R-:W1:Y:S02]  /*356f0*/  LDCU UR7, c[0x0][0x39c] ;  /* 0x00007380ff0777ac */ /* 0x000e640008000800 */
[----:B------:R-:W1:Y:S01]  /*35700*/  LDL.LU R11, [R1+0xcc8] ;  /* 0x000cc800010b7983 */ /* 0x000e620000300800 */
[----:B0-----:R-:W-:-:S02]  /*35710*/  IADD3 R4, P6, PT, R0, R2, RZ ;  /* 0x0000000200047210 */ /* 0x001fc40007fde0ff */
[----:B------:R-:W-:Y:S02]  /*35720*/  PRMT R6, R60, 0x7770, RZ ;  /* 0x000077703c067816 */ /* 0x000fe400000000ff */
[----:B------:R-:W-:Y:S01]  /*35730*/  LEA.HI.X.SX32 R5, R0, R3, 0x1, P6 ;  /* 0x0000000300057211 */ /* 0x000fe200030f0eff */
[----:B------:R-:W-:Y:S01]  /*35740*/  IMAD R0, R8, 0x2, R0 ;  /* 0x0000000208007824 */ /* 0x000fe200078e0200 */
[----:B---3--:R-:W-:Y:S01]  /*35750*/  ISETP.LT.AND P1, PT, R19, UR6, !P0 ;  /* 0x0000000613007c0c */ /* 0x008fe2000c721270 */
[----:B------:R-:W2:Y:S02]  /*35760*/  LDCU UR6, c[0x0][0x39c] ;  /* 0x00007380ff0677ac */ /* 0x000ea40008000800 */
[----:B------:R0:W-:Y:S01]  /*35770*/  @P4 STG.E.U8 desc[UR22][R4.64], R6 ;  /* 0x0000000604004986 */ /* 0x0001e2000c101116 */
[----:B------:R-:W-:Y:S02]  /*35780*/  PRMT R10, R60, 0x7771, RZ ;  /* 0x000077713c0a7816 */ /* 0x000fe400000000ff */
[----:B0-----:R-:W-:Y:S01]  /*35790*/  IADD3 R6, P6, PT, R0, R2, RZ ;  /* 0x0000000200067210 */ /* 0x001fe20007fde0ff */
[----:B------:R-:W-:-:S03]  /*357a0*/  IMAD R5, R8, 0x2, R0 ;  /* 0x0000000208057824 */ /* 0x000fc600078e0200 */
[----:B------:R-:W-:Y:S01]  /*357b0*/  LEA.HI.X.SX32 R7, R0, R3, 0x1, P6 ;  /* 0x0000000300077211 */ /* 0x000fe200030f0eff */
[----:B------:R-:W-:Y:S01]  /*357c0*/  IMAD R9, R8, 0x2, R5 ;  /* 0x0000000208097824 */ /* 0x000fe200078e0205 */
[----:B------:R-:W-:-:S03]  /*357d0*/  IADD3 R4, P6, PT, R5, R2, RZ ;  /* 0x0000000205047210 */ /* 0x000fc60007fde0ff */
[----:B------:R0:W-:Y:S01]  /*357e0*/  @P2 STG.E.U8 desc[UR22][R6.64], R10 ;  /* 0x0000000a06002986 */ /* 0x0001e2000c101116 */
[----:B------:R-:W-:Y:S02]  /*357f0*/  LEA.HI.X.SX32 R5, R5, R3, 0x1, P6 ;  /* 0x0000000305057211 */ /* 0x000fe400030f0eff */
[C---:B------:R-:W-:Y:S02]  /*35800*/  PRMT R0, R60.reuse, 0x7772, RZ ;  /* 0x000077723c007816 */ /* 0x040fe400000000ff */
[----:B------:R-:W-:Y:S02]  /*35810*/  PRMT R60, R60, 0x7773, RZ ;  /* 0x000077733c3c7816 */ /* 0x000fe400000000ff */
[----:B0-----:R-:W-:-:S04]  /*35820*/  IADD3 R6, P6, PT, R9, R2, RZ ;  /* 0x0000000209067210 */ /* 0x001fc80007fde0ff */
[----:B------:R-:W-:Y:S01]  /*35830*/  LEA.HI.X.SX32 R7, R9, R3, 0x1, P6 ;  /* 0x0000000309077211 */ /* 0x000fe200030f0eff */
[----:B------:R-:W-:Y:S04]  /*35840*/  @P5 STG.E.U8 desc[UR22][R4.64], R0 ;  /* 0x0000000004005986 */ /* 0x000fe8000c101116 */
[----:B------:R0:W-:Y:S01]  /*35850*/  @P1 STG.E.U8 desc[UR22][R6.64], R60 ;  /* 0x0000003c06001986 */ /* 0x0001e2000c101116 */
[----:B----4-:R-:W-:Y:S01]  /*35860*/  ISETP.LT.AND P4, PT, R17, UR4, !P0 ;  /* 0x0000000411007c0c */ /* 0x010fe2000c781270 */
[----:B------:R-:W3:Y:S02]  /*35870*/  LDCU UR4, c[0x0][0x39c] ;  /* 0x00007380ff0477ac */ /* 0x000ee40008000800 */
[----:B------:R-:W3:Y:S04]  /*35880*/  LDL.LU R17, [R1+0xb6c] ;  /* 0x000b6c0001117983 */ /* 0x000ee80000300800 */
[----:B------:R-:W4:Y:S01]  /*35890*/  LDL.LU R19, [R1+0xd94] ;  /* 0x000d940001137983 */ /* 0x000f220000300800 */
[----:B--2---:R-:W-:Y:S01]  /*358a0*/  ISETP.LT.AND P5, PT, R16, UR6, !P0 ;  /* 0x0000000610007c0c */ /* 0x004fe2000c7a1270 */
[----:B------:R-:W-:-:S02]  /*358b0*/  IMAD R9, R8, 0x2, R9 ;  /* 0x0000000208097824 */ /* 0x000fc400078e0209 */
[----:B------:R-:W2:Y:S01]  /*358c0*/  LDL.LU R16, [R1+0xc08] ;  /* 0x000c080001107983 */ /* 0x000ea20000300800 */
[----:B------:R-:W-:Y:S01]  /*358d0*/  PRMT R10, R61, 0x7770, RZ ;  /* 0x000077703d0a7816 */ /* 0x000fe200000000ff */
[----:B------:R-:W2:Y:S01]  /*358e0*/  LDCU UR6, c[0x0][0x39c] ;  /* 0x00007380ff0677ac */ /* 0x000ea20008000800 */
[----:B-1----:R-:W-:Y:S01]  /*358f0*/  ISETP.LT.AND P1, PT, R11, UR7, !P0 ;  /* 0x000000070b007c0c */ /* 0x002fe2000c721270 */
[C---:B0-----:R-:W-:Y:S01]  /*35900*/  IMAD R7, R8.reuse, 0x2, R9 ;  /* 0x0000000208077824 */ /* 0x041fe200078e0209 */
[----:B------:R-:W4:Y:S01]  /*35910*/  LDL.LU R11, [R1+0xc9c] ;  /* 0x000c9c00010b7983 */ /* 0x000f220000300800 */
[C---:B------:R-:W-:Y:S01]  /*35920*/  IADD3 R4, P6, PT, R9.reuse, R2, RZ ;  /* 0x0000000209047210 */ /* 0x040fe20007fde0ff */
[----:B------:R-:W0:Y:S01]  /*35930*/  LDCU UR7, c[0x0][0x39c] ;  /* 0x00007380ff0777ac */ /* 0x000e220008000800 */
[----:B------:R-:W-:Y:S02]  /*35940*/  IMAD R0, R8, 0x2, R7 ;  /* 0x0000000208007824 */ /* 0x000fe400078e0207 */
[----:B------:R-:W-:-:S02]  /*35950*/  LEA.HI.X.SX32 R5, R9, R3, 0x1, P6 ;  /* 0x0000000309057211 */ /* 0x000fc400030f0eff */
[CC--:B------:R-:W-:Y:S02]  /*35960*/  IADD3 R6, P6, PT, R7.reuse, R2.reuse, RZ ;  /* 0x0000000207067210 */ /* 0x0c0fe40007fde0ff */
[----:B------:R-:W-:Y:S01]  /*35970*/  ISETP.LT.AND P2, PT, R18, UR5, !P0 ;  /* 0x0000000512007c0c */ /* 0x000fe2000c741270 */
[----:B------:R1:W-:Y:S01]  /*35980*/  @P3 STG.E.U8 desc[UR22][R4.64], R10 ;  /* 0x0000000a04003986 */ /* 0x0003e2000c101116 */
[----:B------:R-:W-:Y:S01]  /*35990*/  LEA.HI.X.SX32 R7, R7, R3, 0x1, P6 ;  /* 0x0000000307077211 */ /* 0x000fe200030f0eff */
[----:B------:R-:W0:Y:S01]  /*359a0*/  LDCU UR5, c[0x0][0x39c] ;  /* 0x00007380ff0577ac */ /* 0x000e220008000800 */
[----:B------:R-:W-:Y:S01]  /*359b0*/  PRMT R9, R61, 0x7771, RZ ;  /* 0x000077713d097816 */ /* 0x000fe200000000ff */
[----:B------:R-:W4:Y:S04]  /*359c0*/  LDL.LU R18, [R1+0xcc4] ;  /* 0x000cc40001127983 */ /* 0x000f280000300800 */
[----:B------:R0:W-:Y:S01]  /*359d0*/  @P4 STG.E.U8 desc[UR22][R6.64], R9 ;  /* 0x0000000906004986 */ /* 0x0001e2000c101116 */
[----:B-1----:R-:W-:-:S04]  /*359e0*/  IADD3 R4, P3, PT, R0, R2, RZ ;  /* 0x0000000200047210 */ /* 0x002fc80007f7e0ff */
[----:B------:R-:W-:Y:S02]  /*359f0*/  LEA.HI.X.SX32 R5, R0, R3, 0x1, P3 ;  /* 0x0000000300057211 */ /* 0x000fe400018f0eff */
[----:B0-----:R-:W-:-:S05]  /*35a00*/  PRMT R9, R61, 0x7772, RZ ;  /* 0x000077723d097816 */ /* 0x001fca00000000ff */
[----:B------:R0:W-:Y:S02]  /*35a10*/  @P2 STG.E.U8 desc[UR22][R4.64], R9 ;  /* 0x0000000904002986 */ /* 0x0001e4000c101116 */
[----:B0-----:R-:W-:-:S05]  /*35a20*/  IMAD R5, R8, 0x4, R0 ;  /* 0x0000000408057824 */ /* 0x001fca00078e0200 */
[----:B------:R-:W-:Y:S01]  /*35a30*/  IADD3 R4, P2, PT, R5, R2, RZ ;  /* 0x0000000205047210 */ /* 0x000fe20007f5e0ff */
[----:B------:R-:W-:-:S03]  /*35a40*/  IMAD R0, R8, 0x2, R5 ;  /* 0x0000000208007824 */ /* 0x000fc600078e0205 */
[----:B------:R-:W-:Y:S02]  /*35a50*/  LEA.HI.X.SX32 R5, R5, R3, 0x1, P2 ;  /* 0x0000000305057211 */ /* 0x000fe400010f0eff */
[C---:B---3--:R-:W-:Y:S01]  /*35a60*/  ISETP.LT.AND P6, PT, R17.reuse, UR4, !P0 ;  /* 0x0000000411007c0c */ /* 0x048fe2000c7c1270 */
[----:B------:R-:W4:Y:S01]  /*35a70*/  LDCU UR4, c[0x0][0x39c] ;  /* 0x00007380ff0477ac */ /* 0x000f220008000800 */
[----:B------:R-:W-:Y:S02]  /*35a80*/  IMAD R7, R17, R8, RZ ;  /* 0x0000000811077224 */ /* 0x000fe400078e02ff */
[----:B------:R-:W3:Y:S03]  /*35a90*/  LDL.LU R17, [R1+0xd28] ;  /* 0x000d280001117983 */ /* 0x000ee60000300800 */
[----:B------:R-:W-:-:S04]  /*35aa0*/  IADD3 R6, P3, PT, R7, R2, RZ ;  /* 0x0000000207067210 */ /* 0x000fc80007f7e0ff */
[----:B------:R-:W-:Y:S02]  /*35ab0*/  LEA.HI.X.SX32 R7, R7, R3, 0x1, P3 ;  /* 0x0000000307077211 */ /* 0x000fe400018f0eff */
[----:B--2---:R-:W-:Y:S01]  /*35ac0*/  ISETP.LT.AND P3, PT, R16, UR6, !P0 ;  /* 0x0000000610007c0c */ /* 0x004fe2000c761270 */
[----:B------:R-:W3:Y:S01]  /*35ad0*/  LDCU UR6, c[0x0][0x39c] ;  /* 0x00007380ff0677ac */ /* 0x000ee20008000800 */
[----:B------:R-:W2:Y:S01]  /*35ae0*/  LDL.LU R16, [R1+0xc00] ;  /* 0x000c000001107983 */ /* 0x000ea20000300800 */
[----:B----4-:R-:W-:Y:S01]  /*35af0*/  ISETP.LT.AND P2, PT, R11, UR4, !P0 ;  /* 0x000000040b007c0c */ /* 0x010fe2000c741270 */
[----:B------:R-:W0:Y:S02]  /*35b00*/  LDCU UR4, c[0x0][0x39c] ;  /* 0x00007380ff0477ac */ /* 0x000e240008000800 */
[----:B------:R-:W4:Y:S01]  /*35b10*/  LDL.LU R11, [R1+0xc1c] ;  /* 0x000c1c00010b7983 */ /* 0x000f220000300800 */
[----:B------:R-:W-:Y:S01]  /*35b20*/  ISETP.LT.AND P4, PT, R19, UR5, !P0 ;  /* 0x0000000513007c0c */ /* 0x000fe2000c781270 */
[----:B------:R-:W1:Y:S01]  /*35b30*/  LDCU UR5, c[0x0][0x39c] ;  /* 0x00007380ff0577ac */ /* 0x000e620008000800 */
[----:B------:R-:W-:Y:S01]  /*35b40*/  PRMT R61, R61, 0x7773, RZ ;  /* 0x000077733d3d7816 */ /* 0x000fe200000000ff */
[----:B------:R-:W4:Y:S01]  /*35b50*/  LDL.LU R10, [R1+0xb78] ;  /* 0x000b7800010a7983 */ /* 0x000f220000300800 */
[----:B------:R-:W-:-:S03]  /*35b60*/  PRMT R9, R62, 0x7770, RZ ;  /* 0x000077703e097816 */ /* 0x000fc600000000ff */
[----:B------:R0:W-:Y:S04]  /*35b70*/  @P6 STG.E.U8 desc[UR22][R6.64], R61 ;  /* 0x0000003d06006986 */ /* 0x0001e8000c101116 */
[----:B------:R1:W-:Y:S04]  /*35b80*/  @P5 STG.E.U8 desc[UR22][R4.64], R9 ;  /* 0x0000000904005986 */ /* 0x0003e8000c101116 */
[----:B------:R-:W4:Y:S01]  /*35b90*/  LDL.LU R19, [R1+0xcfc] ;  /* 0x000cfc0001137983 */ /* 0x000f220000300800 */
[----:B0-----:R-:W-:-:S04]  /*35ba0*/  IADD3 R6, P6, PT, R0, R2, RZ ;  /* 0x0000000200067210 */ /* 0x001fc80007fde0ff */
[----:B------:R-:W-:Y:S01]  /*35bb0*/  LEA.HI.X.SX32 R7, R0, R3, 0x1, P6 ;  /* 0x0000000300077211 */ /* 0x000fe200030f0eff */
[----:B------:R-:W-:Y:S01]  /*35bc0*/  IMAD R0, R8, 0x2, R0 ;  /* 0x0000000208007824 */ /* 0x000fe200078e0200 */
[----:B-1----:R-:W-:Y:S02]  /*35bd0*/  PRMT R4, R62, 0x7771, RZ ;  /* 0x000077713e047816 */ /* 0x002fe400000000ff */
[----:B------:R-:W-:Y:S01]  /*35be0*/  ISETP.LT.AND P6, PT, R18, UR5, !P0 ;  /* 0x0000000512007c0c */ /* 0x000fe2000c7c1270 */
[----:B------:R-:W2:Y:S02]  /*35bf0*/  LDCU UR5, c[0x0][0x39c] ;  /* 0x00007380ff0577ac */ /* 0x000ea40008000800 */
[----:B------:R0:W-:Y:S01]  /*35c00*/  @P1 STG.E.U8 desc[UR22][R6.64], R4 ;  /* 0x0000000406001986 */ /* 0x0001e2000c101116 */
[----:B------:R-:W-:Y:S01]  /*35c10*/  IMAD R5, R8, 0x2, R0 ;  /* 0x0000000208057824 */ /* 0x000fe200078e0200 */
[----:B------:R-:W-:Y:S02]  /*35c20*/  PRMT R9, R62, 0x7772, RZ ;  /* 0x000077723e097816 */ /* 0x000fe400000000ff */
[----:B0-----:R-:W-:-:S04]  /*35c30*/  IADD3 R6, P5, PT, R0, R2, RZ ;  /* 0x0000000200067210 */ /* 0x001fc80007fbe0ff */
[----:B------:R-:W-:Y:S01]  /*35c40*/  LEA.HI.X.SX32 R7, R0, R3, 0x1, P5 ;  /* 0x0000000300077211 */ /* 0x000fe200028f0eff */
[----:B------:R-:W-:Y:S01]  /*35c50*/  IMAD R0, R8, 0x2, R5 ;  /* 0x0000000208007824 */ /* 0x000fe200078e0205 */
[----:B------:R-:W-:-:S03]  /*35c60*/  IADD3 R4, P5, PT, R5, R2, RZ ;  /* 0x0000000205047210 */ /* 0x000fc60007fbe0ff */
[----:B------:R0:W-:Y:S01]  /*35c70*/  @P4 STG.E.U8 desc[UR22][R6.64], R9 ;  /* 0x0000000906004986 */ /* 0x0001e2000c101116 */
[----:B------:R-:W-:Y:S02]  /*35c80*/  LEA.HI.X.SX32 R5, R5, R3, 0x1, P5 ;  /* 0x0000000305057211 */ /* 0x000fe400028f0eff */
[----:B0-----:R-:W-:-:S04]  /*35c90*/  IADD3 R6, P4, PT, R0, R2, RZ ;  /* 0x0000000200067210 */ /* 0x001fc80007f9e0ff */
[----:B------:R-:W-:Y:S02]  /*35ca0*/  LEA.HI.X.SX32 R7, R0, R3, 0x1, P4 ;  /* 0x0000000300077211 */ /* 0x000fe400020f0eff */
[----:B---3--:R-:W-:Y:S01]  /*35cb0*/  ISETP.LT.AND P1, PT, R17, UR6, !P0 ;  /* 0x0000000611007c0c */ /* 0x008fe2000c721270 */
[----:B------:R-:W0:Y:S01]  /*35cc0*/  LDCU UR6, c[0x0][0x39c] ;  /* 0x00007380ff0677ac */ /* 0x000e220008000800 */
[----:B------:R-:W0:Y:S01]  /*35cd0*/  LDL.LU R17, [R1+0xd24] ;  /* 0x000d240001117983 */ /* 0x000e220000300800 */
[----:B--2---:R-:W-:Y:S01]  /*35ce0*/  ISETP.LT.AND P5, PT, R16, UR5, !P0 ;  /* 0x0000000510007c0c */ /* 0x004fe2000c7a1270 */
[----:B------:R-:W1:Y:S02]  /*35cf0*/  LDCU UR5, c[0x0][0x39c] ;  /* 0x00007380ff0577ac */ /* 0x000e640008000800 */
[----:B------:R-:W2:Y:S01]  /*35d00*/  LDL.LU R16, [R1+0xd7c] ;  /* 0x000d7c0001107983 */ /* 0x000ea20000300800 */
[----:B----4-:R-:W-:Y:S01]  /*35d10*/  ISETP.LT.AND P4, PT, R11, UR7, !P0 ;  /* 0x000000070b007c0c */ /* 0x010fe2000c781270 */
[----:B------:R-:W3:Y:S02]  /*35d20*/  LDCU UR7, c[0x0][0x39c] ;  /* 0x00007380ff0777ac */ /* 0x000ee40008000800 */
[----:B------:R-:W4:Y:S04]  /*35d30*/  LDL.LU R11, [R1+0xc34] ;  /* 0x000c3400010b7983 */ /* 0x000f280000300800 */
[----:B------:R-:W3:Y:S01]  /*35d40*/  LDL.LU R18, [R1+0xc60] ;  /* 0x000c600001127983 */ /* 0x000ee20000300800 */
[----:B------:R-:W-:-:S05]  /*35d50*/  PRMT R62, R62, 0x7773, RZ ;  /* 0x000077733e3e7816 */ /* 0x000fca00000000ff */
[----:B------:R1:W-:Y:S01]  /*35d60*/  @P3 STG.E.U8 desc[UR22][R4.64], R62 ;  /* 0x0000003e04003986 */ /* 0x0003e2000c101116 */
[----:B------:R-:W-:Y:S01]  /*35d70*/  IMAD R9, R10, R8, RZ ;  /* 0x000000080a097224 */ /* 0x000fe200078e02ff */
[----:B-1----:R-:W-:Y:S01]  /*35d80*/  PRMT R5, R63, 0x7770, RZ ;  /* 0x000077703f057816 */ /* 0x002fe200000000ff */
[----:B------:R-:W-:-:S04]  /*35d90*/  IMAD R4, R8, 0x2, R0 ;  /* 0x0000000208047824 */ /* 0x000fc800078e0200 */
[----:B------:R1:W-:Y:S01]  /*35da0*/  @P2 STG.E.U8 desc[UR22][R6.64], R5 ;  /* 0x0000000506002986 */ /* 0x0003e2000c101116 */
[----:B------:R-:W-:Y:S01]  /*35db0*/  IMAD R0, R8, 0x2, R4 ;  /* 0x0000000208007824 */ /* 0x000fe200078e0204 */
[----:B------:R-:W-:Y:S01]  /*35dc0*/  ISETP.LT.AND P3, PT, R10, UR4, !P0 ;  /* 0x000000040a007c0c */ /* 0x000fe2000c761270 */
[----:B------:R-:W2:Y:S01]  /*35dd0*/  LDCU UR4, c[0x0][0x39c] ;  /* 0x00007380ff0477ac */ /* 0x000ea20008000800 */
[CC--:B-1----:R-:W-:Y:S02]  /*35de0*/  IADD3 R6, P2, PT, R4.reuse, R2.reuse, RZ ;  /* 0x0000000204067210 */ /* 0x0c2fe40007f5e0ff */
[----:B------:R-:W-:Y:S02]  /*35df0*/  PRMT R5, R63, 0x7771, RZ ;  /* 0x000077713f057816 */ /* 0x000fe400000000ff */
[----:B------:R-:W-:Y:S02]  /*35e00*/  LEA.HI.X.SX32 R7, R4, R3, 0x1, P2 ;  /* 0x0000000304077211 */ /* 0x000fe400010f0eff */
[----:B------:R-:W-:-:S03]  /*35e10*/  IADD3 R4, P2, PT, R0, R2, RZ ;  /* 0x0000000200047210 */ /* 0x000fc60007f5e0ff */
[----:B------:R1:W-:Y:S01]  /*35e20*/  @P6 STG.E.U8 desc[UR22][R6.64], R5 ;  /* 0x0000000506006986 */ /* 0x0003e2000c101116 */
[C---:B------:R-:W-:Y:S02]  /*35e30*/  PRMT R10, R63.reuse, 0x7772, RZ ;  /* 0x000077723f0a7816 */ /* 0x040fe400000000ff */
[----:B------:R-:W-:Y:S02]  /*35e40*/  PRMT R63, R63, 0x7773, RZ ;  /* 0x000077733f3f7816 */ /* 0x000fe400000000ff */
[-C--:B-1----:R-:W-:Y:S02]  /*35e50*/  IADD3 R6, P6, PT, R9, R2.reuse, RZ ;  /* 0x0000000209067210 */ /* 0x082fe40007fde0ff */
[-C--:B------:R-:W-:Y:S02]  /*35e60*/  LEA.HI.X.SX32 R5, R0, R3.reuse, 0x1, P2 ;  /* 0x0000000300057211 */ /* 0x080fe400010f0eff */
[----:B------:R-:W-:Y:S01]  /*35e70*/  ISETP.LT.AND P2, PT, R19, UR5, !P0 ;  /* 0x0000000513007c0c */ /* 0x000fe2000c741270 */
[----:B------:R-:W4:Y:S01]  /*35e80*/  LDCU UR5, c[0x0][0x39c] ;  /* 0x00007380ff0577ac */ /* 0x000f220008000800 */
[----:B------:R-:W-:Y:S01]  /*35e90*/  LEA.HI.X.SX32 R7, R9, R3, 0x1, P6 ;  /* 0x0000000309077211 */ /* 0x000fe200030f0eff */
[C---:B------:R-:W-:Y:S01]  /*35ea0*/  IMAD R0, R8.reuse, 0x4, R0 ;  /* 0x0000000408007824 */ /* 0x040fe200078e0200 */
[----:B------:R1:W-:Y:S04]  /*35eb0*/  @P1 STG.E.U8 desc[UR22][R4.64], R10 ;  /* 0x0000000a04001986 */ /* 0x0003e8000c101116 */
[----:B------:R1:W-:Y:S02]  /*35ec0*/  @P3 STG.E.U8 desc[UR22][R6.64], R63 ;  /* 0x0000003f06003986 */ /* 0x0003e4000c101116 */
[----:B-1----:R-:W-:Y:S01]  /*35ed0*/  IMAD R5, R8, 0x2, R0 ;  /* 0x0000000208057824 */ /* 0x002fe200078e0200 */
[----:B------:R-:W-:-:S04]  /*35ee0*/  IADD3 R6, P6, PT, R0, R2, RZ ;  /* 0x0000000200067210 */ /* 0x000fc80007fde0ff */
[----:B------:R-:W-:Y:S02]  /*35ef0*/  LEA.HI.X.SX32 R7, R0, R3, 0x1, P6 ;  /* 0x0000000300077211 */ /* 0x000fe400030f0eff */
[----:B------:R-:W-:Y:S01]  /*35f00*/  IADD3 R4, P6, PT, R5, R2, RZ ;  /* 0x0000000205047210 */ /* 0x000fe20007fde0ff */
[----:B------:R-:W-:-:S03]  /*35f10*/  IMAD R9, R8, 0x2, R5 ;  /* 0x0000000208097824 */ /* 0x000fc600078e0205 */
[----:B------:R-:W-:Y:S02]  /*35f20*/  LEA.HI.X.SX32 R5, R5, R3, 0x1, P6 ;  /* 0x0000000305057211 */ /* 0x000fe400030f0eff */
[----:B------:R-:W-:Y:S02]  /*35f30*/  PRMT R10, R56, 0x7770, RZ ;  /* 0x00007770380a7816 */ /* 0x000fe400000000ff */
[----:B0-----:R-:W-:Y:S01]  /*35f40*/  ISETP.LT.AND P1, PT, R17, UR6, !P0 ;  /* 0x0000000611007c0c */ /* 0x001fe2000c721270 */
[----:B------:R-:W3:Y:S01]  /*35f50*/  LDCU UR6, c[0x0][0x39c] ;  /* 0x00007380ff0677ac */ /* 0x000ee20008000800 */
[----:B------:R-:W3:Y:S01]  /*35f60*/  LDL.LU R17, [R1+0xcc0] ;  /* 0x000cc00001117983 */ /* 0x000ee20000300800 */
[----:B--2---:R-:W-:-:S03]  /*35f70*/  ISETP.LT.AND P3, PT, R16, UR4, !P0 ;  /* 0x0000000410007c0c */ /* 0x004fc6000c761270 */
[----:B------:R0:W-:Y:S01]  /*35f80*/  @P5 STG.E.U8 desc[UR22][R6.64], R10 ;  /* 0x0000000a06005986 */ /* 0x0001e2000c101116 */
[----:B------:R-:W-:Y:S01]  /*35f90*/  PRMT R0, R56, 0x7771, RZ ;  /* 0x0000777138007816 */ /* 0x000fe200000000ff */
[----:B------:R-:W1:Y:S02]  /*35fa0*/  LDCU UR4, c[0x0][0x39c] ;  /* 0x00007380ff0477ac */ /* 0x000e640008000800 */
[----:B------:R-:W2:Y:S04]  /*35fb0*/  LDL.LU R16, [R1+0xd3c] ;  /* 0x000d3c0001107983 */ /* 0x000ea80000300800 */
[----:B------:R0:W-:Y:S01]  /*35fc0*/  @P4 STG.E.U8 desc[UR22][R4.64], R0 ;  /* 0x0000000004004986 */ /* 0x0001e2000c101116 */
[----:B----4-:R-:W-:Y:S01]  /*35fd0*/  ISETP.LT.AND P6, PT, R11, UR5, !P0 ;  /* 0x000000050b007c0c */ /* 0x010fe2000c7c1270 */
[----:B------:R-:W2:Y:S02]  /*35fe0*/  LDCU UR5, c[0x0][0x39c] ;  /* 0x00007380ff0577ac */ /* 0x000ea40008000800 */
[----:B------:R-:W1:Y:S04]  /*35ff0*/  LDL.LU R11, [R1+0xb60] ;  /* 0x000b6000010b7983 */ /* 0x000e680000300800 */
[----:B0-----:R-:W4:Y:S01]  /*36000*/  LDL.LU R10, [R1+0xc2c] ;  /* 0x000c2c00010a7983 */ /* 0x001f220000300800 */
[----:B---3--:R-:W-:Y:S01]  /*36010*/  ISETP.LT.AND P4, PT, R18, UR6, !P0 ;  /* 0x0000000612007c0c */ /* 0x008fe2000c781270 */
[----:B------:R-:W4:Y:S02]  /*36020*/  LDCU UR6, c[0x0][0x39c] ;  /* 0x00007380ff0677ac */ /* 0x000f240008000800 */
[----:B------:R-:W3:Y:S04]  /*36030*/  LDL.LU R19, [R1+0xc7c] ;  /* 0x000c7c0001137983 */ /* 0x000ee80000300800 */
[----:B------:R-:W3:Y:S01]  /*36040*/  LDL.LU R18, [R1+0xcbc] ;  /* 0x000cbc0001127983 */ /* 0x000ee20000300800 */
[----:B------:R-:W-:-:S02]  /*36050*/  IADD3 R6, P5, PT, R9, R2, RZ ;  /* 0x0000000209067210 */ /* 0x000fc40007fbe0ff */
[----:B------:R-:W-:Y:S02]  /*36060*/  PRMT R0, R56, 0x7772, RZ ;  /* 0x0000777238007816 */ /* 0x000fe400000000ff */
[----:B------:R-:W-:Y:S01]  /*36070*/  LEA.HI.X.SX32 R7, R9, R3, 0x1, P5 ;  /* 0x0000000309077211 */ /* 0x000fe200028f0eff */
[----:B------:R-:W-:-:S04]  /*36080*/  IMAD R9, R8, 0x2, R9 ;  /* 0x0000000208097824 */ /* 0x000fc800078e0209 */
[----:B------:R0:W-:Y:S01]  /*36090*/  @P2 STG.E.U8 desc[UR22][R6.64], R0 ;  /* 0x0000000006002986 */ /* 0x0001e2000c101116 */
[----:B------:R-:W-:-:S04]  /*360a0*/  IADD3 R4, P5, PT, R9, R2, RZ ;  /* 0x0000000209047210 */ /* 0x000fc80007fbe0ff */
[----:B------:R-:W-:Y:S01]  /*360b0*/  LEA.HI.X.SX32 R5, R9, R3, 0x1, P5 ;  /* 0x0000000309057211 */ /* 0x000fe200028f0eff */
[----:B0-----:R-:W-:Y:S01]  /*360c0*/  IMAD R7, R8, 0x2, R9 ;  /* 0x0000000208077824 */ /* 0x001fe200078e0209 */
[----:B------:R-:W-:-:S04]  /*360d0*/  PRMT R56, R56, 0x7773, RZ ;  /* 0x0000777338387816 */ /* 0x000fc800000000ff */
[-C--:B------:R-:W-:Y:S01]  /*360e0*/  IADD3 R6, P5, PT, R7, R2.reuse, RZ ;  /* 0x0000000207067210 */ /* 0x080fe20007fbe0ff */
[C---:B------:R-:W-:Y:S01]  /*360f0*/  IMAD R9, R8.reuse, 0x2, R7 ;  /* 0x0000000208097824 */ /* 0x040fe200078e0207 */
[----:B------:R-:W-:Y:S02]  /*36100*/  PRMT R0, R57, 0x7770, RZ ;  /* 0x0000777039007816 */ /* 0x000fe400000000ff */
[----:B------:R-:W-:Y:S01]  /*36110*/  LEA.HI.X.SX32 R7, R7, R3, 0x1, P5 ;  /* 0x0000000307077211 */ /* 0x000fe200028f0eff */
[----:B------:R0:W-:Y:S04]  /*36120*/  @P1 STG.E.U8 desc[UR22][R4.64], R56 ;  /* 0x0000003804001986 */ /* 0x0001e8000c101116 */
[----:B------:R0:W-:Y:S02]  /*36130*/  @P3 STG.E.U8 desc[UR22][R6.64], R0 ;  /* 0x0000000006003986 */ /* 0x0001e4000c101116 */
[----:B0-----:R-:W-:Y:S01]  /*36140*/  IADD3 R4, P5, PT, R9, R2, RZ ;  /* 0x0000000209047210 */ /* 0x001fe20007fbe0ff */
[----:B------:R-:W-:-:S03]  /*36150*/  IMAD R0, R8, 0x2, R9 ;  /* 0x0000000208007824 */ /* 0x000fc600078e0209 */
[----:B------:R-:W-:Y:S02]  /*36160*/  LEA.HI.X.SX32 R5, R9, R3, 0x1, P5 ;  /* 0x0000000309057211 */ /* 0x000fe400028f0eff */
[----:B------:R-:W-:Y:S02]  /*36170*/  PRMT R7, R57, 0x7771, RZ ;  /* 0x0000777139077816 */ /* 0x000fe400000000ff */
[----:B------:R-:W-:-:S03]  /*36180*/  IADD3 R6, P5, PT, R0, R2, RZ ;  /* 0x0000000200067210 */ /* 0x000fc60007fbe0ff */
[----:B------:R0:W-:Y:S02]  /*36190*/  @P6 STG.E.U8 desc[UR22][R4.64], R7 ;  /* 0x0000000704006986 */ /* 0x0001e4000c101116 */
[----:B0-----:R-:W-:Y:S02]  /*361a0*/  LEA.HI.X.SX32 R7, R0, R3, 0x1, P5 ;  /* 0x0000000300077211 */ /* 0x001fe400028f0eff */
[----:B------:R-:W-:Y:S02]  /*361b0*/  ISETP.LT.AND P2, PT, R17, UR7, !P0 ;  /* 0x0000000711007c0c */ /* 0x000fe4000c741270 */
[----:B--2---:R-:W-:Y:S01]  /*361c0*/  ISETP.LT.AND P1, PT, R16, UR5, !P0 ;  /* 0x0000000510007c0c */ /* 0x004fe2000c721270 */
[----:B------:R-:W2:Y:S01]  /*361d0*/  LDL.LU R17, [R1+0xd20] ;  /* 0x000d200001117983 */ /* 0x000ea20000300800 */
[----:B------:R-:W0:Y:S01]  /*361e0*/  LDCU UR5, c[0x0][0x39c] ;  /* 0x00007380ff0577ac */ /* 0x000e220008000800 */
[C---:B-1----:R-:W-:Y:S01]  /*361f0*/  ISETP.LT.AND P3, PT, R11.reuse, UR4, !P0 ;  /* 0x000000040b007c0c */ /* 0x042fe2000c761270 */
[----:B------:R-:W3:Y:S01]  /*36200*/  LDCU UR4, c[0x0][0x39c] ;  /* 0x00007380ff0477ac */ /* 0x000ee20008000800 */
[----:B------:R-:W-:-:S02]  /*36210*/  IMAD R9, R11, R8, RZ ;  /* 0x000000080b097224 */ /* 0x000fc400078e02ff */
[----:B------:R-:W2:Y:S01]  /*36220*/  LDL.LU R11, [R1+0xd90] ;  /* 0x000d9000010b7983 */ /* 0x000ea20000300800 */
[----:B----4-:R-:W-:Y:S01]  /*36230*/  ISETP.LT.AND P5, PT, R10, UR6, !P0 ;  /* 0x000000060a007c0c */ /* 0x010fe2000c7a1270 */
[----:B------:R-:W-:Y:S01]  /*36240*/  IMAD R0, R8, 0x4, R0 ;  /* 0x0000000408007824 */ /* 0x000fe200078e0200 */
[-C--:B------:R-:W-:Y:S01]  /*36250*/  IADD3 R4, P6, PT, R9, R2.reuse, RZ ;  /* 0x0000000209047210 */ /* 0x080fe20007fde0ff */
[----:B------:R-:W4:Y:S01]  /*36260*/  LDL.LU R16, [R1+0xbfc] ;  /* 0x000bfc0001107983 */ /* 0x000f220000300800 */
[----:B------:R-:W-:Y:S01]  /*36270*/  PRMT R10, R57, 0x7772, RZ ;  /* 0x00007772390a7816 */ /* 0x000fe200000000ff */
[----:B------:R-:W2:Y:S01]  /*36280*/  LDCU UR6, c[0x0][0x39c] ;  /* 0x00007380ff0677ac */ /* 0x000ea20008000800 */
[----:B------:R-:W-:Y:S02]  /*36290*/  LEA.HI.X.SX32 R5, R9, R3, 0x1, P6 ;  /* 0x0000000309057211 */ /* 0x000fe400030f0eff */
[----:B------:R-:W-:Y:S01]  /*362a0*/  PRMT R57, R57, 0x7773, RZ ;  /* 0x0000777339397816 */ /* 0x000fe200000000ff */
[----:B------:R1:W-:Y:S01]  /*362b0*/  @P4 STG.E.U8 desc[UR22][R6.64], R10 ;  /* 0x0000000a06004986 */ /* 0x0003e2000c101116 */
[----:B------:R-:W1:Y:S03]  /*362c0*/  LDCU UR7, c[0x0][0x39c] ;  /* 0x00007380ff0777ac */ /* 0x000e660008000800 */
[----:B------:R1:W-:Y:S01]  /*362d0*/  @P3 STG.E.U8 desc[UR22][R4.64], R57 ;  /* 0x0000003904003986 */ /* 0x0003e2000c101116 */
[----:B---3--:R-:W-:Y:S01]  /*362e0*/  ISETP.LT.AND P3, PT, R18, UR4, !P0 ;  /* 0x0000000412007c0c */ /* 0x008fe2000c761270 */
[----:B------:R-:W4:Y:S02]  /*362f0*/  LDCU UR4, c[0x0][0x39c] ;  /* 0x00007380ff0477ac */ /* 0x000f240008000800 */
[----:B------:R-:W3:Y:S01]  /*36300*/  LDL.LU R18, [R1+0xcb8] ;  /* 0x000cb80001127983 */ /* 0x000ee20000300800 */
[----:B0-----:R-:W-:Y:S01]  /*36310*/  ISETP.LT.AND P4, PT, R19, UR5, !P0 ;  /* 0x0000000513007c0c */ /* 0x001fe2000c781270 */
[----:B------:R-:W0:Y:S02]  /*36320*/  LDCU UR5, c[0x0][0x39c] ;  /* 0x00007380ff0577ac */ /* 0x000e240008000800 */
[----:B------:R-:W3:Y:S04]  /*36330*/  LDL.LU R27, [R1+0xb58] ;  /* 0x000b5800011b7983 */ /* 0x000ee80000300800 */
[----:B------:R-:W3:Y:S04]  /*36340*/  LDL.LU R26, [R1+0xd8c] ;  /* 0x000d8c00011a7983 */ /* 0x000ee80000300800 */
[----:B------:R-:W3:Y:S04]  /*36350*/  LDL.LU R19, [R1+0xdcc] ;  /* 0x000dcc0001137983 */ /* 0x000ee80000300800 */
[----:B------:R-:W3:Y:S04]  /*36360*/  LDL.LU R25, [R1+0xc98] ;  /* 0x000c980001197983 */ /* 0x000ee80000300800 */
[----:B------:R-:W3:Y:S01]  /*36370*/  LDL.LU R24, [R1+0xcb4] ;  /* 0x000cb40001187983 */ /* 0x000ee20000300800 */
[----:B-1----:R-:W-:-:S02]  /*36380*/  IADD3 R6, P6, PT, R0, R2, RZ ;  /* 0x0000000200067210 */ /* 0x002fc40007fde0ff */
[----:B------:R-:W-:Y:S02]  /*36390*/  PRMT R4, R58, 0x7770, RZ ;  /* 0x000077703a047816 */ /* 0x000fe400000000ff */
[----:B------:R-:W-:Y:S01]  /*363a0*/  LEA.HI.X.SX32 R7, R0, R3, 0x1, P6 ;  /* 0x0000000300077211 */ /* 0x000fe200030f0eff */
[----:B------:R-:W-:-:S04]  /*363b0*/  IMAD R0, R8, 0x2, R0 ;  /* 0x0000000208007824 */ /* 0x000fc800078e0200 */
[----:B------:R1:W-:Y:S01]  /*363c0*/  @P2 STG.E.U8 desc[UR22][R6.64], R4 ;  /* 0x0000000406002986 */ /* 0x0003e2000c101116 */
[----:B------:R-:W-:Y:S01]  /*363d0*/  IMAD R5, R8, 0x2, R0 ;  /* 0x0000000208057824 */ /* 0x000fe200078e0200 */
[----:B------:R-:W-:Y:S02]  /*363e0*/  PRMT R10, R58, 0x7771, RZ ;  /* 0x000077713a0a7816 */ /* 0x000fe400000000ff */
[----:B-1----:R-:W-:-:S04]  /*363f0*/  IADD3 R6, P6, PT, R0, R2, RZ ;  /* 0x0000000200067210 */ /* 0x002fc80007fde0ff */
[----:B------:R-:W-:Y:S01]  /*36400*/  LEA.HI.X.SX32 R7, R0, R3, 0x1, P6 ;  /* 0x0000000300077211 */ /* 0x000fe200030f0eff */
[----:B------:R-:W-:Y:S01]  /*36410*/  IMAD R0, R8, 0x2, R5 ;  /* 0x0000000208007824 */ /* 0x000fe200078e0205 */
[----:B------:R-:W-:-:S03]  /*36420*/  IADD3 R4, P6, PT, R5, R2, RZ ;  /* 0x0000000205047210 */ /* 0x000fc60007fde0ff */
[----:B------:R1:W-:Y:S01]  /*36430*/  @P1 STG.E.U8 desc[UR22][R6.64], R10 ;  /* 0x0000000a06001986 */ /* 0x0003e2000c101116 */
[-C--:B------:R-:W-:Y:S02]  /*36440*/  LEA.HI.X.SX32 R5, R5, R3.reuse, 0x1, P6 ;  /* 0x0000000305057211 */ /* 0x080fe400030f0eff */
[C---:B------:R-:W-:Y:S02]  /*36450*/  PRMT R9, R58.reuse, 0x7772, RZ ;  /* 0x000077723a097816 */ /* 0x040fe400000000ff */
[----:B------:R-:W-:Y:S02]  /*36460*/  PRMT R58, R58, 0x7773, RZ ;  /* 0x000077733a3a7816 */ /* 0x000fe400000000ff */
[CC--:B-1----:R-:W-:Y:S01]  /*36470*/  IADD3 R10, P6, PT, R0.reuse, R2.reuse, RZ ;  /* 0x00000002000a7210 */ /* 0x0c2fe20007fde0ff */
[----:B------:R1:W-:Y:S04]  /*36480*/  @P5 STG.E.U8 desc[UR22][R4.64], R9 ;  /* 0x0000000904005986 */ /* 0x0003e8000c101116 */
[----:B------:R-:W0:Y:S04]  /*36490*/  LDS.128 R4, [R83] ;  /* 0x0000000053047984 */ /* 0x000e280000000c00 */
[----:B------:R-:W0:Y:S01]  /*364a0*/  LDS.128 R80, [R83+0x800] ;  /* 0x0008000053507984 */ /* 0x000e220000000c00 */
[----:B--2---:R-:W-:Y:S01]  /*364b0*/  ISETP.LT.AND P2, PT, R17, UR6, !P0 ;  /* 0x0000000611007c0c */ /* 0x004fe2000c741270 */
[----:B------:R-:W3:Y:S01]  /*364c0*/  LDCU UR6, c[0x0][0x39c] ;  /* 0x00007380ff0677ac */ /* 0x000ee20008000800 */
[----:B0-----:R-:W-:Y:S01]  /*364d0*/  ISETP.LT.AND P1, PT, R11, UR5, !P0 ;  /* 0x000000050b007c0c */ /* 0x001fe2000c721270 */
[----:B------:R-:W0:Y:S01]  /*364e0*/  LDCU UR5, c[0x0][0x39c] ;  /* 0x00007380ff0577ac */ /* 0x000e220008000800 */
[-C--:B------:R-:W-:Y:S01]  /*364f0*/  LEA.HI.X.SX32 R11, R0, R3.reuse, 0x1, P6 ;  /* 0x00000003000b7211 */ /* 0x080fe200030f0eff */
[----:B------:R-:W-:Y:S01]  /*36500*/  IMAD R0, R8, 0x2, R0 ;  /* 0x0000000208007824 */ /* 0x000fe200078e0200 */
[----:B----4-:R-:W-:Y:S01]  /*36510*/  ISETP.LT.AND P5, PT, R16, UR4, !P0 ;  /* 0x0000000410007c0c */ /* 0x010fe2000c7a1270 */
[----:B------:R-:W2:Y:S02]  /*36520*/  LDCU UR4, c[0x0][0x39c] ;  /* 0x00007380ff0477ac */ /* 0x000ea40008000800 */
[----:B-1----:R-:W-:Y:S01]  /*36530*/  IMAD R9, R8, 0x2, R0 ;  /* 0x0000000208097824 */ /* 0x002fe200078e0200 */
[C---:B------:R-:W-:Y:S01]  /*36540*/  IADD3 R16, P6, PT, R0.reuse, R2, RZ ;  /* 0x0000000200107210 */ /* 0x040fe20007fde0ff */
[----:B------:R1:W-:Y:S03]  /*36550*/  @P4 STG.E.U8 desc[UR22][R10.64], R58 ;  /* 0x0000003a0a004986 */ /* 0x0003e6000c101116 */
[----:B------:R-:W-:Y:S01]  /*36560*/  LEA.HI.X.SX32 R17, R0, R3, 0x1, P6 ;  /* 0x0000000300117211 */ /* 0x000fe200030f0eff */
[----:B------:R-:W-:Y:S01]  /*36570*/  IMAD R0, R8, 0x2, R9 ;  /* 0x0000000208007824 */ /* 0x000fe200078e0209 */
[----:B---3--:R-:W-:Y:S01]  /*36580*/  ISETP.LT.AND P4, PT, R18, UR6, !P0 ;  /* 0x0000000612007c0c */ /* 0x008fe2000c781270 */
[----:B------:R-:W3:Y:S01]  /*36590*/  LDCU UR6, c[0x0][0x39c] ;  /* 0x00007380ff0677ac */ /* 0x000ee20008000800 */
[----:B------:R-:W-:-:S02]  /*365a0*/  PRMT R18, R59, 0x7770, RZ ;  /* 0x000077703b127816 */ /* 0x000fc400000000ff */
[----:B-1----:R-:W-:-:S04]  /*365b0*/  IADD3 R10, P6, PT, R9, R2, RZ ;  /* 0x00000002090a7210 */ /* 0x002fc80007fde0ff */
[----:B------:R-:W-:Y:S01]  /*365c0*/  LEA.HI.X.SX32 R11, R9, R3, 0x1, P6 ;  /* 0x00000003090b7211 */ /* 0x000fe200030f0eff */
[----:B------:R1:W-:Y:S01]  /*365d0*/  @P3 STG.E.U8 desc[UR22][R16.64], R18 ;  /* 0x0000001210003986 */ /* 0x0003e2000c101116 */
[----:B------:R-:W-:-:S05]  /*365e0*/  PRMT R9, R59, 0x7771, RZ ;  /* 0x000077713b097816 */ /* 0x000fca00000000ff */
[----:B------:R4:W-:Y:S01]  /*365f0*/  @P2 STG.E.U8 desc[UR22][R10.64], R9 ;  /* 0x000000090a002986 */ /* 0x0009e2000c101116 */
[----:B-1----:R-:W-:-:S03]  /*36600*/  IADD3 R16, P3, PT, R0, R2, RZ ;  /* 0x0000000200107210 */ /* 0x002fc60007f7e0ff */
[----:B------:R-:W3:Y:S01]  /*36610*/  LDL.LU R18, [R1+0xd1c] ;  /* 0x000d1c0001127983 */ /* 0x000ee20000300800 */
[-C--:B------:R-:W-:Y:S02]  /*36620*/  LEA.HI.X.SX32 R17, R0, R3.reuse, 0x1, P3 ;  /* 0x0000000300117211 */ /* 0x080fe400018f0eff */
[----:B----4-:R-:W-:Y:S01]  /*36630*/  PRMT R11, R59, 0x7772, RZ ;  /* 0x000077723b0b7816 */ /* 0x010fe200000000ff */
[C---:B------:R-:W-:Y:S01]  /*36640*/  IMAD R9, R27.reuse, R8, RZ ;  /* 0x000000081b097224 */ /* 0x040fe200078e02ff */
[----:B--2---:R-:W-:Y:S01]  /*36650*/  ISETP.LT.AND P2, PT, R27, UR4, !P0 ;  /* 0x000000041b007c0c */ /* 0x004fe2000c741270 */
[----:B------:R-:W1:Y:S01]  /*36660*/  LDCU UR4, c[0x0][0x39c] ;  /* 0x00007380ff0477ac */ /* 0x000e620008000800 */
[----:B0-----:R-:W-:Y:S01]  /*36670*/  ISETP.LT.AND P3, PT, R26, UR5, !P0 ;  /* 0x000000051a007c0c */ /* 0x001fe2000c761270 */
[----:B------:R0:W-:Y:S01]  /*36680*/  @P1 STG.E.U8 desc[UR22][R16.64], R11 ;  /* 0x0000000b10001986 */ /* 0x0001e2000c101116 */
[----:B---3--:R-:W-:Y:S01]  /*36690*/  ISETP.LT.AND P1, PT, R19, UR6, !P0 ;  /* 0x0000000613007c0c */ /* 0x008fe2000c721270 */
[----:B------:R-:W2:Y:S02]  /*366a0*/  LDCU UR5, c[0x0][0x39c] ;  /* 0x00007380ff0577ac */ /* 0x000ea40008000800 */
[----:B------:R-:W3:Y:S01]  /*366b0*/  LDL.LU R19, [R1+0xda8] ;  /* 0x000da80001137983 */ /* 0x000ee20000300800 */
[----:B------:R-:W-:Y:S01]  /*366c0*/  IADD3 R10, P6, PT, R9, R2, RZ ;  /* 0x00000002090a7210 */ /* 0x000fe20007fde0ff */
[----:B------:R-:W4:Y:S01]  /*366d0*/  LDCU UR6, c[0x0][0x39c] ;  /* 0x00007380ff0677ac */ /* 0x000f220008000800 */
[----:B------:R-:W-:Y:S01]  /*366e0*/  PRMT R59, R59, 0x7773, RZ ;  /* 0x000077733b3b7816 */ /* 0x000fe200000000ff */
[----:B------:R-:W3:Y:S01]  /*366f0*/  LDL.LU R27, [R1+0xc18] ;  /* 0x000c1800011b7983 */ /* 0x000ee20000300800 */
[----:B0-----:R-:W-:Y:S01]  /*36700*/  IMAD R17, R8, 0x4, R0 ;  /* 0x0000000408117824 */ /* 0x001fe200078e0200 */
[----:B------:R-:W-:-:S03]  /*36710*/  LEA.HI.X.SX32 R11, R9, R3, 0x1, P6 ;  /* 0x00000003090b7211 */ /* 0x000fc600030f0eff */
[----:B------:R-:W-:Y:S01]  /*36720*/  IMAD R0, R8, 0x2, R17 ;  /* 0x0000000208007824 */ /* 0x000fe200078e0211 */
[CC--:B------:R-:W-:Y:S01]  /*36730*/  IADD3 R16, P6, PT, R17.reuse, R2.reuse, RZ ;  /* 0x0000000211107210 */ /* 0x0c0fe20007fde0ff */
[----:B------:R0:W-:Y:S03]  /*36740*/  @P2 STG.E.U8 desc[UR22][R10.64], R59 ;  /* 0x0000003b0a002986 */ /* 0x0001e6000c101116 */
[----:B------:R-:W-:Y:S02]  /*36750*/  LEA.HI.X.SX32 R17, R17, R3, 0x1, P6 ;  /* 0x0000000311117211 */ /* 0x000fe400030f0eff */
[----:B-1----:R-:W-:Y:S01]  /*36760*/  ISETP.LT.AND P2, PT, R25, UR4, !P0 ;  /* 0x0000000419007c0c */ /* 0x002fe2000c741270 */
[----:B------:R-:W1:Y:S01]  /*36770*/  LDCU UR4, c[0x0][0x39c] ;  /* 0x00007380ff0477ac */ /* 0x000e620008000800 */
[----:B------:R-:W3:Y:S01]  /*36780*/  LDL.LU R25, [R1+0xb54] ;  /* 0x000b540001197983 */ /* 0x000ee20000300800 */
[----:B0-----:R-:W-:-:S04]  /*36790*/  IADD3 R10, P6, PT, R0, R2, RZ ;  /* 0x00000002000a7210 */ /* 0x001fc80007fde0ff */
[----:B------:R-:W-:Y:S02]  /*367a0*/  LEA.HI.X.SX32 R11, R0, R3, 0x1, P6 ;  /* 0x00000003000b7211 */ /* 0x000fe400030f0eff */
[----:B--2---:R-:W-:Y:S01]  /*367b0*/  ISETP.LT.AND P6, PT, R24, UR5, !P0 ;  /* 0x0000000518007c0c */ /* 0x004fe2000c7c1270 */
[----:B------:R-:W3:Y:S01]  /*367c0*/  LDCU UR5, c[0x0][0x39c] ;  /* 0x00007380ff0577ac */ /* 0x000ee20008000800 */
[----:B------:R-:W2:Y:S01]  /*367d0*/  LDL.LU R24, [R1+0xcec] ;  /* 0x000cec0001187983 */ /* 0x000ea20000300800 */
[----:B------:R-:W-:Y:S01]  /*367e0*/  PRMT R9, R4, 0x7770, RZ ;  /* 0x0000777004097816 */ /* 0x000fe200000000ff */
[----:B------:R-:W-:Y:S02]  /*367f0*/  IMAD R0, R8, 0x2, R0 ;  /* 0x0000000208007824 */ /* 0x000fe400078e0200 */
[----:B------:R-:W2:Y:S04]  /*36800*/  LDL.LU R26, [R1+0xd5c] ;  /* 0x000d5c00011a7983 */ /* 0x000ea80000300800 */
[----:B------:R0:W-:Y:S02]  /*36810*/  @P5 STG.E.U8 desc[UR22][R16.64], R9 ;  /* 0x0000000910005986 */ /* 0x0001e4000c101116 */
[----:B0-----:R-:W-:-:S02]  /*36820*/  PRMT R9, R4, 0x7771, RZ ;  /* 0x0000777104097816 */ /* 0x001fc400000000ff */
[----:B------:R-:W-:-:S03]  /*36830*/  IADD3 R16, P5, PT, R0, R2, RZ ;  /* 0x0000000200107210 */ /* 0x000fc60007fbe0ff */
[----:B------:R0:W-:Y:S01]  /*36840*/  @P4 STG.E.U8 desc[UR22][R10.64], R9 ;  /* 0x000000090a004986 */ /* 0x0001e2000c101116 */
[----:B------:R-:W-:Y:S01]  /*36850*/  LEA.HI.X.SX32 R17, R0, R3, 0x1, P5 ;  /* 0x0000000300117211 */ /* 0x000fe200028f0eff */
[----:B0-----:R-:W-:-:S04]  /*36860*/  IMAD R9, R8, 0x2, R0 ;  /* 0x0000000208097824 */ /* 0x001fc800078e0200 */
[----:B------:R-:W-:Y:S01]  /*36870*/  IMAD R0, R8, 0x2, R9 ;  /* 0x0000000208007824 */ /* 0x000fe200078e0209 */
[----:B------:R-:W-:-:S04]  /*36880*/  IADD3 R10, P5, PT, R9, R2, RZ ;  /* 0x00000002090a7210 */ /* 0x000fc80007fbe0ff */
[----:B------:R-:W-:Y:S02]  /*36890*/  LEA.HI.X.SX32 R11, R9, R3, 0x1, P5 ;  /* 0x00000003090b7211 */ /* 0x000fe400028f0eff */
[----:B------:R-:W-:Y:S02]  /*368a0*/  PRMT R9, R5, 0x7770, RZ ;  /* 0x0000777005097816 */ /* 0x000fe400000000ff */
[----:B----4-:R-:W-:Y:S01]  /*368b0*/  ISETP.LT.AND P4, PT, R18, UR6, !P0 ;  /* 0x0000000612007c0c */ /* 0x010fe2000c781270 */
[----:B------:R-:W0:Y:S01]  /*368c0*/  LDCU UR6, c[0x0][0x39c] ;  /* 0x00007380ff0677ac */ /* 0x000e220008000800 */
[C---:B------:R-:W-:Y:S02]  /*368d0*/  PRMT R18, R4.reuse, 0x7772, RZ ;  /* 0x0000777204127816 */ /* 0x040fe400000000ff */
[----:B------:R-:W-:-:S03]  /*368e0*/  PRMT R4, R4, 0x7773, RZ ;  /* 0x0000777304047816 */ /* 0x000fc600000000ff */
[----:B------:R4:W-:Y:S04]  /*368f0*/  @P3 STG.E.U8 desc[UR22][R16.64], R18 ;  /* 0x0000001210003986 */ /* 0x0009e8000c101116 */
[----:B------:R0:W-:Y:S01]  /*36900*/  @P1 STG.E.U8 desc[UR22][R10.64], R4 ;  /* 0x000000040a001986 */ /* 0x0001e2000c101116 */
[----:B---3--:R-:W-:Y:S01]  /*36910*/  ISETP.LT.AND P3, PT, R19, UR5, !P0 ;  /* 0x0000000513007c0c */ /* 0x008fe2000c761270 */
[----:B------:R-:W2:Y:S02]  /*36920*/  LDCU UR5, c[0x0][0x39c] ;  /* 0x00007380ff0577ac */ /* 0x000ea40008000800 */
[----:B------:R-:W3:Y:S01]  /*36930*/  LDL.LU R19, [R1+0xd78] ;  /* 0x000d780001137983 */ /* 0x000ee20000300800 */
[----:B----4-:R-:W-:-:S03]  /*36940*/  IADD3 R16, P5, PT, R0, R2, RZ ;  /* 0x0000000200107210 */ /* 0x010fc60007fbe0ff */
[----:B------:R-:W4:Y:S01]  /*36950*/  LDL.LU R18, [R1+0xdc8] ;  /* 0x000dc80001127983 */ /* 0x000f220000300800 */
[----:B------:R-:W-:Y:S01]  /*36960*/  LEA.HI.X.SX32 R17, R0, R3, 0x1, P5 ;  /* 0x0000000300117211 */ /* 0x000fe200028f0eff */
[----:B0-----:R-:W-:-:S04]  /*36970*/  IMAD R4, R8, 0x2, R0 ;  /* 0x0000000208047824 */ /* 0x001fc800078e0200 */
[----:B------:R0:W-:Y:S01]  /*36980*/  @P2 STG.E.U8 desc[UR22][R16.64], R9 ;  /* 0x0000000910002986 */ /* 0x0001e2000c101116 */
[----:B------:R-:W-:Y:S01]  /*36990*/  IMAD R0, R8, 0x2, R4 ;  /* 0x0000000208007824 */ /* 0x000fe200078e0204 */
[----:B0-----:R-:W-:-:S04]  /*369a0*/  IADD3 R16, P5, PT, R4, R2, RZ ;  /* 0x0000000204107210 */ /* 0x001fc80007fbe0ff */
[----:B------:R-:W-:Y:S02]  /*369b0*/  LEA.HI.X.SX32 R17, R4, R3, 0x1, P5 ;  /* 0x0000000304117211 */ /* 0x000fe400028f0eff */
[----:B------:R-:W-:-:S04]  /*369c0*/  IADD3 R10, P5, PT, R0, R2, RZ ;  /* 0x00000002000a7210 */ /* 0x000fc80007fbe0ff */
[----:B------:R-:W-:Y:S02]  /*369d0*/  LEA.HI.X.SX32 R11, R0, R3, 0x1, P5 ;  /* 0x00000003000b7211 */ /* 0x000fe400028f0eff */
[----:B--2---:R-:W-:Y:S01]  /*369e0*/  ISETP.LT.AND P5, PT, R24, UR5, !P0 ;  /* 0x0000000518007c0c */ /* 0x004fe2000c7a1270 */
[----:B------:R-:W-:Y:S01]  /*369f0*/  IMAD R4, R25, R8, RZ ;  /* 0x0000000819047224 */ /* 0x000fe200078e02ff */
[----:B------:R-:W2:Y:S01]  /*36a00*/  LDL.LU R24, [R1+0xc94] ;  /* 0x000c940001187983 */ /* 0x000ea20000300800 */
[----:B------:R-:W-:Y:S01]  /*36a10*/  PRMT R9, R5, 0x7771, RZ ;  /* 0x0000777105097816 */ /* 0x000fe200000000ff */
[----:B------:R-:W4:Y:S01]  /*36a20*/  LDCU UR5, c[0x0][0x39c] ;  /* 0x00007380ff0577ac */ /* 0x000f220008000800 */
[----:B-1----:R-:W-:Y:S01]  /*36a30*/  ISETP.LT.AND P2, PT, R25, UR4, !P0 ;  /* 0x0000000419007c0c */ /* 0x002fe2000c741270 */
[----:B------:R-:W-:Y:S01]  /*36a40*/  IMAD R0, R8, 0x4, R0 ;  /* 0x0000000408007824 */ /* 0x000fe200078e0200 */
[----:B------:R-:W2:Y:S01]  /*36a50*/  LDL.LU R25, [R1+0xcb0] ;  /* 0x000cb00001197983 */ /* 0x000ea20000300800 */
[----:B------:R-:W3:Y:S03]  /*36a60*/  LDCU UR4, c[0x0][0x39c] ;  /* 0x00007380ff0477ac */ /* 0x000ee60008000800 */
[----:B------:R0:W-:Y:S02]  /*36a70*/  @P6 STG.E.U8 desc[UR22][R16.64], R9 ;  /* 0x0000000910006986 */ /* 0x0001e4000c101116 */
[----:B0-----:R-:W-:-:S02]  /*36a80*/  IADD3 R16, P6, PT, R4, R2, RZ ;  /* 0x0000000204107210 */ /* 0x001fc40007fde0ff */
[C---:B------:R-:W-:Y:S02]  /*36a90*/  PRMT R9, R5.reuse, 0x7772, RZ ;  /* 0x0000777205097816 */ /* 0x040fe400000000ff */
[----:B------:R-:W-:Y:S02]  /*36aa0*/  LEA.HI.X.SX32 R17, R4, R3, 0x1, P6 ;  /* 0x0000000304117211 */ /* 0x000fe400030f0eff */
[----:B------:R-:W-:Y:S02]  /*36ab0*/  PRMT R5, R5, 0x7773, RZ ;  /* 0x0000777305057816 */ /* 0x000fe400000000ff */
[----:B------:R-:W-:Y:S01]  /*36ac0*/  IADD3 R4, P6, PT, R0, R2, RZ ;  /* 0x0000000200047210 */ /* 0x000fe20007fde0ff */
[----:B------:R0:W-:Y:S04]  /*36ad0*/  @P4 STG.E.U8 desc[UR22][R10.64], R9 ;  /* 0x000000090a004986 */ /* 0x0001e8000c101116 */
[----:B------:R1:W-:Y:S01]  /*36ae0*/  @P2 STG.E.U8 desc[UR22][R16.64], R5 ;  /* 0x0000000510002986 */ /* 0x0003e2000c101116 */
[----:B0-----:R-:W-:-:S02]  /*36af0*/  PRMT R9, R6, 0x7770, RZ ;  /* 0x0000777006097816 */ /* 0x001fc400000000ff */
[----:B-1----:R-:W-:Y:S01]  /*36b00*/  LEA.HI.X.SX32 R5, R0, R3, 0x1, P6 ;  /* 0x0000000300057211 */ /* 0x002fe200030f0eff */
[----:B------:R-:W-:-:S04]  /*36b10*/  IMAD R0, R8, 0x2, R0 ;  /* 0x0000000208007824 */ /* 0x000fc800078e0200 */
[----:B------:R0:W-:Y:S01]  /*36b20*/  @P3 STG.E.U8 desc[UR22][R4.64], R9 ;  /* 0x0000000904003986 */ /* 0x0001e2000c101116 */
[----:B------:R-:W-:Y:S01]  /*36b30*/  ISETP.LT.AND P1, PT, R27, UR7, !P0 ;  /* 0x000000071b007c0c */ /* 0x000fe2000c721270 */
[----:B------:R-:W1:Y:S01]  /*36b40*/  LDCU UR7, c[0x0][0x39c] ;  /* 0x00007380ff0777ac */ /* 0x000e620008000800 */
[----:B------:R-:W-:Y:S02]  /*36b50*/  IADD3 R10, P6, PT, R0, R2, RZ ;  /* 0x00000002000a7210 */ /* 0x000fe40007fde0ff */
[----:B------:R-:W-:Y:S02]  /*36b60*/  PRMT R16, R6, 0x7771, RZ ;  /* 0x0000777106107816 */ /* 0x000fe400000000ff */
[----:B------:R-:W-:-:S07]  /*36b70*/  LEA.HI.X.SX32 R11, R0, R3, 0x1, P6 ;  /* 0x00000003000b7211 */ /* 0x000fce00030f0eff */
[----:B------:R0:W-:Y:S01]  /*36b80*/  @P1 STG.E.U8 desc[UR22][R10.64], R16 ;  /* 0x000000100a001986 */ /* 0x0001e2000c101116 */
[----:B---3--:R-:W-:Y:S01]  /*36b90*/  ISETP.LT.AND P2, PT, R19, UR4, !P0 ;  /* 0x0000000413007c0c */ /* 0x008fe2000c741270 */
[----:B------:R-:W2:Y:S02]  /*36ba0*/  LDCU UR4, c[0x0][0x39c] ;  /* 0x00007380ff0477ac */ /* 0x000ea40008000800 */
[----:B------:R-:W3:Y:S01]  /*36bb0*/  LDL.LU R19, [R1+0xd18] ;  /* 0x000d180001137983 */ /* 0x000ee20000300800 */
[----:B----4-:R-:W-:Y:S01]  /*36bc0*/  ISETP.LT.AND P3, PT, R18, UR5, !P0 ;  /* 0x0000000512007c0c */ /* 0x010fe2000c761270 */
[----:B0-----:R-:W-:Y:S02]  /*36bd0*/  IMAD R5, R8, 0x2, R0 ;  /* 0x0000000208057824 */ /* 0x001fe400078e0200 */
[----:B------:R-:W4:Y:S01]  /*36be0*/  LDL.LU R18, [R1+0xb3c] ;  /* 0x000b3c0001127983 */ /* 0x000f220000300800 */
[----:B------:R-:W-:Y:S01]  /*36bf0*/  ISETP.LT.AND P4, PT, R26, UR6, !P0 ;  /* 0x000000061a007c0c */ /* 0x000fe2000c781270 */
[----:B------:R-:W3:Y:S01]  /*36c00*/  LDCU UR5, c[0x0][0x39c] ;  /* 0x00007380ff0577ac */ /* 0x000ee20008000800 */
[----:B--2---:R-:W-:Y:S01]  /*36c10*/  ISETP.LT.AND P1, PT, R24, UR4, !P0 ;  /* 0x0000000418007c0c */ /* 0x004fe2000c721270 */
[----:B------:R-:W-:Y:S01]  /*36c20*/  IMAD R9, R8, 0x2, R5 ;  /* 0x0000000208097824 */ /* 0x000fe200078e0205 */
[----:B------:R-:W2:Y:S01]  /*36c30*/  LDL.LU R24, [R1+0xdd4] ;  /* 0x000dd40001187983 */ /* 0x000ea20000300800 */
[C---:B------:R-:W-:Y:S01]  /*36c40*/  IADD3 R4, P6, PT, R5.reuse, R2, RZ ;  /* 0x0000000205047210 */ /* 0x040fe20007fde0ff */
[----:B------:R-:W4:Y:S02]  /*36c50*/  LDCU UR4, c[0x0][0x39c] ;  /* 0x00007380ff0477ac */ /* 0x000f240008000800 */
[----:B------:R-:W2:Y:S01]  /*36c60*/  LDL.LU R17, [R1+0xc5c] ;  /* 0x000c5c0001117983 */ /* 0x000ea20000300800 */
[----:B------:R-:W-:Y:S01]  /*36c70*/  PRMT R0, R6, 0x7772, RZ ;  /* 0x0000777206007816 */ /* 0x000fe200000000ff */
[----:B------:R-:W0:Y:S02]  /*36c80*/  LDCU UR6, c[0x0][0x39c] ;  /* 0x00007380ff0677ac */ /* 0x000e240008000800 */
[----:B------:R-:W2:Y:S01]  /*36c90*/  LDL.LU R16, [R1+0xcf8] ;  /* 0x000cf80001107983 */ /* 0x000ea20000300800 */
[----:B------:R-:W-:-:S02]  /*36ca0*/  LEA.HI.X.SX32 R5, R5, R3, 0x1, P6 ;  /* 0x0000000305057211 */ /* 0x000fc400030f0eff */
[CC--:B------:R-:W-:Y:S02]  /*36cb0*/  IADD3 R10, P6, PT, R9.reuse, R2.reuse, RZ ;  /* 0x00000002090a7210 */ /* 0x0c0fe40007fde0ff */
[----:B------:R-:W-:Y:S02]  /*36cc0*/  PRMT R6, R6, 0x7773, RZ ;  /* 0x0000777306067816 */ /* 0x000fe400000000ff */
[----:B------:R-:W-:Y:S01]  /*36cd0*/  LEA.HI.X.SX32 R11, R9, R3, 0x1, P6 ;  /* 0x00000003090b7211 */ /* 0x000fe200030f0eff */
[C---:B------:R-:W-:Y:S01]  /*36ce0*/  IMAD R9, R8.reuse, 0x2, R9 ;  /* 0x0000000208097824 */ /* 0x040fe200078e0209 */
[----:B------:R0:W-:Y:S04]  /*36cf0*/  @P5 STG.E.U8 desc[UR22][R4.64], R0 ;  /* 0x0000000004005986 */ /* 0x0001e8000c101116 */
[----:B------:R1:W-:Y:S01]  /*36d00*/  @P4 STG.E.U8 desc[UR22][R10.64], R6 ;  /* 0x000000060a004986 */ /* 0x0003e2000c101116 */
[----:B0-----:R-:W-:Y:S01]  /*36d10*/  IMAD R5, R8, 0x2, R9 ;  /* 0x0000000208057824 */ /* 0x001fe200078e0209 */
[----:B-1----:R-:W-:-:S04]  /*36d20*/  IADD3 R10, P6, PT, R9, R2, RZ ;  /* 0x00000002090a7210 */ /* 0x002fc80007fde0ff */
[-C--:B------:R-:W-:Y:S02]  /*36d30*/  LEA.HI.X.SX32 R11, R9, R3.reuse, 0x1, P6 ;  /* 0x00000003090b7211 */ /* 0x080fe400030f0eff */
[-C--:B------:R-:W-:Y:S01]  /*36d40*/  IADD3 R4, P6, PT, R5, R2.reuse, RZ ;  /* 0x0000000205047210 */ /* 0x080fe20007fde0ff */
[----:B------:R-:W-:Y:S01]  /*36d50*/  IMAD R0, R8, 0x2, R5 ;  /* 0x0000000208007824 */ /* 0x000fe200078e0205 */
[----:B------:R-:W-:Y:S02]  /*36d60*/  PRMT R9, R7, 0x7770, RZ ;  /* 0x0000777007097816 */ /* 0x000fe400000000ff */
[----:B------:R-:W-:Y:S02]  /*36d70*/  LEA.HI.X.SX32 R5, R5, R3, 0x1, P6 ;  /* 0x0000000305057211 */ /* 0x000fe400030f0eff */
[----:B------:R-:W-:Y:S01]  /*36d80*/  PRMT R6, R7, 0x7771, RZ ;  /* 0x0000777107067816 */ /* 0x000fe200000000ff */
[----:B------:R0:W-:Y:S04]  /*36d90*/  @P2 STG.E.U8 desc[UR22][R10.64], R9 ;  /* 0x000000090a002986 */ /* 0x0001e8000c101116 */
[----:B------:R1:W-:Y:S01]  /*36da0*/  @P3 STG.E.U8 desc[UR22][R4.64], R6 ;  /* 0x0000000604003986 */ /* 0x0003e2000c101116 */
[----:B0-----:R-:W-:-:S04]  /*36db0*/  IADD3 R10, P6, PT, R0, R2, RZ ;  /* 0x00000002000a7210 */ /* 0x001fc80007fde0ff */
[----:B------:R-:W-:Y:S02]  /*36dc0*/  LEA.HI.X.SX32 R11, R0, R3, 0x1, P6 ;  /* 0x00000003000b7211 */ /* 0x000fe400030f0eff */
[----:B-1----:R-:W-:-:S05]  /*36dd0*/  PRMT R6, R7, 0x7772, RZ ;  /* 0x0000777207067816 */ /* 0x002fca00000000ff */
[----:B------:R0:W-:Y:S02]  /*36de0*/  @P1 STG.E.U8 desc[UR22][R10.64], R6 ;  /* 0x000000060a001986 */ /* 0x0001e4000c101116 */
[----:B0-----:R-:W-:Y:S02]  /*36df0*/  PRMT R10, R7, 0x7773, RZ ;  /* 0x00007773070a7816 */ /* 0x001fe400000000ff */
[----:B---3--:R-:W-:Y:S01]  /*36e00*/  ISETP.LT.AND P4, PT, R19, UR5, !P0 ;  /* 0x0000000513007c0c */ /* 0x008fe2000c781270 */
[----:B------:R-:W2:Y:S01]  /*36e10*/  LDCU UR5, c[0x0][0x39c] ;  /* 0x00007380ff0577ac */ /* 0x000ea20008000800 */
[----:B------:R-:W3:Y:S01]  /*36e20*/  LDL.LU R19, [R1+0xd14] ;  /* 0x000d140001137983 */ /* 0x000ee20000300800 */
[C---:B----4-:R-:W-:Y:S01]  /*36e30*/  ISETP.LT.AND P2, PT, R18.reuse, UR4, !P0 ;  /* 0x0000000412007c0c */ /* 0x050fe2000c741270 */
[----:B------:R-:W-:Y:S01]  /*36e40*/  IMAD R5, R18, R8, RZ ;  /* 0x0000000812057224 */ /* 0x000fe200078e02ff */
[----:B------:R-:W0:Y:S01]  /*36e50*/  LDCU UR4, c[0x0][0x39c] ;  /* 0x00007380ff0477ac */ /* 0x000e220008000800 */
[----:B------:R-:W4:Y:S03]  /*36e60*/  LDL.LU R18, [R1+0xd74] ;  /* 0x000d740001127983 */ /* 0x000f260000300800 */
[----:B------:R-:W-:-:S04]  /*36e70*/  IADD3 R4, P6, PT, R5, R2, RZ ;  /* 0x0000000205047210 */ /* 0x000fc80007fde0ff */
[----:B------:R-:W-:-:S05]  /*36e80*/  LEA.HI.X.SX32 R5, R5, R3, 0x1, P6 ;  /* 0x0000000305057211 */ /* 0x000fca00030f0eff */
[----:B------:R1:W-:Y:S01]  /*36e90*/  @P2 STG.E.U8 desc[UR22][R4.64], R10 ;  /* 0x0000000a04002986 */ /* 0x0003e2000c101116 */
[----:B--2---:R-:W-:Y:S02]  /*36ea0*/  ISETP.LT.AND P1, PT, R17, UR5, !P0 ;  /* 0x0000000511007c0c */ /* 0x004fe4000c721270 */
[----:B------:R-:W-:Y:S01]  /*36eb0*/  ISETP.LT.AND P5, PT, R25, UR6, !P0 ;  /* 0x0000000619007c0c */ /* 0x000fe2000c7a1270 */
[----:B------:R-:W2:Y:S01]  /*36ec0*/  LDL.LU R17, [R1+0xc30] ;  /* 0x000c300001117983 */ /* 0x000ea20000300800 */
[----:B0-----:R-:W-:Y:S01]  /*36ed0*/  ISETP.LT.AND P2, PT, R16, UR4, !P0 ;  /* 0x0000000410007c0c */ /* 0x001fe2000c741270 */
[----:B------:R-:W0:Y:S02]  /*36ee0*/  LDCU UR6, c[0x0][0x39c] ;  /* 0x00007380ff0677ac */ /* 0x000e240008000800 */
[----:B------:R-:W2:Y:S01]  /*36ef0*/  LDL.LU R16, [R1+0xc78] ;  /* 0x000c780001107983 */ /* 0x000ea20000300800 */
[C---:B------:R-:W-:Y:S01]  /*36f00*/  IMAD R9, R8.reuse, 0x4, R0 ;  /* 0x0000000408097824 */ /* 0x040fe200078e0200 */
[----:B------:R-:W4:Y:S02]  /*36f10*/  LDCU UR5, c[0x0][0x39c] ;  /* 0x00007380ff0577ac */ /* 0x000f240008000800 */
[----:B------:R-:W2:Y:S02]  /*36f20*/  LDL.LU R11, [R1+0xb34] ;  /* 0x000b3400010b7983 */ /* 0x000ea40000300800 */
[C---:B------:R-:W-:Y:S01]  /*36f30*/  IADD3 R6, P6, PT, R9.reuse, R2, RZ ;  /* 0x0000000209067210 */ /* 0x040fe20007fde0ff */
[----:B------:R-:W-:Y:S01]  /*36f40*/  IMAD R0, R8, 0x2, R9 ;  /* 0x0000000208007824 */ /* 0x000fe200078e0209 */
[----:B-1----:R-:W2:Y:S01]  /*36f50*/  LDL.LU R10, [R1+0xd48] ;  /* 0x000d4800010a7983 */ /* 0x002ea20000300800 */
[----:B------:R-:W1:Y:S01]  /*36f60*/  LDCU UR4, c[0x0][0x39c] ;  /* 0x00007380ff0477ac */ /* 0x000e620008000800 */
[----:B------:R-:W-:-:S02]  /*36f70*/  LEA.HI.X.SX32 R7, R9, R3, 0x1, P6 ;  /* 0x0000000309077211 */ /* 0x000fc400030f0eff */
[----:B0-----:R-:W-:Y:S01]  /*36f80*/  ISETP.LT.AND P3, PT, R24, UR6, !P0 ;  /* 0x0000000618007c0c */ /* 0x001fe2000c761270 */
[----:B------:R-:W3:Y:S01]  /*36f90*/  LDCU UR6, c[0x0][0x39c] ;  /* 0x00007380ff0677ac */ /* 0x000ee20008000800 */
[----:B------:R-:W-:Y:S02]  /*36fa0*/  PRMT R9, R12, 0x7770, RZ ;  /* 0x000077700c097816 */ /* 0x000fe400000000ff */
[----:B------:R-:W-:-:S03]  /*36fb0*/  IADD3 R4, P6, PT, R0, R2, RZ ;  /* 0x0000000200047210 */ /* 0x000fc60007fde0ff */
[----:B------:R0:W-:Y:S01]  /*36fc0*/  @P5 STG.E.U8 desc[UR22][R6.64], R9 ;  /* 0x0000000906005986 */ /* 0x0001e2000c101116 */
[----:B------:R-:W-:Y:S01]  /*36fd0*/  LEA.HI.X.SX32 R5, R0, R3, 0x1, P6 ;  /* 0x0000000300057211 */ /* 0x000fe200030f0eff */
[----:B------:R-:W-:Y:S01]  /*36fe0*/  IMAD R0, R8, 0x2, R0 ;  /* 0x0000000208007824 */ /* 0x000fe200078e0200 */
[----:B0-----:R-:W-:-:S05]  /*36ff0*/  PRMT R6, R12, 0x7771, RZ ;  /* 0x000077710c067816 */ /* 0x001fca00000000ff */
[----:B------:R0:W-:Y:S01]  /*37000*/  @P4 STG.E.U8 desc[UR22][R4.64], R6 ;  /* 0x0000000604004986 */ /* 0x0001e2000c101116 */
[C---:B------:R-:W-:Y:S02]  /*37010*/  PRMT R9, R12.reuse, 0x7772, RZ ;  /* 0x000077720c097816 */ /* 0x040fe400000000ff */
[----:B------:R-:W-:Y:S02]  /*37020*/  PRMT R12, R12, 0x7773, RZ ;  /* 0x000077730c0c7816 */ /* 0x000fe400000000ff */
[----:B0-----:R-:W-:Y:S01]  /*37030*/  IADD3 R6, P5, PT, R0, R2, RZ ;  /* 0x0000000200067210 */ /* 0x001fe20007fbe0ff */
[----:B------:R-:W-:-:S03]  /*37040*/  IMAD R5, R8, 0x2, R0 ;  /* 0x0000000208057824 */ /* 0x000fc600078e0200 */
[----:B------:R-:W-:Y:S01]  /*37050*/  LEA.HI.X.SX32 R7, R0, R3, 0x1, P5 ;  /* 0x0000000300077211 */ /* 0x000fe200028f0eff */
[----:B------:R-:W-:Y:S01]  /*37060*/  IMAD R0, R8, 0x2, R5 ;  /* 0x0000000208007824 */ /* 0x000fe200078e0205 */
[----:B------:R-:W-:-:S03]  /*37070*/  IADD3 R4, P5, PT, R5, R2, RZ ;  /* 0x0000000205047210 */ /* 0x000fc60007fbe0ff */
[----:B------:R0:W-:Y:S01]  /*37080*/  @P3 STG.E.U8 desc[UR22][R6.64], R9 ;  /* 0x0000000906003986 */ /* 0x0001e2000c101116 */
[----:B------:R-:W-:-:S05]  /*37090*/  LEA.HI.X.SX32 R5, R5, R3, 0x1, P5 ;  /* 0x0000000305057211 */ /* 0x000fca00028f0eff */
[----:B------:R1:W-:Y:S01]  /*370a0*/  @P1 STG.E.U8 desc[UR22][R4.64], R12 ;  /* 0x0000000c04001986 */ /* 0x0003e2000c101116 */
[----:B0-----:R-:W-:-:S04]  /*370b0*/  IADD3 R6, P5, PT, R0, R2, RZ ;  /* 0x0000000200067210 */ /* 0x001fc80007fbe0ff */
[----:B------:R-:W-:Y:S02]  /*370c0*/  LEA.HI.X.SX32 R7, R0, R3, 0x1, P5 ;  /* 0x0000000300077211 */ /* 0x000fe400028f0eff */
[----:B-1----:R-:W-:-:S05]  /*370d0*/  PRMT R5, R13, 0x7770, RZ ;  /* 0x000077700d057816 */ /* 0x002fca00000000ff */
[----:B------:R0:W-:Y:S01]  /*370e0*/  @P2 STG.E.U8 desc[UR22][R6.64], R5 ;  /* 0x0000000506002986 */ /* 0x0001e2000c101116 */
[----:B---3--:R-:W-:Y:S01]  /*370f0*/  ISETP.LT.AND P6, PT, R19, UR6, !P0 ;  /* 0x0000000613007c0c */ /* 0x008fe2000c7c1270 */
[----:B------:R-:W2:Y:S02]  /*37100*/  LDCU UR6, c[0x0][0x39c] ;  /* 0x00007380ff0677ac */ /* 0x000ea40008000800 */
[----:B------:R-:W3:Y:S01]  /*37110*/  LDL.LU R19, [R1+0xda4] ;  /* 0x000da40001137983 */ /* 0x000ee20000300800 */
[----:B----4-:R-:W-:Y:S01]  /*37120*/  ISETP.LT.AND P4, PT, R18, UR5, !P0 ;  /* 0x0000000512007c0c */ /* 0x010fe2000c781270 */
[----:B------:R-:W1:Y:S02]  /*37130*/  LDCU UR5, c[0x0][0x39c] ;  /* 0x00007380ff0577ac */ /* 0x000e640008000800 */
[----:B------:R-:W4:Y:S01]  /*37140*/  LDL.LU R18, [R1+0xdc4] ;  /* 0x000dc40001127983 */ /* 0x000f220000300800 */
[----:B--2---:R-:W-:Y:S01]  /*37150*/  ISETP.LT.AND P3, PT, R17, UR6, !P0 ;  /* 0x0000000611007c0c */ /* 0x004fe2000c761270 */
[C---:B------:R-:W-:Y:S01]  /*37160*/  IMAD R9, R11.reuse, R8, RZ ;  /* 0x000000080b097224 */ /* 0x040fe200078e02ff */
[----:B------:R-:W-:Y:S01]  /*37170*/  ISETP.LT.AND P1, PT, R16, UR7, !P0 ;  /* 0x0000000710007c0c */ /* 0x000fe2000c721270 */
[----:B------:R-:W2:Y:S01]  /*37180*/  LDL.LU R17, [R1+0xc58] ;  /* 0x000c580001117983 */ /* 0x000ea20000300800 */
[----:B------:R-:W-:Y:S01]  /*37190*/  ISETP.LT.AND P2, PT, R11, UR4, !P0 ;  /* 0x000000040b007c0c */ /* 0x000fe2000c741270 */
[----:B------:R-:W-:Y:S01]  /*371a0*/  IMAD R4, R8, 0x2, R0 ;  /* 0x0000000208047824 */ /* 0x000fe200078e0200 */
[----:B0-----:R-:W-:Y:S01]  /*371b0*/  PRMT R5, R13, 0x7771, RZ ;  /* 0x000077710d057816 */ /* 0x001fe200000000ff */
[----:B------:R-:W2:Y:S01]  /*371c0*/  LDL.LU R16, [R1+0xcf4] ;  /* 0x000cf40001107983 */ /* 0x000ea20000300800 */
[----:B------:R-:W4:Y:S03]  /*371d0*/  LDCU UR4, c[0x0][0x39c] ;  /* 0x00007380ff0477ac */ /* 0x000f260008000800 */
[----:B------:R-:W2:Y:S01]  /*371e0*/  LDL.LU R11, [R1+0xd10] ;  /* 0x000d1000010b7983 */ /* 0x000ea20000300800 */
[----:B------:R-:W-:Y:S01]  /*371f0*/  IADD3 R6, P5, PT, R4, R2, RZ ;  /* 0x0000000204067210 */ /* 0x000fe20007fbe0ff */
[----:B------:R-:W-:Y:S01]  /*37200*/  IMAD R0, R8, 0x2, R4 ;  /* 0x0000000208007824 */ /* 0x000fe200078e0204 */
[----:B------:R-:W3:Y:S01]  /*37210*/  LDCU UR6, c[0x0][0x39c] ;  /* 0x00007380ff0677ac */ /* 0x000ee20008000800 */
[----:B------:R-:W2:Y:S01]  /*37220*/  LDL.LU R12, [R1+0xd70] ;  /* 0x000d7000010c7983 */ /* 0x000ea20000300800 */
[----:B------:R-:W-:-:S02]  /*37230*/  LEA.HI.X.SX32 R7, R4, R3, 0x1, P5 ;  /* 0x0000000304077211 */ /* 0x000fc400028f0eff */
[CC--:B------:R-:W-:Y:S01]  /*37240*/  IADD3 R4, P5, PT, R0.reuse, R2.reuse, RZ ;  /* 0x0000000200047210 */ /* 0x0c0fe20007fbe0ff */
[----:B------:R-:W0:Y:S02]  /*37250*/  LDCU UR7, c[0x0][0x39c] ;  /* 0x00007380ff0777ac */ /* 0x000e240008000800 */
[----:B------:R1:W-:Y:S02]  /*37260*/  @P6 STG.E.U8 desc[UR22][R6.64], R5 ;  /* 0x0000000506006986 */ /* 0x0003e4000c101116 */
[----:B-1----:R-:W-:Y:S02]  /*37270*/  LEA.HI.X.SX32 R5, R0, R3, 0x1, P5 ;  /* 0x0000000300057211 */ /* 0x002fe400028f0eff */
[----:B------:R-:W-:Y:S01]  /*37280*/  ISETP.LT.AND P5, PT, R10, UR5, !P0 ;  /* 0x000000050a007c0c */ /* 0x000fe2000c7a1270 */
[----:B------:R-:W-:Y:S01]  /*37290*/  IMAD R0, R8, 0x4, R0 ;  /* 0x0000000408007824 */ /* 0x000fe200078e0200 */
[----:B------:R-:W-:Y:S01]  /*372a0*/  IADD3 R6, P6, PT, R9, R2, RZ ;  /* 0x0000000209067210 */ /* 0x000fe20007fde0ff */
[----:B------:R-:W2:Y:S01]  /*372b0*/  LDCU UR5, c[0x0][0x39c] ;  /* 0x00007380ff0577ac */ /* 0x000ea20008000800 */
[----:B------:R-:W-:-:S02]  /*372c0*/  PRMT R10, R13, 0x7772, RZ ;  /* 0x000077720d0a7816 */ /* 0x000fc400000000ff */
[----:B------:R-:W-:Y:S02]  /*372d0*/  LEA.HI.X.SX32 R7, R9, R3, 0x1, P6 ;  /* 0x0000000309077211 */ /* 0x000fe400030f0eff */
[----:B------:R-:W-:Y:S01]  /*372e0*/  PRMT R13, R13, 0x7773, RZ ;  /* 0x000077730d0d7816 */ /* 0x000fe200000000ff */
[----:B------:R1:W-:Y:S04]  /*372f0*/  @P4 STG.E.U8 desc[UR22][R4.64], R10 ;  /* 0x0000000a04004986 */ /* 0x0003e8000c101116 */
[----:B------:R0:W-:Y:S01]  /*37300*/  @P2 STG.E.U8 desc[UR22][R6.64], R13 ;  /* 0x0000000d06002986 */ /* 0x0001e2000c101116 */
[----:B-1----:R-:W-:-:S04]  /*37310*/  IADD3 R4, P6, PT, R0, R2, RZ ;  /* 0x0000000200047210 */ /* 0x002fc80007fde0ff */
[----:B------:R-:W-:Y:S01]  /*37320*/  LEA.HI.X.SX32 R5, R0, R3, 0x1, P6 ;  /* 0x0000000300057211 */ /* 0x000fe200030f0eff */
[----:B------:R-:W-:Y:S01]  /*37330*/  IMAD R0, R8, 0x2, R0 ;  /* 0x0000000208007824 */ /* 0x000fe200078e0200 */
[----:B0-----:R-:W-:-:S05]  /*37340*/  PRMT R6, R14, 0x7770, RZ ;  /* 0x000077700e067816 */ /* 0x001fca00000000ff */
[----:B------:R0:W-:Y:S01]  /*37350*/  @P3 STG.E.U8 desc[UR22][R4.64], R6 ;  /* 0x0000000604003986 */ /* 0x0001e2000c101116 */
[----:B------:R-:W-:Y:S02]  /*37360*/  PRMT R10, R14, 0x7771, RZ ;  /* 0x000077710e0a7816 */ /* 0x000fe400000000ff */
[----:B0-----:R-:W-:Y:S01]  /*37370*/  IADD3 R6, P6, PT, R0, R2, RZ ;  /* 0x0000000200067210 */ /* 0x001fe20007fde0ff */
[----:B------:R-:W-:-:S03]  /*37380*/  IMAD R5, R8, 0x2, R0 ;  /* 0x0000000208057824 */ /* 0x000fc600078e0200 */
[-C--:B------:R-:W-:Y:S02]  /*37390*/  LEA.HI.X.SX32 R7, R0, R3.reuse, 0x1, P6 ;  /* 0x0000000300077211 */ /* 0x080fe400030f0eff */
[CC--:B------:R-:W-:Y:S01]  /*373a0*/  IADD3 R4, P6, PT, R5.reuse, R2.reuse, RZ ;  /* 0x0000000205047210 */ /* 0x0c0fe20007fde0ff */
[----:B------:R-:W-:Y:S01]  /*373b0*/  IMAD R9, R8, 0x2, R5 ;  /* 0x0000000208097824 */ /* 0x000fe200078e0205 */
[----:B------:R-:W-:Y:S02]  /*373c0*/  PRMT R0, R14, 0x7772, RZ ;  /* 0x000077720e007816 */ /* 0x000fe400000000ff */
[----:B------:R-:W-:Y:S01]  /*373d0*/  LEA.HI.X.SX32 R5, R5, R3, 0x1, P6 ;  /* 0x0000000305057211 */ /* 0x000fe200030f0eff */
[----:B------:R0:W-:Y:S04]  /*373e0*/  @P1 STG.E.U8 desc[UR22][R6.64], R10 ;  /* 0x0000000a06001986 */ /* 0x0001e8000c101116 */
[----:B------:R1:W-:Y:S01]  /*373f0*/  @P5 STG.E.U8 desc[UR22][R4.64], R0 ;  /* 0x0000000004005986 */ /* 0x0003e2000c101116 */
[----:B---3--:R-:W-:Y:S01]  /*37400*/  ISETP.LT.AND P4, PT, R19, UR6, !P0 ;  /* 0x0000000613007c0c */ /* 0x008fe2000c781270 */
[----:B------:R-:W3:Y:S01]  /*37410*/  LDCU UR6, c[0x0][0x39c] ;  /* 0x00007380ff0677ac */ /* 0x000ee20008000800 */
[----:B----4-:R-:W-:Y:S01]  /*37420*/  ISETP.LT.AND P2, PT, R18, UR4, !P0 ;  /* 0x0000000412007c0c */ /* 0x010fe2000c741270 */
[----:B------:R-:W4:Y:S01]  /*37430*/  LDCU UR4, c[0x0][0x39c] ;  /* 0x00007380ff0477ac */ /* 0x000f220008000800 */
[----:B--2---:R-:W-:Y:S01]  /*37440*/  ISETP.LT.AND P3, PT, R17, UR5, !P0 ;  /* 0x0000000511007c0c */ /* 0x004fe2000c761270 */
[----:B------:R-:W2:Y:S01]  /*37450*/  LDCU UR5, c[0x0][0x39c] ;  /* 0x00007380ff0577ac */ /* 0x000ea20008000800 */
[----:B------:R-:W2:Y:S01]  /*37460*/  LDL.LU R17, [R1+0xb20] ;  /* 0x000b200001117983 */ /* 0x000ea20000300800 */
[----:B----4-:R-:W-:Y:S01]  /*37470*/  ISETP.LT.AND P1, PT, R16, UR4, !P0 ;  /* 0x0000000410007c0c */ /* 0x010fe2000c721270 */
[----:B------:R-:W4:Y:S02]  /*37480*/  LDCU UR4, c[0x0][0x39c] ;  /* 0x00007380ff0477ac */ /* 0x000f240008000800 */
[----:B------:R-:W4:Y:S01]  /*37490*/  LDL.LU R16, [R1+0xc74] ;  /* 0x000c740001107983 */ /* 0x000f220000300800 */
[----:B---3--:R-:W-:Y:S01]  /*374a0*/  ISETP.LT.AND P5, PT, R11, UR6, !P0 ;  /* 0x000000060b007c0c */ /* 0x008fe2000c7a1270 */
[----:B------:R-:W3:Y:S02]  /*374b0*/  LDCU UR6, c[0x0][0x39c] ;  /* 0x00007380ff0677ac */ /* 0x000ee40008000800 */
[----:B------:R-:W3:Y:S01]  /*374c0*/  LDL.LU R11, [R1+0xcac] ;  /* 0x000cac00010b7983 */ /* 0x000ee20000300800 */
[----:B0-----:R-:W-:-:S02]  /*374d0*/  IADD3 R6, P6, PT, R9, R2, RZ ;  /* 0x0000000209067210 */ /* 0x001fc40007fde0ff */
[----:B------:R-:W-:Y:S01]  /*374e0*/  PRMT R14, R14, 0x7773, RZ ;  /* 0x000077730e0e7816 */ /* 0x000fe200000000ff */
[----:B------:R-:W4:Y:S01]  /*374f0*/  LDL.LU R13, [R1+0xd58] ;  /* 0x000d5800010d7983 */ /* 0x000f220000300800 */
[----:B------:R-:W-:Y:S01]  /*37500*/  LEA.HI.X.SX32 R7, R9, R3, 0x1, P6 ;  /* 0x0000000309077211 */ /* 0x000fe200030f0eff */
[----:B------:R-:W-:-:S04]  /*37510*/  IMAD R9, R8, 0x2, R9 ;  /* 0x0000000208097824 */ /* 0x000fc800078e0209 */
[----:B------:R0:W-:Y:S01]  /*37520*/  @P4 STG.E.U8 desc[UR22][R6.64], R14 ;  /* 0x0000000e06004986 */ /* 0x0001e2000c101116 */
[----:B--2---:R-:W-:Y:S01]  /*37530*/  ISETP.LT.AND P4, PT, R12, UR5, !P0 ;  /* 0x000000050c007c0c */ /* 0x004fe2000c781270 */
[C---:B-1----:R-:W-:Y:S01]  /*37540*/  IMAD R5, R8.reuse, 0x2, R9 ;  /* 0x0000000208057824 */ /* 0x042fe200078e0209 */
[----:B------:R-:W3:Y:S01]  /*37550*/  LDCU UR5, c[0x0][0x39c] ;  /* 0x00007380ff0577ac */ /* 0x000ee20008000800 */
[----:B------:R-:W2:Y:S01]  /*37560*/  LDL.LU R12, [R1+0xd6c] ;  /* 0x000d6c00010c7983 */ /* 0x000ea20000300800 */
[----:B------:R-:W-:Y:S01]  /*37570*/  PRMT R10, R15, 0x7770, RZ ;  /* 0x000077700f0a7816 */ /* 0x000fe200000000ff */
[----:B------:R-:W-:Y:S01]  /*37580*/  IMAD R0, R8, 0x2, R5 ;  /* 0x0000000208007824 */ /* 0x000fe200078e0205 */
[----:B0-----:R-:W-:-:S04]  /*37590*/  IADD3 R6, P6, PT, R9, R2, RZ ;  /* 0x0000000209067210 */ /* 0x001fc80007fde0ff */
[-C--:B------:R-:W-:Y:S02]  /*375a0*/  LEA.HI.X.SX32 R7, R9, R3.reuse, 0x1, P6 ;  /* 0x0000000309077211 */ /* 0x080fe400030f0eff */
[----:B------:R-:W-:Y:S02]  /*375b0*/  IADD3 R4, P6, PT, R5, R2, RZ ;  /* 0x0000000205047210 */ /* 0x000fe40007fde0ff */
[----:B------:R-:W-:Y:S01]  /*375c0*/  PRMT R9, R15, 0x7771, RZ ;  /* 0x000077710f097816 */ /* 0x000fe200000000ff */
[----:B------:R0:W-:Y:S01]  /*375d0*/  @P2 STG.E.U8 desc[UR22][R6.64], R10 ;  /* 0x0000000a06002986 */ /* 0x0001e2000c101116 */
[----:B------:R-:W-:-:S05]  /*375e0*/  LEA.HI.X.SX32 R5, R5, R3, 0x1, P6 ;  /* 0x0000000305057211 */ /* 0x000fca00030f0eff */
[----:B------:R1:W-:Y:S01]  /*375f0*/  @P3 STG.E.U8 desc[UR22][R4.64], R9 ;  /* 0x0000000904003986 */ /* 0x0003e2000c101116 */
[----:B0-----:R-:W-:-:S03]  /*37600*/  IADD3 R6, P6, PT, R0, R2, RZ ;  /* 0x0000000200067210 */ /* 0x001fc60007fde0ff */
[----:B------:R-:W2:Y:S01]  /*37610*/  LDL.LU R10, [R1+0xdc0] ;  /* 0x000dc000010a7983 */ /* 0x000ea20000300800 */
[----:B------:R-:W-:Y:S02]  /*37620*/  LEA.HI.X.SX32 R7, R0, R3, 0x1, P6 ;  /* 0x0000000300077211 */ /* 0x000fe400030f0eff */
[----:B-1----:R-:W-:-:S05]  /*37630*/  PRMT R9, R15, 0x7772, RZ ;  /* 0x000077720f097816 */ /* 0x002fca00000000ff */
[----:B------:R0:W-:Y:S01]  /*37640*/  @P1 STG.E.U8 desc[UR22][R6.64], R9 ;  /* 0x0000000906001986 */ /* 0x0001e2000c101116 */
[----:B---3--:R-:W-:Y:S01]  /*37650*/  ISETP.LT.AND P1, PT, R11, UR5, !P0 ;  /* 0x000000050b007c0c */ /* 0x008fe2000c721270 */
[C---:B------:R-:W-:Y:S02]  /*37660*/  IMAD R5, R17.reuse, R8, RZ ;  /* 0x0000000811057224 */ /* 0x040fe400078e02ff */
[----:B------:R-:W3:Y:S01]  /*37670*/  LDL.LU R11, [R1+0xc90] ;  /* 0x000c9000010b7983 */ /* 0x000ee20000300800 */
[----:B----4-:R-:W-:Y:S01]  /*37680*/  ISETP.LT.AND P2, PT, R17, UR4, !P0 ;  /* 0x0000000411007c0c */ /* 0x010fe2000c741270 */
[----:B------:R-:W1:Y:S01]  /*37690*/  LDCU UR4, c[0x0][0x39c] ;  /* 0x00007380ff0477ac */ /* 0x000e620008000800 */
[----:B------:R-:W-:Y:S01]  /*376a0*/  ISETP.LT.AND P3, PT, R16, UR6, !P0 ;  /* 0x0000000610007c0c */ /* 0x000fe2000c761270 */
[----:B------:R-:W2:Y:S01]  /*376b0*/  LDCU UR6, c[0x0][0x39c] ;  /* 0x00007380ff0677ac */ /* 0x000ea20008000800 */
[-C--:B------:R-:W-:Y:S01]  /*376c0*/  IADD3 R4, P6, PT, R5, R2.reuse, RZ ;  /* 0x0000000205047210 */ /* 0x080fe20007fde0ff */
[C---:B0-----:R-:W-:Y:S01]  /*376d0*/  IMAD R7, R8.reuse, 0x4, R0 ;  /* 0x0000000408077824 */ /* 0x041fe200078e0200 */
[----:B------:R-:W-:Y:S01]  /*376e0*/  PRMT R15, R15, 0x7773, RZ ;  /* 0x000077730f0f7816 */ /* 0x000fe200000000ff */
[----:B------:R-:W0:Y:S01]  /*376f0*/  LDCU UR5, c[0x0][0x39c] ;  /* 0x00007380ff0577ac */ /* 0x000e220008000800 */
[----:B------:R-:W-:Y:S01]  /*37700*/  LEA.HI.X.SX32 R5, R5, R3, 0x1, P6 ;  /* 0x0000000305057211 */ /* 0x000fe200030f0eff */
[----:B------:R-:W-:Y:S01]  /*37710*/  IMAD R0, R8, 0x2, R7 ;  /* 0x0000000208007824 */ /* 0x000fe200078e0207 */
[----:B------:R-:W-:-:S03]  /*37720*/  IADD3 R6, P6, PT, R7, R2, RZ ;  /* 0x0000000207067210 */ /* 0x000fc60007fde0ff */
[----:B------:R4:W-:Y:S01]  /*37730*/  @P2 STG.E.U8 desc[UR22][R4.64], R15 ;  /* 0x0000000f04002986 */ /* 0x0009e2000c101116 */
[----:B------:R-:W-:Y:S02]  /*37740*/  LEA.HI.X.SX32 R7, R7, R3, 0x1, P6 ;  /* 0x0000000307077211 */ /* 0x000fe400030f0eff */
[----:B------:R-:W-:Y:S02]  /*37750*/  PRMT R9, R20, 0x7770, RZ ;  /* 0x0000777014097816 */ /* 0x000fe400000000ff */
[----:B-1----:R-:W-:Y:S01]  /*37760*/  ISETP.LT.AND P2, PT, R13, UR4, !P0 ;  /* 0x000000040d007c0c */ /* 0x002fe2000c741270 */
[----:B------:R-:W1:Y:S01]  /*37770*/  LDCU UR4, c[0x0][0x39c] ;  /* 0x00007380ff0477ac */ /* 0x000e620008000800 */
[----:B------:R-:W3:Y:S01]  /*37780*/  LDL.LU R13, [R1+0xcdc] ;  /* 0x000cdc00010d7983 */ /* 0x000ee20000300800 */
[----:B----4-:R-:W-:-:S04]  /*37790*/  IADD3 R4, P6, PT, R0, R2, RZ ;  /* 0x0000000200047210 */ /* 0x010fc80007fde0ff */
[----:B------:R-:W-:Y:S02]  /*377a0*/  LEA.HI.X.SX32 R5, R0, R3, 0x1, P6 ;  /* 0x0000000300057211 */ /* 0x000fe400030f0eff */
[----:B--2---:R-:W-:Y:S01]  /*377b0*/  ISETP.LT.AND P6, PT, R12, UR6, !P0 ;  /* 0x000000060c007c0c */ /* 0x004fe2000c7c1270 */
[----:B------:R-:W3:Y:S01]  /*377c0*/  LDCU UR6, c[0x0][0x39c] ;  /* 0x00007380ff0677ac */ /* 0x000ee20008000800 */
[----:B------:R-:W1:Y:S01]  /*377d0*/  LDL.LU R12, [R1+0xb14] ;  /* 0x000b1400010c7983 */ /* 0x000e620000300800 */
[----:B------:R-:W-:-:S03]  /*377e0*/  IMAD R0, R8, 0x2, R0 ;  /* 0x0000000208007824 */ /* 0x000fc600078e0200 */
[----:B------:R2:W-:Y:S02]  /*377f0*/  @P5 STG.E.U8 desc[UR22][R6.64], R9 ;  /* 0x0000000906005986 */ /* 0x0005e4000c101116 */
[----:B--2---:R-:W-:-:S05]  /*37800*/  PRMT R6, R20, 0x7771, RZ ;  /* 0x0000777114067816 */ /* 0x004fca00000000ff */
[----:B------:R2:W-:Y:S01]  /*37810*/  @P4 STG.E.U8 desc[UR22][R4.64], R6 ;  /* 0x0000000604004986 */ /* 0x0005e2000c101116 */
[----:B0-----:R-:W-:Y:S01]  /*37820*/  ISETP.LT.AND P4, PT, R10, UR5, !P0 ;  /* 0x000000050a007c0c */ /* 0x001fe2000c781270 */
[----:B------:R-:W0:Y:S01]  /*37830*/  LDCU UR5, c[0x0][0x39c] ;  /* 0x00007380ff0577ac */ /* 0x000e220008000800 */
[----:B------:R-:W-:Y:S01]  /*37840*/  PRMT R9, R20, 0x7772, RZ ;  /* 0x0000777214097816 */ /* 0x000fe200000000ff */
[----:B------:R-:W0:Y:S04]  /*37850*/  LDL.LU R10, [R1+0xd98] ;  /* 0x000d9800010a7983 */ /* 0x000e280000300800 */
[----:B------:R-:W4:Y:S01]  /*37860*/  LDL.LU R15, [R1+0xde4] ;  /* 0x000de400010f7983 */ /* 0x000f220000300800 */
[----:B--2---:R-:W-:-:S04]  /*37870*/  IADD3 R6, P5, PT, R0, R2, RZ ;  /* 0x0000000200067210 */ /* 0x004fc80007fbe0ff */
[----:B------:R-:W-:-:S05]  /*37880*/  LEA.HI.X.SX32 R7, R0, R3, 0x1, P5 ;  /* 0x0000000300077211 */ /* 0x000fca00028f0eff */
[----:B------:R2:W-:Y:S01]  /*37890*/  @P3 STG.E.U8 desc[UR22][R6.64], R9 ;  /* 0x0000000906003986 */ /* 0x0005e2000c101116 */
[----:B---3--:R-:W-:Y:S01]  /*378a0*/  ISETP.LT.AND P3, PT, R11, UR6, !P0 ;  /* 0x000000060b007c0c */ /* 0x008fe2000c761270 */
[----:B------:R-:W-:Y:S02]  /*378b0*/  IMAD R5, R8, 0x2, R0 ;  /* 0x0000000208057824 */ /* 0x000fe400078e0200 */
[----:B------:R-:W3:Y:S01]  /*378c0*/  LDL.LU R11, [R1+0xc54] ;  /* 0x000c5400010b7983 */ /* 0x000ee20000300800 */
[----:B------:R-:W-:Y:S01]  /*378d0*/  PRMT R20, R20, 0x7773, RZ ;  /* 0x0000777314147816 */ /* 0x000fe200000000ff */
[----:B------:R-:W4:Y:S01]  /*378e0*/  LDCU UR6, c[0x0][0x39c] ;  /* 0x00007380ff0677ac */ /* 0x000f220008000800 */
[----:B------:R-:W-:Y:S01]  /*378f0*/  IMAD R0, R8, 0x2, R5 ;  /* 0x0000000208007824 */ /* 0x000fe200078e0205 */
[C---:B------:R-:W-:Y:S01]  /*37900*/  IADD3 R4, P5, PT, R5.reuse, R2, RZ ;  /* 0x0000000205047210 */ /* 0x040fe20007fbe0ff */
[----:B------:R-:W4:Y:S03]  /*37910*/  LDL.LU R14, [R1+0xca8] ;  /* 0x000ca800010e7983 */ /* 0x000f260000300800 */
[----:B------:R-:W-:-:S02]  /*37920*/  LEA.HI.X.SX32 R5, R5, R3, 0x1, P5 ;  /* 0x0000000305057211 */ /* 0x000fc400028f0eff */
[----:B--2---:R-:W-:-:S03]  /*37930*/  IADD3 R6, P5, PT, R0, R2, RZ ;  /* 0x0000000200067210 */ /* 0x004fc60007fbe0ff */
[----:B------:R2:W-:Y:S01]  /*37940*/  @P1 STG.E.U8 desc[UR22][R4.64], R20 ;  /* 0x0000001404001986 */ /* 0x0005e2000c101116 */
[----:B------:R-:W-:Y:S02]  /*37950*/  LEA.HI.X.SX32 R7, R0, R3, 0x1, P5 ;  /* 0x0000000300077211 */ /* 0x000fe400028f0eff */
[----:B--2---:R-:W-:Y:S01]  /*37960*/  PRMT R5, R21, 0x7770, RZ ;  /* 0x0000777015057816 */ /* 0x004fe200000000ff */
[----:B------:R-:W-:Y:S01]  /*37970*/  IMAD R4, R8, 0x2, R0 ;  /* 0x0000000208047824 */ /* 0x000fe200078e0200 */
[----:B------:R-:W-:Y:S01]  /*37980*/  ISETP.LT.AND P1, PT, R13, UR7, !P0 ;  /* 0x000000070d007c0c */ /* 0x000fe2000c721270 */
[----:B------:R-:W2:Y:S01]  /*37990*/  LDCU UR7, c[0x0][0x39c] ;  /* 0x00007380ff0777ac */ /* 0x000ea20008000800 */
[----:B------:R-:W2:Y:S04]  /*379a0*/  LDL.LU R13, [R1+0xd54] ;  /* 0x000d5400010d7983 */ /* 0x000ea80000300800 */
[----:B------:R0:W-:Y:S01]  /*379b0*/  @P2 STG.E.U8 desc[UR22][R6.64], R5 ;  /* 0x0000000506002986 */ /* 0x0001e2000c101116 */
[C---:B-1----:R-:W-:Y:S01]  /*379c0*/  ISETP.LT.AND P2, PT, R12.reuse, UR4, !P0 ;  /* 0x000000040c007c0c */ /* 0x042fe2000c741270 */
[----:B------:R-:W-:Y:S01]  /*379d0*/  IMAD R9, R12, R8, RZ ;  /* 0x000000080c097224 */ /* 0x000fe200078e02ff */
[----:B------:R-:W3:Y:S01]  /*379e0*/  LDCU UR4, c[0x0][0x39c] ;  /* 0x00007380ff0477ac */ /* 0x000ee20008000800 */
[----:B------:R-:W2:Y:S01]  /*379f0*/  LDL.LU R12, [R1+0xd68] ;  /* 0x000d6800010c7983 */ /* 0x000ea20000300800 */
[----:B------:R-:W-:Y:S01]  /*37a00*/  IMAD R0, R8, 0x2, R4 ;  /* 0x0000000208007824 */ /* 0x000fe200078e0204 */
[----:B0-----:R-:W-:-:S02]  /*37a10*/  IADD3 R6, P5, PT, R4, R2, RZ ;  /* 0x0000000204067210 */ /* 0x001fc40007fbe0ff */
[----:B------:R-:W-:Y:S02]  /*37a20*/  PRMT R5, R21, 0x7771, RZ ;  /* 0x0000777115057816 */ /* 0x000fe400000000ff */
[----:B------:R-:W-:Y:S02]  /*37a30*/  LEA.HI.X.SX32 R7, R4, R3, 0x1, P5 ;  /* 0x0000000304077211 */ /* 0x000fe400028f0eff */
[----:B------:R-:W-:-:S03]  /*37a40*/  IADD3 R4, P5, PT, R0, R2, RZ ;  /* 0x0000000200047210 */ /* 0x000fc60007fbe0ff */
[----:B------:R0:W-:Y:S02]  /*37a50*/  @P6 STG.E.U8 desc[UR22][R6.64], R5 ;  /* 0x0000000506006986 */ /* 0x0001e4000c101116 */
[C---:B0-----:R-:W-:Y:S02]  /*37a60*/  IADD3 R6, P6, PT, R9.reuse, R2, RZ ;  /* 0x0000000209067210 */ /* 0x041fe40007fde0ff */
[-C--:B------:R-:W-:Y:S02]  /*37a70*/  LEA.HI.X.SX32 R5, R0, R3.reuse, 0x1, P5 ;  /* 0x0000000300057211 */ /* 0x080fe400028f0eff */
[----:B------:R-:W-:Y:S02]  /*37a80*/  ISETP.LT.AND P5, PT, R10, UR5, !P0 ;  /* 0x000000050a007c0c */ /* 0x000fe4000c7a1270 */
[----:B------:R-:W-:Y:S01]  /*37a90*/  LEA.HI.X.SX32 R7, R9, R3, 0x1, P6 ;  /* 0x0000000309077211 */ /* 0x000fe200030f0eff */
[----:B------:R-:W-:Y:S01]  /*37aa0*/  IMAD R0, R8, 0x4, R0 ;  /* 0x0000000408007824 */ /* 0x000fe200078e0200 */
[C---:B------:R-:W-:Y:S01]  /*37ab0*/  PRMT R10, R21.reuse, 0x7772, RZ ;  /* 0x00007772150a7816 */ /* 0x040fe200000000ff */
[----:B------:R-:W0:Y:S01]  /*37ac0*/  LDCU UR5, c[0x0][0x39c] ;  /* 0x00007380ff0577ac */ /* 0x000e220008000800 */
[----:B------:R-:W-:-:S03]  /*37ad0*/  PRMT R21, R21, 0x7773, RZ ;  /* 0x0000777315157816 */ /* 0x000fc600000000ff */
[----:B------:R1:W-:Y:S04]  /*37ae0*/  @P4 STG.E.U8 desc[UR22][R4.64], R10 ;  /* 0x0000000a04004986 */ /* 0x0003e8000c101116 */
[----:B------:R0:W-:Y:S01]  /*37af0*/  @P2 STG.E.U8 desc[UR22][R6.64], R21 ;  /* 0x0000001506002986 */ /* 0x0001e2000c101116 */
[----:B---3--:R-:W-:Y:S01]  /*37b00*/  ISETP.LT.AND P2, PT, R11, UR4, !P0 ;  /* 0x000000040b007c0c */ /* 0x008fe2000c741270 */
[----:B------:R-:W3:Y:S02]  /*37b10*/  LDCU UR4, c[0x0][0x39c] ;  /* 0x00007380ff0477ac */ /* 0x000ee40008000800 */
[----:B------:R-:W3:Y:S01]  /*37b20*/  LDL.LU R11, [R1+0xc04] ;  /* 0x000c0400010b7983 */ /* 0x000ee20000300800 */
[----:B-1----:R-:W-:Y:S02]  /*37b30*/  IADD3 R4, P6, PT, R0, R2, RZ ;  /* 0x0000000200047210 */ /* 0x002fe40007fde0ff */
[----:B0-----:R-:W-:-:S02]  /*37b40*/  PRMT R6, R22, 0x7770, RZ ;  /* 0x0000777016067816 */ /* 0x001fc400000000ff */
[----:B------:R-:W-:Y:S01]  /*37b50*/  LEA.HI.X.SX32 R5, R0, R3, 0x1, P6 ;  /* 0x0000000300057211 */ /* 0x000fe200030f0eff */
[----:B------:R-:W-:Y:S01]  /*37b60*/  IMAD R0, R8, 0x2, R0 ;  /* 0x0000000208007824 */ /* 0x000fe200078e0200 */
[----:B----4-:R-:W-:Y:S01]  /*37b70*/  ISETP.LT.AND P4, PT, R15, UR6, !P0 ;  /* 0x000000060f007c0c */ /* 0x010fe2000c781270 */
[----:B------:R-:W2:Y:S01]  /*37b80*/  LDCU UR6, c[0x0][0x39c] ;  /* 0x00007380ff0677ac */ /* 0x000ea20008000800 */
[----:B------:R-:W-:Y:S01]  /*37b90*/  PRMT R10, R22, 0x7771, RZ ;  /* 0x00007771160a7816 */ /* 0x000fe200000000ff */
[----:B------:R0:W-:Y:S04]  /*37ba0*/  @P3 STG.E.U8 desc[UR22][R4.64], R6 ;  /* 0x0000000604003986 */ /* 0x0001e8000c101116 */
[----:B------:R-:W4:Y:S01]  /*37bb0*/  LDL.LU R15, [R1+0xb04] ;  /* 0x000b0400010f7983 */ /* 0x000f220000300800 */
[----:B0-----:R-:W-:Y:S01]  /*37bc0*/  IADD3 R6, P6, PT, R0, R2, RZ ;  /* 0x0000000200067210 */ /* 0x001fe20007fde0ff */
[----:B------:R-:W-:-:S03]  /*37bd0*/  IMAD R5, R8, 0x2, R0 ;  /* 0x0000000208057824 */ /* 0x000fc600078e0200 */
[-C--:B------:R-:W-:Y:S02]  /*37be0*/  LEA.HI.X.SX32 R7, R0, R3.reuse, 0x1, P6 ;  /* 0x0000000300077211 */ /* 0x080fe400030f0eff */
[CC--:B------:R-:W-:Y:S01]  /*37bf0*/  IADD3 R4, P6, PT, R5.reuse, R2.reuse, RZ ;  /* 0x0000000205047210 */ /* 0x0c0fe20007fde0ff */
[----:B------:R-:W-:Y:S01]  /*37c00*/  IMAD R9, R8, 0x2, R5 ;  /* 0x0000000208097824 */ /* 0x000fe200078e0205 */
[----:B------:R-:W-:Y:S02]  /*37c10*/  PRMT R0, R22, 0x7772, RZ ;  /* 0x0000777216007816 */ /* 0x000fe400000000ff */
[----:B------:R-:W-:Y:S01]  /*37c20*/  LEA.HI.X.SX32 R5, R5, R3, 0x1, P6 ;  /* 0x0000000305057211 */ /* 0x000fe200030f0eff */
[----:B------:R0:W-:Y:S01]  /*37c30*/  @P1 STG.E.U8 desc[UR22][R6.64], R10 ;  /* 0x0000000a06001986 */ /* 0x0001e2000c101116 */
[----:B------:R-:W-:Y:S01]  /*37c40*/  ISETP.LT.AND P3, PT, R14, UR5, !P0 ;  /* 0x000000050e007c0c */ /* 0x000fe2000c761270 */
[----:B------:R-:W1:Y:S02]  /*37c50*/  LDCU UR5, c[0x0][0x39c] ;  /* 0x00007380ff0577ac */ /* 0x000e640008000800 */
[----:B------:R1:W-:Y:S01]  /*37c60*/  @P5 STG.E.U8 desc[UR22][R4.64], R0 ;  /* 0x0000000004005986 */ /* 0x0003e2000c101116 */
[----:B--2---:R-:W-:Y:S01]  /*37c70*/  ISETP.LT.AND P5, PT, R12, UR6, !P0 ;  /* 0x000000060c007c0c */ /* 0x004fe2000c7a1270 */
[----:B------:R-:W2:Y:S02]  /*37c80*/  LDCU UR6, c[0x0][0x39c] ;  /* 0x00007380ff0677ac */ /* 0x000ea40008000800 */
[----:B------:R-:W2:Y:S04]  /*37c90*/  LDL.LU R14, [R1+0xcd8] ;  /* 0x000cd800010e7983 */ /* 0x000ea80000300800 */
[----:B------:R-:W2:Y:S01]  /*37ca0*/  LDL.LU R12, [R1+0xd0c] ;  /* 0x000d0c00010c7983 */ /* 0x000ea20000300800 */
[----:B0-----:R-:W-:-:S02]  /*37cb0*/  IADD3 R6, P6, PT, R9, R2, RZ ;  /* 0x0000000209067210 */ /* 0x001fc40007fde0ff */
[----:B------:R-:W-:Y:S02]  /*37cc0*/  PRMT R22, R22, 0x7773, RZ ;  /* 0x0000777316167816 */ /* 0x000fe400000000ff */
[----:B------:R-:W-:Y:S02]  /*37cd0*/  LEA.HI.X.SX32 R7, R9, R3, 0x1, P6 ;  /* 0x0000000309077211 */ /* 0x000fe400030f0eff */
[----:B---3--:R-:W-:Y:S01]  /*37ce0*/  ISETP.LT.AND P1, PT, R13, UR4, !P0 ;  /* 0x000000040d007c0c */ /* 0x008fe2000c721270 */
[C---:B------:R-:W-:Y:S01]  /*37cf0*/  IMAD R9, R8.reuse, 0x2, R9 ;  /* 0x0000000208097824 */ /* 0x040fe200078e0209 */
[----:B------:R-:W3:Y:S01]  /*37d00*/  LDL.LU R13, [R1+0xda0] ;  /* 0x000da000010d7983 */ /* 0x000ee20000300800 */
[----:B------:R-:W0:Y:S03]  /*37d10*/  LDCU UR4, c[0x0][0x39c] ;  /* 0x00007380ff0477ac */ /* 0x000e260008000800 */
[----:B------:R0:W-:Y:S01]  /*37d20*/  @P4 STG.E.U8 desc[UR22][R6.64], R22 ;  /* 0x0000001606004986 */ /* 0x0001e2000c101116 */
[----:B-1----:R-:W-:Y:S01]  /*37d30*/  ISETP.LT.AND P4, PT, R11, UR5, !P0 ;  /* 0x000000050b007c0c */ /* 0x002fe2000c781270 */
[----:B------:R-:W-:-:S02]  /*37d40*/  IMAD R5, R8, 0x2, R9 ;  /* 0x0000000208057824 */ /* 0x000fc400078e0209 */
[----:B------:R-:W3:Y:S01]  /*37d50*/  LDL.LU R11, [R1+0xdbc] ;  /* 0x000dbc00010b7983 */ /* 0x000ee20000300800 */
[-C--:B0-----:R-:W-:Y:S01]  /*37d60*/  IADD3 R6, P6, PT, R9, R2.reuse, RZ ;  /* 0x0000000209067210 */ /* 0x081fe20007fde0ff */
[----:B------:R-:W0:Y:S01]  /*37d70*/  LDCU UR5, c[0x0][0x39c] ;  /* 0x00007380ff0577ac */ /* 0x000e220008000800 */
[----:B------:R-:W-:Y:S02]  /*37d80*/  PRMT R10, R23, 0x7770, RZ ;  /* 0x00007770170a7816 */ /* 0x000fe400000000ff */
[-C--:B------:R-:W-:Y:S01]  /*37d90*/  LEA.HI.X.SX32 R7, R9, R3.reuse, 0x1, P6 ;  /* 0x0000000309077211 */ /* 0x080fe200030f0eff */
[----:B------:R-:W-:Y:S01]  /*37da0*/  IMAD R0, R8, 0x2, R5 ;  /* 0x0000000208007824 */ /* 0x000fe200078e0205 */
[----:B------:R-:W-:Y:S02]  /*37db0*/  IADD3 R4, P6, PT, R5, R2, RZ ;  /* 0x0000000205047210 */ /* 0x000fe40007fde0ff */
[----:B------:R-:W-:Y:S01]  /*37dc0*/  PRMT R9, R23, 0x7771, RZ ;  /* 0x0000777117097816 */ /* 0x000fe200000000ff */
[----:B------:R1:W-:Y:S01]  /*37dd0*/  @P2 STG.E.U8 desc[UR22][R6.64], R10 ;  /* 0x0000000a06002986 */ /* 0x0003e2000c101116 */
[----:B------:R-:W-:-:S05]  /*37de0*/  LEA.HI.X.SX32 R5, R5, R3, 0x1, P6 ;  /* 0x0000000305057211 */ /* 0x000fca00030f0eff */
[----:B------:R0:W-:Y:S01]  /*37df0*/  @P3 STG.E.U8 desc[UR22][R4.64], R9 ;  /* 0x0000000904003986 */ /* 0x0001e2000c101116 */
[----:B-1----:R-:W-:-:S03]  /*37e00*/  IADD3 R6, P6, PT, R0, R2, RZ ;  /* 0x0000000200067210 */ /* 0x002fc60007fde0ff */
[----:B------:R-:W3:Y:S01]  /*37e10*/  LDL.LU R10, [R1+0xc50] ;  /* 0x000c5000010a7983 */ /* 0x000ee20000300800 */
[-C--:B------:R-:W-:Y:S02]  /*37e20*/  LEA.HI.X.SX32 R7, R0, R3.reuse, 0x1, P6 ;  /* 0x0000000300077211 */ /* 0x080fe400030f0eff */
[----:B0-----:R-:W-:Y:S01]  /*37e30*/  PRMT R9, R23, 0x7772, RZ ;  /* 0x0000777217097816 */ /* 0x001fe200000000ff */
[C---:B----4-:R-:W-:Y:S01]  /*37e40*/  IMAD R5, R15.reuse, R8, RZ ;  /* 0x000000080f057224 */ /* 0x050fe200078e02ff */
[----:B------:R-:W-:Y:S01]  /*37e50*/  ISETP.LT.AND P2, PT, R15, UR4, !P0 ;  /* 0x000000040f007c0c */ /* 0x000fe2000c741270 */
[----:B------:R-:W3:Y:S02]  /*37e60*/  LDCU UR4, c[0x0][0x39c] ;  /* 0x00007380ff0477ac */ /* 0x000ee40008000800 */
[----:B------:R0:W-:Y:S01]  /*37e70*/  @P1 STG.E.U8 desc[UR22][R6.64], R9 ;  /* 0x0000000906001986 */ /* 0x0001e2000c101116 */
[C---:B------:R-:W-:Y:S02]  /*37e80*/  IADD3 R4, P6, PT, R5.reuse, R2, RZ ;  /* 0x0000000205047210 */ /* 0x040fe40007fde0ff */
[----:B--2---:R-:W-:Y:S01]  /*37e90*/  ISETP.LT.AND P3, PT, R14, UR6, !P0 ;  /* 0x000000060e007c0c */ /* 0x004fe2000c761270 */
[----:B------:R-:W1:Y:S01]  /*37ea0*/  LDCU UR6, c[0x0][0x39c] ;  /* 0x00007380ff0677ac */ /* 0x000e620008000800 */
[----:B------:R-:W-:Y:S01]  /*37eb0*/  ISETP.LT.AND P1, PT, R12, UR5, !P0 ;  /* 0x000000050c007c0c */ /* 0x000fe2000c721270 */
[----:B------:R-:W2:Y:S01]  /*37ec0*/  LDCU UR5, c[0x0][0x39c] ;  /* 0x00007380ff0577ac */ /* 0x000ea20008000800 */
[----:B------:R-:W4:Y:S01]  /*37ed0*/  LDL.LU R12, [R1+0xcf0] ;  /* 0x000cf000010c7983 */ /* 0x000f220000300800 */
[----:B0-----:R-:W-:Y:S01]  /*37ee0*/  IMAD R7, R8, 0x4, R0 ;  /* 0x0000000408077824 */ /* 0x001fe200078e0200 */
[----:B------:R-:W-:-:S02]  /*37ef0*/  LEA.HI.X.SX32 R5, R5, R3, 0x1, P6 ;  /* 0x0000000305057211 */ /* 0x000fc400030f0eff */
[----:B------:R-:W-:Y:S01]  /*37f00*/  PRMT R23, R23, 0x7773, RZ ;  /* 0x0000777317177816 */ /* 0x000fe200000000ff */
[----:B------:R-:W-:Y:S01]  /*37f10*/  IMAD R0, R8, 0x2, R7 ;  /* 0x0000000208007824 */ /* 0x000fe200078e0207 */
[----:B------:R-:W-:-:S03]  /*37f20*/  IADD3 R6, P6, PT, R7, R2, RZ ;  /* 0x0000000207067210 */ /* 0x000fc60007fde0ff */
[----:B------:R0:W-:Y:S01]  /*37f30*/  @P2 STG.E.U8 desc[UR22][R4.64], R23 ;  /* 0x0000001704002986 */ /* 0x0001e2000c101116 */
[----:B------:R-:W-:Y:S02]  /*37f40*/  LEA.HI.X.SX32 R7, R7, R3, 0x1, P6 ;  /* 0x0000000307077211 */ /* 0x000fe400030f0eff */
[----:B---3--:R-:W-:Y:S01]  /*37f50*/  ISETP.LT.AND P2, PT, R13, UR4, !P0 ;  /* 0x000000040d007c0c */ /* 0x008fe2000c741270 */
[----:B------:R-:W3:Y:S01]  /*37f60*/  LDCU UR4, c[0x0][0x39c] ;  /* 0x00007380ff0477ac */ /* 0x000ee20008000800 */
[----:B------:R-:W3:Y:S01]  /*37f70*/  LDL.LU R13, [R1+0xd38] ;  /* 0x000d3800010d7983 */ /* 0x000ee20000300800 */
[----:B0-----:R-:W-:-:S04]  /*37f80*/  IADD3 R4, P6, PT, R0, R2, RZ ;  /* 0x0000000200047210 */ /* 0x001fc80007fde0ff */
[----:B------:R-:W-:Y:S02]  /*37f90*/  LEA.HI.X.SX32 R5, R0, R3, 0x1, P6 ;  /* 0x0000000300057211 */ /* 0x000fe400030f0eff */
[----:B-1----:R-:W-:Y:S01]  /*37fa0*/  ISETP.LT.AND P6, PT, R11, UR6, !P0 ;  /* 0x000000060b007c0c */ /* 0x002fe2000c7c1270 */
[----:B------:R-:W4:Y:S01]  /*37fb0*/  LDCU UR6, c[0x0][0x39c] ;  /* 0x00007380ff0677ac */ /* 0x000f220008000800 */
[----:B------:R-:W3:Y:S01]  /*37fc0*/  LDL.LU R11, [R1+0xaec] ;  /* 0x000aec00010b7983 */ /* 0x000ee20000300800 */
[----:B------:R-:W-:Y:S01]  /*37fd0*/  PRMT R9, R28, 0x7770, RZ ;  /* 0x000077701c097816 */ /* 0x000fe200000000ff */
[----:B------:R-:W-:-:S04]  /*37fe0*/  IMAD R0, R8, 0x2, R0 ;  /* 0x0000000208007824 */ /* 0x000fc800078e0200 */
[----:B------:R0:W-:Y:S02]  /*37ff0*/  @P5 STG.E.U8 desc[UR22][R6.64], R9 ;  /* 0x0000000906005986 */ /* 0x0001e4000c101116 */
[----:B0-----:R-:W-:-:S05]  /*38000*/  PRMT R6, R28, 0x7771, RZ ;  /* 0x000077711c067816 */ /* 0x001fca00000000ff */
[----:B------:R0:W-:Y:S01]  /*38010*/  @P4 STG.E.U8 desc[UR22][R4.64], R6 ;  /* 0x0000000604004986 */ /* 0x0001e2000c101116 */
[----:B--2---:R-:W-:Y:S01]  /*38020*/  ISETP.LT.AND P4, PT, R10, UR5, !P0 ;  /* 0x000000050a007c0c */ /* 0x004fe2000c781270 */
[----:B------:R-:W1:Y:S02]  /*38030*/  LDCU UR5, c[0x0][0x39c] ;  /* 0x00007380ff0577ac */ /* 0x000e640008000800 */
[----:B------:R-:W1:Y:S01]  /*38040*/  LDL.LU R10, [R1+0xdd8] ;  /* 0x000dd800010a7983 */ /* 0x000e620000300800 */
[----:B------:R-:W-:-:S03]  /*38050*/  PRMT R9, R28, 0x7772, RZ ;  /* 0x000077721c097816 */ /* 0x000fc600000000ff */
[----:B------:R-:W2:Y:S01]  /*38060*/  LDL.LU R15, [R1+0xc8c] ;  /* 0x000c8c00010f7983 */ /* 0x000ea20000300800 */
[----:B0-----:R-:W-:-:S04]  /*38070*/  IADD3 R6, P5, PT, R0, R2, RZ ;  /* 0x0000000200067210 */ /* 0x001fc80007fbe0ff */
[----:B------:R-:W-:Y:S01]  /*38080*/  LEA.HI.X.SX32 R7, R0, R3, 0x1, P5 ;  /* 0x0000000300077211 */ /* 0x000fe200028f0eff */
[----:B------:R-:W-:-:S04]  /*38090*/  IMAD R5, R8, 0x2, R0 ;  /* 0x0000000208057824 */ /* 0x000fc800078e0200 */
[----:B------:R0:W-:Y:S01]  /*380a0*/  @P3 STG.E.U8 desc[UR22][R6.64], R9 ;  /* 0x0000000906003986 */ /* 0x0001e2000c101116 */
[----:B----4-:R-:W-:Y:S01]  /*380b0*/  ISETP.LT.AND P3, PT, R12, UR6, !P0 ;  /* 0x000000060c007c0c */ /* 0x010fe2000c761270 */
[----:B------:R-:W-:Y:S01]  /*380c0*/  IMAD R0, R8, 0x2, R5 ;  /* 0x0000000208007824 */ /* 0x000fe200078e0205 */
[CC--:B------:R-:W-:Y:S01]  /*380d0*/  IADD3 R4, P5, PT, R5.reuse, R2.reuse, RZ ;  /* 0x0000000205047210 */ /* 0x0c0fe20007fbe0ff */
[----:B------:R-:W4:Y:S01]  /*380e0*/  LDL.LU R12, [R1+0xca4] ;  /* 0x000ca400010c7983 */ /* 0x000f220000300800 */
[----:B------:R-:W-:Y:S01]  /*380f0*/  PRMT R28, R28, 0x7773, RZ ;  /* 0x000077731c1c7816 */ /* 0x000fe200000000ff */
[----:B------:R-:W2:Y:S01]  /*38100*/  LDCU UR6, c[0x0][0x39c] ;  /* 0x00007380ff0677ac */ /* 0x000ea20008000800 */
[----:B------:R-:W-:Y:S01]  /*38110*/  LEA.HI.X.SX32 R5, R5, R3, 0x1, P5 ;  /* 0x0000000305057211 */ /* 0x000fe200028f0eff */
[----:B------:R-:W2:Y:S01]  /*38120*/  LDL.LU R14, [R1+0xd08] ;  /* 0x000d0800010e7983 */ /* 0x000ea20000300800 */
[----:B0-----:R-:W-:-:S03]  /*38130*/  IADD3 R6, P5, PT, R0, R2, RZ ;  /* 0x0000000200067210 */ /* 0x001fc60007fbe0ff */
[----:B------:R0:W-:Y:S01]  /*38140*/  @P1 STG.E.U8 desc[UR22][R4.64], R28 ;  /* 0x0000001c04001986 */ /* 0x0001e2000c101116 */
[----:B------:R-:W-:Y:S02]  /*38150*/  LEA.HI.X.SX32 R7, R0, R3, 0x1, P5 ;  /* 0x0000000300077211 */ /* 0x000fe400028f0eff */
[----:B---3--:R-:W-:Y:S01]  /*38160*/  ISETP.LT.AND P1, PT, R13, UR7, !P0 ;  /* 0x000000070d007c0c */ /* 0x008fe2000c721270 */
[----:B------:R-:W3:Y:S01]  /*38170*/  LDCU UR7, c[0x0][0x39c] ;  /* 0x00007380ff0777ac */ /* 0x000ee20008000800 */
[----:B------:R-:W3:Y:S01]  /*38180*/  LDL.LU R13, [R1+0xd9c] ;  /* 0x000d9c00010d7983 */ /* 0x000ee20000300800 */
[----:B0-----:R-:W-:-:S05]  /*38190*/  PRMT R5, R29, 0x7770, RZ ;  /* 0x000077701d057816 */ /* 0x001fca00000000ff */
[----:B------:R0:W-:Y:S01]  /*381a0*/  @P2 STG.E.U8 desc[UR22][R6.64], R5 ;  /* 0x0000000506002986 */ /* 0x0001e2000c101116 */
[C---:B------:R-:W-:Y:S01]  /*381b0*/  ISETP.LT.AND P2, PT, R11.reuse, UR4, !P0 ;  /* 0x000000040b007c0c */ /* 0x040fe2000c741270 */
[----:B------:R-:W-:Y:S01]  /*381c0*/  IMAD R9, R11, R8, RZ ;  /* 0x000000080b097224 */ /* 0x000fe200078e02ff */
[----:B------:R-:W4:Y:S01]  /*381d0*/  LDCU UR4, c[0x0][0x39c] ;  /* 0x00007380ff0477ac */ /* 0x000f220008000800 */
[----:B------:R-:W3:Y:S01]  /*381e0*/  LDL.LU R11, [R1+0xdb8] ;  /* 0x000db800010b7983 */ /* 0x000ee20000300800 */
[----:B------:R-:W-:Y:S01]  /*381f0*/  IMAD R4, R8, 0x2, R0 ;  /* 0x0000000208047824 */ /* 0x000fe200078e0200 */
[----:B0-----:R-:W-:-:S03]  /*38200*/  PRMT R5, R29, 0x7771, RZ ;  /* 0x000077711d057816 */ /* 0x001fc600000000ff */
[----:B------:R-:W-:Y:S01]  /*38210*/  IMAD R0, R8, 0x2, R4 ;  /* 0x0000000208007824 */ /* 0x000fe200078e0204 */
[----:B------:R-:W-:-:S04]  /*38220*/  IADD3 R6, P5, PT, R4, R2, RZ ;  /* 0x0000000204067210 */ /* 0x000fc80007fbe0ff */
[----:B------:R-:W-:Y:S02]  /*38230*/  LEA.HI.X.SX32 R7, R4, R3, 0x1, P5 ;  /* 0x0000000304077211 */ /* 0x000fe400028f0eff */
[----:B------:R-:W-:-:S03]  /*38240*/  IADD3 R4, P5, PT, R0, R2, RZ ;  /* 0x0000000200047210 */ /* 0x000fc60007fbe0ff */
[----:B------:R0:W-:Y:S02]  /*38250*/  @P6 STG.E.U8 desc[UR22][R6.64], R5 ;  /* 0x0000000506006986 */ /* 0x0001e4000c101116 */
[-C--:B0-----:R-:W-:Y:S02]  /*38260*/  LEA.HI.X.SX32 R5, R0, R3.reuse, 0x1, P5 ;  /* 0x0000000300057211 */ /* 0x081fe400028f0eff */
[----:B------:R-:W-:Y:S02]  /*38270*/  IADD3 R6, P6, PT, R9, R2, RZ ;  /* 0x0000000209067210 */ /* 0x000fe40007fde0ff */
[----:B-1----:R-:W-:Y:S01]  /*38280*/  ISETP.LT.AND P5, PT, R10, UR5, !P0 ;  /* 0x000000050a007c0c */ /* 0x002fe2000c7a1270 */
[----:B------:R-:W-:Y:S01]  /*38290*/  IMAD R0, R8, 0x4, R0 ;  /* 0x0000000408007824 */ /* 0x000fe200078e0200 */
[----:B------:R-:W-:Y:S01]  /*382a0*/  PRMT R10, R29, 0x7772, RZ ;  /* 0x000077721d0a7816 */ /* 0x000fe200000000ff */
[----:B------:R-:W0:Y:S01]  /*382b0*/  LDCU UR5, c[0x0][0x39c] ;  /* 0x00007380ff0577ac */ /* 0x000e220008000800 */
[----:B------:R-:W-:-:S02]  /*382c0*/  LEA.HI.X.SX32 R7, R9, R3, 0x1, P6 ;  /* 0x0000000309077211 */ /* 0x000fc400030f0eff */
[----:B------:R-:W-:Y:S01]  /*382d0*/  PRMT R29, R29, 0x7773, RZ ;  /* 0x000077731d1d7816 */ /* 0x000fe200000000ff */
[----:B------:R1:W-:Y:S04]  /*382e0*/  @P4 STG.E.U8 desc[UR22][R4.64], R10 ;  /* 0x0000000a04004986 */ /* 0x0003e8000c101116 */
[----:B------:R0:W-:Y:S01]  /*382f0*/  @P2 STG.E.U8 desc[UR22][R6.64], R29 ;  /* 0x0000001d06002986 */ /* 0x0001e2000c101116 */
[----:B----4-:R-:W-:Y:S01]  /*38300*/  ISETP.LT.AND P2, PT, R12, UR4, !P0 ;  /* 0x000000040c007c0c */ /* 0x010fe2000c741270 */
[----:B------:R-:W3:Y:S02]  /*38310*/  LDCU UR4, c[0x0][0x39c] ;  /* 0x00007380ff0477ac */ /* 0x000ee40008000800 */
[----:B------:R-:W4:Y:S01]  /*38320*/  LDL.LU R12, [R1+0xc4c] ;  /* 0x000c4c00010c7983 */ /* 0x000f220000300800 */
[----:B-1----:R-:W-:-:S02]  /*38330*/  IADD3 R4, P6, PT, R0, R2, RZ ;  /* 0x0000000200047210 */ /* 0x002fc40007fde0ff */
[----:B--2---:R-:W-:Y:S01]  /*38340*/  ISETP.LT.AND P4, PT, R15, UR6, !P0 ;  /* 0x000000060f007c0c */ /* 0x004fe2000c781270 */
[----:B------:R-:W1:Y:S01]  /*38350*/  LDCU UR6, c[0x0][0x39c] ;  /* 0x00007380ff0677ac */ /* 0x000e620008000800 */
[----:B------:R-:W-:Y:S01]  /*38360*/  LEA.HI.X.SX32 R5, R0, R3, 0x1, P6 ;  /* 0x0000000300057211 */ /* 0x000fe200030f0eff */
[----:B------:R-:W-:Y:S01]  /*38370*/  IMAD R0, R8, 0x2, R0 ;  /* 0x0000000208007824 */ /* 0x000fe200078e0200 */
[C---:B0-----:R-:W-:Y:S01]  /*38380*/  PRMT R6, R30.reuse, 0x7770, RZ ;  /* 0x000077701e067816 */ /* 0x041fe200000000ff */
[----:B------:R-:W2:Y:S04]  /*38390*/  LDL.LU R15, [R1+0xa5c] ;  /* 0x000a5c00010f7983 */ /* 0x000ea80000300800 */
[----:B------:R0:W-:Y:S01]  /*383a0*/  @P3 STG.E.U8 desc[UR22][R4.64], R6 ;  /* 0x0000000604003986 */ /* 0x0001e2000c101116 */
[----:B------:R-:W-:-:S02]  /*383b0*/  PRMT R10, R30, 0x7771, RZ ;  /* 0x000077711e0a7816 */ /* 0x000fc400000000ff */
        /* <DEDUP_REMOVED lines=9> */
[----:B------:R-:W4:Y:S02]  /*38450*/  LDCU UR5, c[0x0][0x39c] ;  /* 0x00007380ff0577ac */ /* 0x000f240008000800 */
[----:B------:R0:W-:Y:S04]  /*38460*/  @P5 STG.E.U8 desc[UR22][R4.64], R0 ;  /* 0x0000000004005986 */ /* 0x0001e8000c101116 */
[----:B------:R-:W2:Y:S01]  /*38470*/  LDL.LU R14, [R1+0xaa0] ;  /* 0x000aa000010e7983 */ /* 0x000ea20000300800 */
[----:B---3--:R-:W-:Y:S01]  /*38480*/  ISETP.LT.AND P1, PT, R13, UR4, !P0 ;  /* 0x000000040d007c0c */ /* 0x008fe2000c721270 */
[----:B------:R-:W2:Y:S01]  /*38490*/  LDCU UR4, c[0x0][0x39c] ;  /* 0x00007380ff0477ac */ /* 0x000ea20008000800 */
[----:B-1----:R-:W-:Y:S01]  /*384a0*/  ISETP.LT.AND P5, PT, R11, UR6, !P0 ;  /* 0x000000060b007c0c */ /* 0x002fe2000c7a1270 */
[----:B------:R-:W1:Y:S01]  /*384b0*/  LDCU UR6, c[0x0][0x39c] ;  /* 0x00007380ff0677ac */ /* 0x000e620008000800 */
[----:B------:R-:W3:Y:S04]  /*384c0*/  LDL.LU R11, [R1+0xaa4] ;  /* 0x000aa400010b7983 */ /* 0x000ee80000300800 */
[----:B------:R-:W3:Y:S01]  /*384d0*/  LDL.LU R13, [R1+0xde0] ;  /* 0x000de000010d7983 */ /* 0x000ee20000300800 */
[----:B0-----:R-:W-:-:S02]  /*384e0*/  IADD3 R6, P6, PT, R9, R2, RZ ;  /* 0x0000000209067210 */ /* 0x001fc40007fde0ff */
[----:B------:R-:W-:Y:S02]  /*384f0*/  PRMT R30, R30, 0x7773, RZ ;  /* 0x000077731e1e7816 */ /* 0x000fe400000000ff */
[----:B------:R-:W-:Y:S01]  /*38500*/  LEA.HI.X.SX32 R7, R9, R3, 0x1, P6 ;  /* 0x0000000309077211 */ /* 0x000fe200030f0eff */
[----:B------:R-:W-:-:S04]  /*38510*/  IMAD R9, R8, 0x2, R9 ;  /* 0x0000000208097824 */ /* 0x000fc800078e0209 */
[----:B------:R0:W-:Y:S01]  /*38520*/  @P4 STG.E.U8 desc[UR22][R6.64], R30 ;  /* 0x0000001e06004986 */ /* 0x0001e2000c101116 */
[----:B------:R-:W-:Y:S01]  /*38530*/  IMAD R5, R8, 0x2, R9 ;  /* 0x0000000208057824 */ /* 0x000fe200078e0209 */
[----:B------:R-:W-:-:S03]  /*38540*/  PRMT R10, R31, 0x7770, RZ ;  /* 0x000077701f0a7816 */ /* 0x000fc600000000ff */
[----:B------:R-:W-:Y:S01]  /*38550*/  IMAD R0, R8, 0x2, R5 ;  /* 0x0000000208007824 */ /* 0x000fe200078e0205 */
[----:B0-----:R-:W-:-:S04]  /*38560*/  IADD3 R6, P6, PT, R9, R2, RZ ;  /* 0x0000000209067210 */ /* 0x001fc80007fde0ff */
[-C--:B------:R-:W-:Y:S02]  /*38570*/  LEA.HI.X.SX32 R7, R9, R3.reuse, 0x1, P6 ;  /* 0x0000000309077211 */ /* 0x080fe400030f0eff */
[----:B------:R-:W-:Y:S02]  /*38580*/  IADD3 R4, P6, PT, R5, R2, RZ ;  /* 0x0000000205047210 */ /* 0x000fe40007fde0ff */
[----:B------:R-:W-:Y:S01]  /*38590*/  PRMT R9, R31, 0x7771, RZ ;  /* 0x000077711f097816 */ /* 0x000fe200000000ff */
[----:B------:R0:W-:Y:S01]  /*385a0*/  @P2 STG.E.U8 desc[UR22][R6.64], R10 ;  /* 0x0000000a06002986 */ /* 0x0001e2000c101116 */
[----:B----4-:R-:W-:Y:S01]  /*385b0*/  ISETP.LT.AND P4, PT, R12, UR5, !P0 ;  /* 0x000000050c007c0c */ /* 0x010fe2000c781270 */
[----:B------:R-:W3:Y:S02]  /*385c0*/  LDCU UR5, c[0x0][0x39c] ;  /* 0x00007380ff0577ac */ /* 0x000ee40008000800 */
[----:B------:R-:W4:Y:S01]  /*385d0*/  LDL.LU R12, [R1+0xddc] ;  /* 0x000ddc00010c7983 */ /* 0x000f220000300800 */
[----:B------:R-:W-:-:S02]  /*385e0*/  LEA.HI.X.SX32 R5, R5, R3, 0x1, P6 ;  /* 0x0000000305057211 */ /* 0x000fc400030f0eff */
[C---:B0-----:R-:W-:Y:S01]  /*385f0*/  IADD3 R6, P6, PT, R0.reuse, R2, RZ ;  /* 0x0000000200067210 */ /* 0x041fe20007fde0ff */
[----:B------:R-:W4:Y:S01]  /*38600*/  LDL.LU R10, [R1+0xab0] ;  /* 0x000ab000010a7983 */ /* 0x000f220000300800 */
[C---:B--2---:R-:W-:Y:S01]  /*38610*/  ISETP.LT.AND P2, PT, R15.reuse, UR4, !P0 ;  /* 0x000000040f007c0c */ /* 0x044fe2000c741270 */
[----:B------:R-:W0:Y:S02]  /*38620*/  LDCU UR4, c[0x0][0x39c] ;  /* 0x00007380ff0477ac */ /* 0x000e240008000800 */
[----:B------:R2:W-:Y:S01]  /*38630*/  @P3 STG.E.U8 desc[UR22][R4.64], R9 ;  /* 0x0000000904003986 */ /* 0x0005e2000c101116 */
[----:B------:R-:W-:Y:S01]  /*38640*/  LEA.HI.X.SX32 R7, R0, R3, 0x1, P6 ;  /* 0x0000000300077211 */ /* 0x000fe200030f0eff */
[----:B--2---:R-:W-:Y:S01]  /*38650*/  IMAD R5, R15, R8, RZ ;  /* 0x000000080f057224 */ /* 0x004fe200078e02ff */
[----:B------:R-:W-:-:S04]  /*38660*/  PRMT R9, R31, 0x7772, RZ ;  /* 0x000077721f097816 */ /* 0x000fc800000000ff */
[----:B------:R-:W-:Y:S01]  /*38670*/  IADD3 R4, P6, PT, R5, R2, RZ ;  /* 0x0000000205047210 */ /* 0x000fe20007fde0ff */
[----:B------:R2:W-:Y:S01]  /*38680*/  @P1 STG.E.U8 desc[UR22][R6.64], R9 ;  /* 0x0000000906001986 */ /* 0x0005e2000c101116 */
[----:B------:R-:W-:Y:S02]  /*38690*/  PRMT R31, R31, 0x7773, RZ ;  /* 0x000077731f1f7816 */ /* 0x000fe400000000ff */
[----:B------:R-:W-:-:S05]  /*386a0*/  LEA.HI.X.SX32 R5, R5, R3, 0x1, P6 ;  /* 0x0000000305057211 */ /* 0x000fca00030f0eff */
[----:B------:R0:W-:Y:S01]  /*386b0*/  @P2 STG.E.U8 desc[UR22][R4.64], R31 ;  /* 0x0000001f04002986 */ /* 0x0001e2000c101116 */
[----:B-1----:R-:W-:Y:S01]  /*386c0*/  ISETP.LT.AND P3, PT, R14, UR6, !P0 ;  /* 0x000000060e007c0c */ /* 0x002fe2000c761270 */
[----:B------:R-:W4:Y:S01]  /*386d0*/  LDCU UR6, c[0x0][0x39c] ;  /* 0x00007380ff0677ac */ /* 0x000f220008000800 */
[----:B---3--:R-:W-:Y:S01]  /*386e0*/  ISETP.LT.AND P1, PT, R11, UR5, !P0 ;  /* 0x000000050b007c0c */ /* 0x008fe2000c721270 */
[----:B------:R-:W-:Y:S01]  /*386f0*/  IMAD R0, R8, 0x4, R0 ;  /* 0x0000000408007824 */ /* 0x000fe200078e0200 */
[----:B------:R-:W3:Y:S01]  /*38700*/  LDL.LU R11, [R1+0xdf0] ;  /* 0x000df000010b7983 */ /* 0x000ee20000300800 */
[----:B------:R-:W1:Y:S01]  /*38710*/  LDCU UR5, c[0x0][0x39c] ;  /* 0x00007380ff0577ac */ /* 0x000e620008000800 */
[----:B0-----:R-:W-:Y:S02]  /*38720*/  ISETP.LT.AND P2, PT, R13, UR4, !P0 ;  /* 0x000000040d007c0c */ /* 0x001fe4000c741270 */
[----:B------:R-:W3:Y:S01]  /*38730*/  LDL.LU R13, [R1+0xdf8] ;  /* 0x000df800010d7983 */ /* 0x000ee20000300800 */
[----:B--2---:R-:W-:Y:S01]  /*38740*/  IADD3 R6, P6, PT, R0, R2, RZ ;  /* 0x0000000200067210 */ /* 0x004fe20007fde0ff */
[----:B------:R-:W-:Y:S01]  /*38750*/  IMAD R9, R8, 0x2, R0 ;  /* 0x0000000208097824 */ /* 0x000fe200078e0200 */
[----:B------:R-:W0:Y:S01]  /*38760*/  LDCU UR4, c[0x0][0x39c] ;  /* 0x00007380ff0477ac */ /* 0x000e220008000800 */
[----:B------:R-:W0:Y:S04]  /*38770*/  LDL.LU R15, [R1+0xa58] ;  /* 0x000a5800010f7983 */ /* 0x000e280000300800 */
[----:B------:R-:W2:Y:S01]  /*38780*/  LDL.LU R14, [R1+0xaa8] ;  /* 0x000aa800010e7983 */ /* 0x000ea20000300800 */
[----:B------:R-:W-:-:S02]  /*38790*/  LEA.HI.X.SX32 R7, R0, R3, 0x1, P6 ;  /* 0x0000000300077211 */ /* 0x000fc400030f0eff */
[----:B------:R-:W-:Y:S02]  /*387a0*/  PRMT R0, R36, 0x7770, RZ ;  /* 0x0000777024007816 */ /* 0x000fe400000000ff */
[----:B------:R-:W-:-:S03]  /*387b0*/  IADD3 R4, P6, PT, R9, R2, RZ ;  /* 0x0000000209047210 */ /* 0x000fc60007fde0ff */
[----:B------:R1:W-:Y:S01]  /*387c0*/  @P5 STG.E.U8 desc[UR22][R6.64], R0 ;  /* 0x0000000006005986 */ /* 0x0003e2000c101116 */
[----:B------:R-:W-:Y:S01]  /*387d0*/  LEA.HI.X.SX32 R5, R9, R3, 0x1, P6 ;  /* 0x0000000309057211 */ /* 0x000fe200030f0eff */
[----:B------:R-:W-:Y:S01]  /*387e0*/  IMAD R9, R8, 0x2, R9 ;  /* 0x0000000208097824 */ /* 0x000fe200078e0209 */
[----:B-1----:R-:W-:-:S04]  /*387f0*/  PRMT R0, R36, 0x7771, RZ ;  /* 0x0000777124007816 */ /* 0x002fc800000000ff */
[C---:B------:R-:W-:Y:S01]  /*38800*/  IADD3 R6, P5, PT, R9.reuse, R2, RZ ;  /* 0x0000000209067210 */ /* 0x040fe20007fbe0ff */
[----:B------:R1:W-:Y:S01]  /*38810*/  @P4 STG.E.U8 desc[UR22][R4.64], R0 ;  /* 0x0000000004004986 */ /* 0x0003e2000c101116 */
[----:B----4-:R-:W-:Y:S01]  /*38820*/  ISETP.LT.AND P6, PT, R12, UR6, !P0 ;  /* 0x000000060c007c0c */ /* 0x010fe2000c7c1270 */
[----:B------:R-:W3:Y:S02]  /*38830*/  LDCU UR6, c[0x0][0x39c] ;  /* 0x00007380ff0677ac */ /* 0x000ee40008000800 */
[----:B------:R-:W4:Y:S01]  /*38840*/  LDL.LU R12, [R1+0xaac] ;  /* 0x000aac00010c7983 */ /* 0x000f220000300800 */
[----:B-1----:R-:W-:Y:S01]  /*38850*/  IMAD R0, R8, 0x2, R9 ;  /* 0x0000000208007824 */ /* 0x002fe200078e0209 */
[----:B------:R-:W-:Y:S01]  /*38860*/  ISETP.LT.AND P4, PT, R10, UR5, !P0 ;  /* 0x000000050a007c0c */ /* 0x000fe2000c781270 */
[----:B------:R-:W2:Y:S01]  /*38870*/  LDCU UR5, c[0x0][0x39c] ;  /* 0x00007380ff0577ac */ /* 0x000ea20008000800 */
[----:B------:R-:W-:Y:S01]  /*38880*/  LEA.HI.X.SX32 R7, R9, R3, 0x1, P5 ;  /* 0x0000000309077211 */ /* 0x000fe200028f0eff */
[----:B------:R-:W-:Y:S01]  /*38890*/  IMAD R9, R8, 0x2, R0 ;  /* 0x0000000208097824 */ /* 0x000fe200078e0200 */
[----:B------:R-:W-:-:S02]  /*388a0*/  PRMT R10, R36, 0x7772, RZ ;  /* 0x00007772240a7816 */ /* 0x000fc400000000ff */
[----:B------:R-:W-:-:S03]  /*388b0*/  IADD3 R4, P5, PT, R0, R2, RZ ;  /* 0x0000000200047210 */ /* 0x000fc60007fbe0ff */
[----:B------:R1:W-:Y:S01]  /*388c0*/  @P3 STG.E.U8 desc[UR22][R6.64], R10 ;  /* 0x0000000a06003986 */ /* 0x0003e2000c101116 */
[----:B------:R-:W-:Y:S02]  /*388d0*/  LEA.HI.X.SX32 R5, R0, R3, 0x1, P5 ;  /* 0x0000000300057211 */ /* 0x000fe400028f0eff */
[----:B------:R-:W-:Y:S02]  /*388e0*/  PRMT R36, R36, 0x7773, RZ ;  /* 0x0000777324247816 */ /* 0x000fe400000000ff */
[----:B------:R-:W-:Y:S02]  /*388f0*/  PRMT R0, R37, 0x7770, RZ ;  /* 0x0000777025007816 */ /* 0x000fe400000000ff */
[----:B-1----:R-:W-:-:S04]  /*38900*/  IADD3 R6, P5, PT, R9, R2, RZ ;  /* 0x0000000209067210 */ /* 0x002fc80007fbe0ff */
[----:B------:R-:W-:Y:S01]  /*38910*/  LEA.HI.X.SX32 R7, R9, R3, 0x1, P5 ;  /* 0x0000000309077211 */ /* 0x000fe200028f0eff */
[C---:B------:R-:W-:Y:S01]  /*38920*/  IMAD R9, R8.reuse, 0x2, R9 ;  /* 0x0000000208097824 */ /* 0x040fe200078e0209 */
[----:B------:R1:W-:Y:S04]  /*38930*/  @P1 STG.E.U8 desc[UR22][R4.64], R36 ;  /* 0x0000002404001986 */ /* 0x0003e8000c101116 */
[----:B------:R1:W-:Y:S02]  /*38940*/  @P2 STG.E.U8 desc[UR22][R6.64], R0 ;  /* 0x0000000006002986 */ /* 0x0003e4000c101116 */
[----:B-1----:R-:W-:Y:S01]  /*38950*/  IADD3 R4, P5, PT, R9, R2, RZ ;  /* 0x0000000209047210 */ /* 0x002fe20007fbe0ff */
[----:B------:R-:W-:-:S03]  /*38960*/  IMAD R0, R8, 0x2, R9 ;  /* 0x0000000208007824 */ /* 0x000fc600078e0209 */
[----:B------:R-:W-:Y:S02]  /*38970*/  LEA.HI.X.SX32 R5, R9, R3, 0x1, P5 ;  /* 0x0000000309057211 */ /* 0x000fe400028f0eff */
[----:B------:R-:W-:Y:S02]  /*38980*/  PRMT R7, R37, 0x7771, RZ ;  /* 0x0000777125077816 */ /* 0x000fe400000000ff */
[----:B------:R-:W-:-:S03]  /*38990*/  IADD3 R6, P5, PT, R0, R2, RZ ;  /* 0x0000000200067210 */ /* 0x000fc60007fbe0ff */
[----:B------:R1:W-:Y:S02]  /*389a0*/  @P6 STG.E.U8 desc[UR22][R4.64], R7 ;  /* 0x0000000704006986 */ /* 0x0003e4000c101116 */
[-C--:B-1----:R-:W-:Y:S02]  /*389b0*/  LEA.HI.X.SX32 R7, R0, R3.reuse, 0x1, P5 ;  /* 0x0000000300077211 */ /* 0x082fe400028f0eff */
[----:B---3--:R-:W-:Y:S01]  /*389c0*/  ISETP.LT.AND P3, PT, R11, UR6, !P0 ;  /* 0x000000060b007c0c */ /* 0x008fe2000c761270 */
[----:B------:R-:W4:Y:S01]  /*389d0*/  LDCU UR6, c[0x0][0x39c] ;  /* 0x00007380ff0677ac */ /* 0x000f220008000800 */
[----:B------:R-:W3:Y:S01]  /*389e0*/  LDL.LU R11, [R1+0xdd0] ;  /* 0x000dd000010b7983 */ /* 0x000ee20000300800 */
[----:B------:R-:W-:Y:S02]  /*389f0*/  ISETP.LT.AND P1, PT, R13, UR7, !P0 ;  /* 0x000000070d007c0c */ /* 0x000fe4000c721270 */
[----:B------:R-:W-:Y:S01]  /*38a00*/  PRMT R10, R37, 0x7772, RZ ;  /* 0x00007772250a7816 */ /* 0x000fe200000000ff */
[----:B------:R-:W3:Y:S01]  /*38a10*/  LDL.LU R13, [R1+0xde8] ;  /* 0x000de800010d7983 */ /* 0x000ee20000300800 */
[C---:B0-----:R-:W-:Y:S01]  /*38a20*/  ISETP.LT.AND P2, PT, R15.reuse, UR4, !P0 ;  /* 0x000000040f007c0c */ /* 0x041fe2000c741270 */
[----:B------:R-:W-:Y:S01]  /*38a30*/  IMAD R9, R15, R8, RZ ;  /* 0x000000080f097224 */ /* 0x000fe200078e02ff */
[----:B------:R-:W3:Y:S01]  /*38a40*/  LDCU UR4, c[0x0][0x39c] ;  /* 0x00007380ff0477ac */ /* 0x000ee20008000800 */
[----:B------:R-:W3:Y:S01]  /*38a50*/  LDL.LU R16, [R1+0xa9c] ;  /* 0x000a9c0001107983 */ /* 0x000ee20000300800 */
[----:B--2---:R-:W-:Y:S01]  /*38a60*/  ISETP.LT.AND P5, PT, R14, UR5, !P0 ;  /* 0x000000050e007c0c */ /* 0x004fe2000c7a1270 */
[----:B------:R-:W-:Y:S01]  /*38a70*/  IMAD R0, R8, 0x4, R0 ;  /* 0x0000000408007824 */ /* 0x000fe200078e0200 */
[----:B------:R-:W-:Y:S01]  /*38a80*/  PRMT R17, R38, 0x7770, RZ ;  /* 0x0000777026117816 */ /* 0x000fe200000000ff */
[----:B------:R-:W2:Y:S01]  /*38a90*/  LDL.LU R14, [R1+0xdf4] ;  /* 0x000df400010e7983 */ /* 0x000ea20000300800 */
[----:B------:R-:W0:Y:S03]  /*38aa0*/  LDCU UR7, c[0x0][0x39c] ;  /* 0x00007380ff0777ac */ /* 0x000e260008000800 */
[----:B------:R1:W-:Y:S01]  /*38ab0*/  @P4 STG.E.U8 desc[UR22][R6.64], R10 ;  /* 0x0000000a06004986 */ /* 0x0003e2000c101116 */
[C---:B------:R-:W-:Y:S01]  /*38ac0*/  IADD3 R4, P6, PT, R9.reuse, R2, RZ ;  /* 0x0000000209047210 */ /* 0x040fe20007fde0ff */
[----:B------:R-:W0:Y:S03]  /*38ad0*/  LDCU UR5, c[0x0][0x39c] ;  /* 0x00007380ff0577ac */ /* 0x000e260008000800 */
[----:B------:R-:W-:Y:S01]  /*38ae0*/  LEA.HI.X.SX32 R5, R9, R3, 0x1, P6 ;  /* 0x0000000309057211 */ /* 0x000fe200030f0eff */
[----:B------:R-:W-:Y:S01]  /*38af0*/  IMAD R9, R8, 0x2, R0 ;  /* 0x0000000208097824 */ /* 0x000fe200078e0200 */
[----:B------:R-:W-:-:S02]  /*38b00*/  PRMT R37, R37, 0x7773, RZ ;  /* 0x0000777325257816 */ /* 0x000fc400000000ff */
[----:B-1----:R-:W-:Y:S02]  /*38b10*/  IADD3 R6, P6, PT, R0, R2, RZ ;  /* 0x0000000200067210 */ /* 0x002fe40007fde0ff */
[----:B----4-:R-:W-:Y:S01]  /*38b20*/  ISETP.LT.AND P4, PT, R12, UR6, !P0 ;  /* 0x000000060c007c0c */ /* 0x010fe2000c781270 */
[----:B------:R-:W2:Y:S01]  /*38b30*/  LDCU UR6, c[0x0][0x39c] ;  /* 0x00007380ff0677ac */ /* 0x000ea20008000800 */
[----:B------:R-:W4:Y:S01]  /*38b40*/  LDL.LU R12, [R1+0xdfc] ;  /* 0x000dfc00010c7983 */ /* 0x000f220000300800 */
[----:B------:R-:W-:-:S03]  /*38b50*/  LEA.HI.X.SX32 R7, R0, R3, 0x1, P6 ;  /* 0x0000000300077211 */ /* 0x000fc600030f0eff */
[----:B------:R-:W4:Y:S04]  /*38b60*/  LDL.LU R0, [R1+0xa54] ;  /* 0x000a540001007983 */ /* 0x000f280000300800 */
[----:B------:R-:W4:Y:S04]  /*38b70*/  LDL.LU R18, [R1+0xa98] ;  /* 0x000a980001127983 */ /* 0x000f280000300800 */
[----:B------:R-:W4:Y:S04]  /*38b80*/  LDL.LU R10, [R1+0xa94] ;  /* 0x000a9400010a7983 */ /* 0x000f280000300800 */
[----:B------:R-:W-:Y:S04]  /*38b90*/  @P2 STG.E.U8 desc[UR22][R4.64], R37 ;  /* 0x0000002504002986 */ /* 0x000fe8000c101116 */
[----:B------:R1:W-:Y:S01]  /*38ba0*/  @P3 STG.E.U8 desc[UR22][R6.64], R17 ;  /* 0x0000001106003986 */ /* 0x0003e2000c101116 */
[----:B------:R-:W-:-:S02]  /*38bb0*/  PRMT R15, R38, 0x7771, RZ ;  /* 0x00007771260f7816 */ /* 0x000fc400000000ff */
[----:B-1----:R-:W-:-:S04]  /*38bc0*/  IADD3 R6, P6, PT, R9, R2, RZ ;  /* 0x0000000209067210 */ /* 0x002fc80007fde0ff */
[----:B------:R-:W-:-:S05]  /*38bd0*/  LEA.HI.X.SX32 R7, R9, R3, 0x1, P6 ;  /* 0x0000000309077211 */ /* 0x000fca00030f0eff */
[----:B------:R1:W-:Y:S01]  /*38be0*/  @P1 STG.E.U8 desc[UR22][R6.64], R15 ;  /* 0x0000000f06001986 */ /* 0x0003e2000c101116 */
[----:B---3--:R-:W-:Y:S01]  /*38bf0*/  ISETP.LT.AND P2, PT, R11, UR4, !P0 ;  /* 0x000000040b007c0c */ /* 0x008fe2000c741270 */
[----:B------:R-:W-:Y:S01]  /*38c00*/  IMAD R11, R8, 0x2, R9 ;  /* 0x00000002080b7824 */ /* 0x000fe200078e0209 */
[----:B------:R-:W3:Y:S04]  /*38c10*/  LDCU UR4, c[0x0][0x39c] ;  /* 0x00007380ff0477ac */ /* 0x000ee80008000800 */
[----:B------:R-:W-:Y:S02]  /*38c20*/  IADD3 R4, P6, PT, R11, R2, RZ ;  /* 0x000000020b047210 */ /* 0x000fe40007fde0ff */
[----:B0-----:R-:W-:Y:S01]  /*38c30*/  ISETP.LT.AND P3, PT, R13, UR5, !P0 ;  /* 0x000000050d007c0c */ /* 0x001fe2000c761270 */
[----:B------:R-:W4:Y:S01]  /*38c40*/  LDCU UR5, c[0x0][0x39c] ;  /* 0x00007380ff0577ac */ /* 0x000f220008000800 */
[----:B------:R-:W-:-:S02]  /*38c50*/  PRMT R13, R38, 0x7772, RZ ;  /* 0x00007772260d7816 */ /* 0x000fc400000000ff */
[----:B------:R-:W-:-:S05]  /*38c60*/  LEA.HI.X.SX32 R5, R11, R3, 0x1, P6 ;  /* 0x000000030b057211 */ /* 0x000fca00030f0eff */
[----:B------:R-:W-:Y:S01]  /*38c70*/  @P5 STG.E.U8 desc[UR22][R4.64], R13 ;  /* 0x0000000d04005986 */ /* 0x000fe2000c101116 */
[----:B--2---:R-:W-:Y:S01]  /*38c80*/  ISETP.LT.AND P5, PT, R14, UR6, !P0 ;  /* 0x000000060e007c0c */ /* 0x004fe2000c7a1270 */
[----:B------:R-:W-:Y:S01]  /*38c90*/  IMAD R9, R8, 0x2, R11 ;  /* 0x0000000208097824 */ /* 0x000fe200078e020b */
[----:B------:R-:W-:Y:S01]  /*38ca0*/  PRMT R17, R38, 0x7773, RZ ;  /* 0x0000777326117816 */ /* 0x000fe200000000ff */
[----:B------:R-:W2:Y:S01]  /*38cb0*/  LDL.LU R14, [R1+0xe00] ;  /* 0x000e0000010e7983 */ /* 0x000ea20000300800 */
[----:B---3--:R-:W-:Y:S01]  /*38cc0*/  ISETP.LT.AND P1, PT, R16, UR4, !P0 ;  /* 0x0000000410007c0c */ /* 0x008fe2000c721270 */
[----:B------:R-:W0:Y:S01]  /*38cd0*/  LDCU UR4, c[0x0][0x39c] ;  /* 0x00007380ff0477ac */ /* 0x000e220008000800 */
[----:B-1----:R-:W-:Y:S01]  /*38ce0*/  IADD3 R6, P6, PT, R9, R2, RZ ;  /* 0x0000000209067210 */ /* 0x002fe20007fde0ff */
[----:B------:R-:W3:Y:S01]  /*38cf0*/  LDL.LU R16, [R1+0xd50] ;  /* 0x000d500001107983 */ /* 0x000ee20000300800 */
[----:B------:R-:W-:Y:S01]  /*38d00*/  PRMT R15, R39, 0x7770, RZ ;  /* 0x00007770270f7816 */ /* 0x000fe200000000ff */
[----:B------:R-:W1:Y:S01]  /*38d10*/  LDCU UR6, c[0x0][0x39c] ;  /* 0x00007380ff0677ac */ /* 0x000e620008000800 */
[----:B------:R-:W-:Y:S01]  /*38d20*/  LEA.HI.X.SX32 R7, R9, R3, 0x1, P6 ;  /* 0x0000000309077211 */ /* 0x000fe200030f0eff */
[----:B------:R-:W-:-:S04]  /*38d30*/  IMAD R9, R8, 0x2, R9 ;  /* 0x0000000208097824 */ /* 0x000fc800078e0209 */
[----:B------:R0:W-:Y:S01]  /*38d40*/  @P4 STG.E.U8 desc[UR22][R6.64], R17 ;  /* 0x0000001106004986 */ /* 0x0001e2000c101116 */
[----:B------:R-:W-:Y:S01]  /*38d50*/  IMAD R11, R8, 0x2, R9 ;  /* 0x00000002080b7824 */ /* 0x000fe200078e0209 */
[CC--:B0-----:R-:W-:Y:S02]  /*38d60*/  IADD3 R6, P6, PT, R9.reuse, R2.reuse, RZ ;  /* 0x0000000209067210 */ /* 0x0c1fe40007fde0ff */
[----:B----4-:R-:W-:Y:S01]  /*38d70*/  ISETP.LT.AND P4, PT, R12, UR5, !P0 ;  /* 0x000000050c007c0c */ /* 0x010fe2000c781270 */
[----:B------:R-:W0:Y:S01]  /*38d80*/  LDCU UR5, c[0x0][0x39c] ;  /* 0x00007380ff0577ac */ /* 0x000e220008000800 */
[-C--:B------:R-:W-:Y:S01]  /*38d90*/  LEA.HI.X.SX32 R7, R9, R3.reuse, 0x1, P6 ;  /* 0x0000000309077211 */ /* 0x080fe200030f0eff */
[----:B------:R-:W-:Y:S01]  /*38da0*/  IMAD R9, R8, 0x2, R11 ;  /* 0x0000000208097824 */ /* 0x000fe200078e020b */
[C---:B------:R-:W-:Y:S01]  /*38db0*/  IADD3 R4, P6, PT, R11.reuse, R2, RZ ;  /* 0x000000020b047210 */ /* 0x040fe20007fde0ff */
[----:B------:R-:W4:Y:S03]  /*38dc0*/  LDL.LU R12, [R1+0xa90] ;  /* 0x000a9000010c7983 */ /* 0x000f260000300800 */
[----:B------:R-:W-:Y:S01]  /*38dd0*/  LEA.HI.X.SX32 R5, R11, R3, 0x1, P6 ;  /* 0x000000030b057211 */ /* 0x000fe200030f0eff */
[----:B------:R0:W-:Y:S01]  /*38de0*/  @P2 STG.E.U8 desc[UR22][R6.64], R15 ;  /* 0x0000000f06002986 */ /* 0x0001e2000c101116 */
[----:B------:R-:W-:-:S02]  /*38df0*/  PRMT R11, R39, 0x7771, RZ ;  /* 0x00007771270b7816 */ /* 0x000fc400000000ff */
[----:B------:R-:W-:Y:S02]  /*38e00*/  PRMT R13, R39, 0x7772, RZ ;  /* 0x00007772270d7816 */ /* 0x000fe400000000ff */
[----:B0-----:R-:W-:-:S04]  /*38e10*/  IADD3 R6, P6, PT, R9, R2, RZ ;  /* 0x0000000209067210 */ /* 0x001fc80007fde0ff */
[-C--:B------:R-:W-:Y:S01]  /*38e20*/  LEA.HI.X.SX32 R7, R9, R3.reuse, 0x1, P6 ;  /* 0x0000000309077211 */ /* 0x080fe200030f0eff */
[----:B------:R0:W-:Y:S01]  /*38e30*/  @P3 STG.E.U8 desc[UR22][R4.64], R11 ;  /* 0x0000000b04003986 */ /* 0x0001e2000c101116 */
[----:B------:R-:W-:Y:S01]  /*38e40*/  ISETP.LT.AND P2, PT, R0, UR4, !P0 ;  /* 0x0000000400007c0c */ /* 0x000fe2000c741270 */
[----:B------:R-:W2:Y:S02]  /*38e50*/  LDCU UR4, c[0x0][0x39c] ;  /* 0x00007380ff0477ac */ /* 0x000ea40008000800 */
[----:B------:R2:W-:Y:S01]  /*38e60*/  @P1 STG.E.U8 desc[UR22][R6.64], R13 ;  /* 0x0000000d06001986 */ /* 0x0005e2000c101116 */
[----:B------:R-:W-:Y:S01]  /*38e70*/  ISETP.LT.AND P1, PT, R10, UR5, !P0 ;  /* 0x000000050a007c0c */ /* 0x000fe2000c721270 */
[----:B------:R-:W-:Y:S01]  /*38e80*/  IMAD R0, R0, R8, RZ ;  /* 0x0000000800007224 */ /* 0x000fe200078e02ff */
[----:B------:R-:W-:Y:S01]  /*38e90*/  PRMT R39, R39, 0x7773, RZ ;  /* 0x0000777327277816 */ /* 0x000fe200000000ff */
[----:B------:R-:W4:Y:S01]  /*38ea0*/  LDL.LU R10, [R1+0xdec] ;  /* 0x000dec00010a7983 */ /* 0x000f220000300800 */
[----:B-1----:R-:W-:Y:S01]  /*38eb0*/  ISETP.LT.AND P3, PT, R18, UR6, !P0 ;  /* 0x0000000612007c0c */ /* 0x002fe2000c761270 */
[----:B------:R-:W3:Y:S01]  /*38ec0*/  LDCU UR6, c[0x0][0x39c] ;  /* 0x00007380ff0677ac */ /* 0x000ee20008000800 */
[----:B0-----:R-:W-:Y:S01]  /*38ed0*/  IADD3 R4, P6, PT, R0, R2, RZ ;  /* 0x0000000200047210 */ /* 0x001fe20007fde0ff */
[----:B------:R-:W-:Y:S01]  /*38ee0*/  IMAD R9, R8, 0x4, R9 ;  /* 0x0000000408097824 */ /* 0x000fe200078e0209 */
[----:B------:R-:W4:Y:S02]  /*38ef0*/  LDCU UR5, c[0x0][0x39c] ;  /* 0x00007380ff0577ac */ /* 0x000f240008000800 */
[----:B------:R-:W-:-:S05]  /*38f00*/  LEA.HI.X.SX32 R5, R0, R3, 0x1, P6 ;  /* 0x0000000300057211 */ /* 0x000fca00030f0eff */
[----:B------:R0:W-:Y:S01]  /*38f10*/  @P2 STG.E.U8 desc[UR22][R4.64], R39 ;  /* 0x0000002704002986 */ /* 0x0001e2000c101116 */
[----:B--2---:R-:W-:Y:S01]  /*38f20*/  ISETP.LT.AND P2, PT, R14, UR4, !P0 ;  /* 0x000000040e007c0c */ /* 0x004fe2000c741270 */
[----:B------:R-:W-:Y:S02]  /*38f30*/  IMAD R11, R8, 0x2, R9 ;  /* 0x00000002080b7824 */ /* 0x000fe400078e0209 */
[----:B------:R-:W2:Y:S01]  /*38f40*/  LDL.LU R14, [R1+0xbec] ;  /* 0x000bec00010e7983 */ /* 0x000ea20000300800 */
[CC--:B------:R-:W-:Y:S01]  /*38f50*/  IADD3 R6, P6, PT, R9.reuse, R2.reuse, RZ ;  /* 0x0000000209067210 */ /* 0x0c0fe20007fde0ff */
[----:B------:R-:W1:Y:S01]  /*38f60*/  LDCU UR4, c[0x0][0x39c] ;  /* 0x00007380ff0477ac */ /* 0x000e620008000800 */
[----:B------:R-:W-:Y:S01]  /*38f70*/  PRMT R17, R48, 0x7770, RZ ;  /* 0x0000777030117816 */ /* 0x000fe200000000ff */
[----:B------:R-:W1:Y:S01]  /*38f80*/  LDL.LU R0, [R1+0xa50] ;  /* 0x000a500001007983 */ /* 0x000e620000300800 */
[----:B------:R-:W-:Y:S02]  /*38f90*/  LEA.HI.X.SX32 R7, R9, R3, 0x1, P6 ;  /* 0x0000000309077211 */ /* 0x000fe400030f0eff */
[----:B0-----:R-:W-:-:S04]  /*38fa0*/  IADD3 R4, P6, PT, R11, R2, RZ ;  /* 0x000000020b047210 */ /* 0x001fc80007fde0ff */
[----:B------:R-:W-:Y:S02]  /*38fb0*/  LEA.HI.X.SX32 R5, R11, R3, 0x1, P6 ;  /* 0x000000030b057211 */ /* 0x000fe400030f0eff */
[----:B---3--:R-:W-:Y:S01]  /*38fc0*/  ISETP.LT.AND P6, PT, R16, UR6, !P0 ;  /* 0x0000000610007c0c */ /* 0x008fe2000c7c1270 */
[----:B------:R-:W0:Y:S01]  /*38fd0*/  LDCU UR6, c[0x0][0x39c] ;  /* 0x00007380ff0677ac */ /* 0x000e220008000800 */
[----:B------:R-:W-:Y:S01]  /*38fe0*/  PRMT R15, R48, 0x7771, RZ ;  /* 0x00007771300f7816 */ /* 0x000fe200000000ff */
[----:B------:R-:W-:Y:S01]  /*38ff0*/  IMAD R11, R8, 0x2, R11 ;  /* 0x00000002080b7824 */ /* 0x000fe200078e020b */
[----:B------:R3:W-:Y:S04]  /*39000*/  @P5 STG.E.U8 desc[UR22][R6.64], R17 ;  /* 0x0000001106005986 */ /* 0x0007e8000c101116 */
[----:B------:R0:W-:Y:S01]  /*39010*/  @P4 STG.E.U8 desc[UR22][R4.64], R15 ;  /* 0x0000000f04004986 */ /* 0x0001e2000c101116 */
[----:B---3--:R-:W-:-:S02]  /*39020*/  PRMT R17, R48, 0x7772, RZ ;  /* 0x0000777230117816 */ /* 0x008fc400000000ff */
[----:B0-----:R-:W-:-:S04]  /*39030*/  IADD3 R4, P5, PT, R11, R2, RZ ;  /* 0x000000020b047210 */ /* 0x001fc80007fbe0ff */
[----:B------:R-:W-:Y:S02]  /*39040*/  LEA.HI.X.SX32 R5, R11, R3, 0x1, P5 ;  /* 0x000000030b057211 */ /* 0x000fe400028f0eff */
[----:B----4-:R-:W-:Y:S01]  /*39050*/  ISETP.LT.AND P4, PT, R12, UR5, !P0 ;  /* 0x000000050c007c0c */ /* 0x010fe2000c781270 */
[----:B------:R-:W-:Y:S01]  /*39060*/  IMAD R9, R8, 0x2, R11 ;  /* 0x0000000208097824 */ /* 0x000fe200078e020b */
[----:B------:R-:W3:Y:S01]  /*39070*/  LDL.LU R12, [R1+0xa8c] ;  /* 0x000a8c00010c7983 */ /* 0x000ee20000300800 */
[----:B------:R-:W-:Y:S01]  /*39080*/  PRMT R13, R48, 0x7773, RZ ;  /* 0x00007773300d7816 */ /* 0x000fe200000000ff */
[----:B------:R-:W3:Y:S02]  /*39090*/  LDCU UR5, c[0x0][0x39c] ;  /* 0x00007380ff0577ac */ /* 0x000ee40008000800 */
[----:B------:R0:W-:Y:S01]  /*390a0*/  @P3 STG.E.U8 desc[UR22][R4.64], R17 ;  /* 0x0000001104003986 */ /* 0x0001e2000c101116 */
[----:B------:R-:W-:-:S03]  /*390b0*/  IADD3 R6, P5, PT, R9, R2, RZ ;  /* 0x0000000209067210 */ /* 0x000fc60007fbe0ff */
[----:B0-----:R-:W4:Y:S01]  /*390c0*/  LDL.LU R17, [R1+0xa88] ;  /* 0x000a880001117983 */ /* 0x001f220000300800 */
[----:B------:R-:W-:Y:S01]  /*390d0*/  ISETP.LT.AND P3, PT, R10, UR6, !P0 ;  /* 0x000000060a007c0c */ /* 0x000fe2000c761270 */
[----:B------:R-:W-:Y:S01]  /*390e0*/  IMAD R11, R8, 0x2, R9 ;  /* 0x00000002080b7824 */ /* 0x000fe200078e0209 */
[----:B------:R-:W-:Y:S01]  /*390f0*/  LEA.HI.X.SX32 R7, R9, R3, 0x1, P5 ;  /* 0x0000000309077211 */ /* 0x000fe200028f0eff */
[----:B------:R-:W4:Y:S01]  /*39100*/  LDL.LU R10, [R1+0xc28] ;  /* 0x000c2800010a7983 */ /* 0x000f220000300800 */
[----:B------:R-:W-:Y:S01]  /*39110*/  PRMT R15, R49, 0x7770, RZ ;  /* 0x00007770310f7816 */ /* 0x000fe200000000ff */
[----:B------:R-:W0:Y:S02]  /*39120*/  LDCU UR6, c[0x0][0x39c] ;  /* 0x00007380ff0677ac */ /* 0x000e240008000800 */
[----:B------:R0:W-:Y:S04]  /*39130*/  @P1 STG.E.U8 desc[UR22][R6.64], R13 ;  /* 0x0000000d06001986 */ /* 0x0001e8000c101116 */
[----:B------:R-:W4:Y:S01]  /*39140*/  LDL.LU R16, [R1+0xc48] ;  /* 0x000c480001107983 */ /* 0x000f220000300800 */
[----:B--2---:R-:W-:Y:S01]  /*39150*/  ISETP.LT.AND P1, PT, R14, UR7, !P0 ;  /* 0x000000070e007c0c */ /* 0x004fe2000c721270 */
[----:B------:R-:W2:Y:S02]  /*39160*/  LDCU UR7, c[0x0][0x39c] ;  /* 0x00007380ff0777ac */ /* 0x000ea40008000800 */
[----:B------:R-:W2:Y:S01]  /*39170*/  LDL.LU R14, [R1+0xa84] ;  /* 0x000a8400010e7983 */ /* 0x000ea20000300800 */
[----:B------:R-:W-:-:S04]  /*39180*/  IADD3 R4, P5, PT, R11, R2, RZ ;  /* 0x000000020b047210 */ /* 0x000fc80007fbe0ff */
[----:B------:R-:W-:Y:S01]  /*39190*/  LEA.HI.X.SX32 R5, R11, R3, 0x1, P5 ;  /* 0x000000030b057211 */ /* 0x000fe200028f0eff */
[----:B------:R-:W-:-:S04]  /*391a0*/  IMAD R11, R8, 0x2, R11 ;  /* 0x00000002080b7824 */ /* 0x000fc800078e020b */
[----:B------:R0:W-:Y:S01]  /*391b0*/  @P2 STG.E.U8 desc[UR22][R4.64], R15 ;  /* 0x0000000f04002986 */ /* 0x0001e2000c101116 */
[----:B-1----:R-:W-:Y:S01]  /*391c0*/  ISETP.LT.AND P2, PT, R0, UR4, !P0 ;  /* 0x0000000400007c0c */ /* 0x002fe2000c741270 */
[----:B------:R-:W4:Y:S01]  /*391d0*/  LDCU UR4, c[0x0][0x39c] ;  /* 0x00007380ff0477ac */ /* 0x000f220008000800 */
[----:B------:R-:W-:Y:S01]  /*391e0*/  IMAD R9, R8, 0x2, R11 ;  /* 0x0000000208097824 */ /* 0x000fe200078e020b */
[----:B0-----:R-:W-:Y:S01]  /*391f0*/  PRMT R13, R49, 0x7771, RZ ;  /* 0x00007771310d7816 */ /* 0x001fe200000000ff */
[----:B------:R-:W-:Y:S01]  /*39200*/  IMAD R0, R0, R8, RZ ;  /* 0x0000000800007224 */ /* 0x000fe200078e02ff */
[----:B------:R-:W-:-:S04]  /*39210*/  IADD3 R4, P5, PT, R11, R2, RZ ;  /* 0x000000020b047210 */ /* 0x000fc80007fbe0ff */
[----:B------:R-:W-:Y:S02]  /*39220*/  LEA.HI.X.SX32 R5, R11, R3, 0x1, P5 ;  /* 0x000000030b057211 */ /* 0x000fe400028f0eff */
[----:B------:R-:W-:-:S03]  /*39230*/  IADD3 R6, P5, PT, R9, R2, RZ ;  /* 0x0000000209067210 */ /* 0x000fc60007fbe0ff */
[----:B------:R0:W-:Y:S01]  /*39240*/  @P6 STG.E.U8 desc[UR22][R4.64], R13 ;  /* 0x0000000d04006986 */ /* 0x0001e2000c101116 */
[----:B------:R-:W-:Y:S01]  /*39250*/  LEA.HI.X.SX32 R7, R9, R3, 0x1, P5 ;  /* 0x0000000309077211 */ /* 0x000fe200028f0eff */
[----:B------:R-:W-:Y:S01]  /*39260*/  IMAD R9, R8, 0x4, R9 ;  /* 0x0000000408097824 */ /* 0x000fe200078e0209 */
[C---:B------:R-:W-:Y:S02]  /*39270*/  PRMT R11, R49.reuse, 0x7772, RZ ;  /* 0x00007772310b7816 */ /* 0x040fe400000000ff */
[----:B------:R-:W-:Y:S02]  /*39280*/  PRMT R49, R49, 0x7773, RZ ;  /* 0x0000777331317816 */ /* 0x000fe400000000ff */
[----:B0-----:R-:W-:-:S04]  /*39290*/  IADD3 R4, P6, PT, R0, R2, RZ ;  /* 0x0000000200047210 */ /* 0x001fc80007fde0ff */
[----:B------:R-:W-:Y:S01]  /*392a0*/  LEA.HI.X.SX32 R5, R0, R3, 0x1, P6 ;  /* 0x0000000300057211 */ /* 0x000fe200030f0eff */
[----:B------:R0:W-:Y:S01]  /*392b0*/  @P4 STG.E.U8 desc[UR22][R6.64], R11 ;  /* 0x0000000b06004986 */ /* 0x0001e2000c101116 */
[----:B---3--:R-:W-:Y:S01]  /*392c0*/  ISETP.LT.AND P5, PT, R12, UR5, !P0 ;  /* 0x000000050c007c0c */ /* 0x008fe2000c7a1270 */
[----:B------:R-:W1:Y:S02]  /*392d0*/  LDCU UR5, c[0x0][0x39c] ;  /* 0x00007380ff0577ac */ /* 0x000e640008000800 */
[----:B------:R-:W-:Y:S01]  /*392e0*/  @P2 STG.E.U8 desc[UR22][R4.64], R49 ;  /* 0x0000003104002986 */ /* 0x000fe2000c101116 */
[----:B------:R-:W-:-:S03]  /*392f0*/  PRMT R13, R50, 0x7770, RZ ;  /* 0x00007770320d7816 */ /* 0x000fc600000000ff */
[----:B------:R-:W3:Y:S01]  /*39300*/  LDL.LU R12, [R1+0xbe8] ;  /* 0x000be800010c7983 */ /* 0x000ee20000300800 */
[----:B----4-:R-:W-:Y:S01]  /*39310*/  ISETP.LT.AND P2, PT, R10, UR4, !P0 ;  /* 0x000000040a007c0c */ /* 0x010fe2000c741270 */
[----:B------:R-:W2:Y:S01]  /*39320*/  LDCU UR4, c[0x0][0x39c] ;  /* 0x00007380ff0477ac */ /* 0x000ea20008000800 */
[CC--:B0-----:R-:W-:Y:S01]  /*39330*/  IADD3 R6, P6, PT, R9.reuse, R2.reuse, RZ ;  /* 0x0000000209067210 */ /* 0x0c1fe20007fde0ff */
[----:B------:R-:W4:Y:S03]  /*39340*/  LDL.LU R10, [R1+0xbe0] ;  /* 0x000be000010a7983 */ /* 0x000f260000300800 */
[----:B------:R-:W-:Y:S01]  /*39350*/  LEA.HI.X.SX32 R7, R9, R3, 0x1, P6 ;  /* 0x0000000309077211 */ /* 0x000fe200030f0eff */
[----:B------:R-:W-:Y:S01]  /*39360*/  IMAD R9, R8, 0x2, R9 ;  /* 0x0000000208097824 */ /* 0x000fe200078e0209 */
[----:B------:R-:W-:Y:S01]  /*39370*/  ISETP.LT.AND P4, PT, R17, UR6, !P0 ;  /* 0x0000000611007c0c */ /* 0x000fe2000c781270 */
[----:B------:R-:W4:Y:S04]  /*39380*/  LDL.LU R0, [R1+0xa4c] ;  /* 0x000a4c0001007983 */ /* 0x000f280000300800 */
[----:B------:R0:W-:Y:S01]  /*39390*/  @P3 STG.E.U8 desc[UR22][R6.64], R13 ;  /* 0x0000000d06003986 */ /* 0x0001e2000c101116 */
[----:B------:R-:W-:Y:S01]  /*393a0*/  PRMT R17, R50, 0x7771, RZ ;  /* 0x0000777132117816 */ /* 0x000fe200000000ff */
[----:B------:R-:W-:Y:S01]  /*393b0*/  IMAD R11, R8, 0x2, R9 ;  /* 0x00000002080b7824 */ /* 0x000fe200078e0209 */
[----:B------:R-:W3:Y:S01]  /*393c0*/  LDCU UR6, c[0x0][0x39c] ;  /* 0x00007380ff0677ac */ /* 0x000ee20008000800 */
[----:B0-----:R-:W-:-:S04]  /*393d0*/  IADD3 R6, P6, PT, R9, R2, RZ ;  /* 0x0000000209067210 */ /* 0x001fc80007fde0ff */
[----:B------:R-:W-:-:S05]  /*393e0*/  LEA.HI.X.SX32 R7, R9, R3, 0x1, P6 ;  /* 0x0000000309077211 */ /* 0x000fca00030f0eff */
[----:B------:R0:W-:Y:S04]  /*393f0*/  @P1 STG.E.U8 desc[UR22][R6.64], R17 ;  /* 0x0000001106001986 */ /* 0x0001e8000c101116 */
[----:B0-----:R-:W4:Y:S01]  /*39400*/  LDL.LU R17, [R1+0xa80] ;  /* 0x000a800001117983 */ /* 0x001f220000300800 */
[----:B--2---:R-:W-:Y:S02]  /*39410*/  ISETP.LT.AND P1, PT, R14, UR4, !P0 ;  /* 0x000000040e007c0c */ /* 0x004fe4000c721270 */
[----:B-1----:R-:W-:Y:S01]  /*39420*/  ISETP.LT.AND P3, PT, R16, UR5, !P0 ;  /* 0x0000000510007c0c */ /* 0x002fe2000c761270 */
[----:B------:R-:W2:Y:S01]  /*39430*/  LDL.LU R14, [R1+0xa7c] ;  /* 0x000a7c00010e7983 */ /* 0x000ea20000300800 */
[----:B------:R-:W4:Y:S01]  /*39440*/  LDCU UR5, c[0x0][0x39c] ;  /* 0x00007380ff0577ac */ /* 0x000f220008000800 */
[C---:B------:R-:W-:Y:S01]  /*39450*/  IADD3 R4, P6, PT, R11.reuse, R2, RZ ;  /* 0x000000020b047210 */ /* 0x040fe20007fde0ff */
[----:B------:R-:W-:Y:S01]  /*39460*/  IMAD R9, R8, 0x2, R11 ;  /* 0x0000000208097824 */ /* 0x000fe200078e020b */
[----:B------:R-:W-:Y:S01]  /*39470*/  PRMT R15, R50, 0x7772, RZ ;  /* 0x00007772320f7816 */ /* 0x000fe200000000ff */
[----:B------:R-:W0:Y:S01]  /*39480*/  LDCU UR4, c[0x0][0x39c] ;  /* 0x00007380ff0477ac */ /* 0x000e220008000800 */
[----:B------:R-:W-:-:S02]  /*39490*/  LEA.HI.X.SX32 R5, R11, R3, 0x1, P6 ;  /* 0x000000030b057211 */ /* 0x000fc400030f0eff */
[C---:B------:R-:W-:Y:S02]  /*394a0*/  IADD3 R6, P6, PT, R9.reuse, R2, RZ ;  /* 0x0000000209067210 */ /* 0x040fe40007fde0ff */
[----:B------:R-:W-:Y:S02]  /*394b0*/  PRMT R13, R50, 0x7773, RZ ;  /* 0x00007773320d7816 */ /* 0x000fe400000000ff */
[----:B------:R-:W-:Y:S01]  /*394c0*/  LEA.HI.X.SX32 R7, R9, R3, 0x1, P6 ;  /* 0x0000000309077211 */ /* 0x000fe200030f0eff */
[C---:B------:R-:W-:Y:S01]  /*394d0*/  IMAD R9, R8.reuse, 0x2, R9 ;  /* 0x0000000208097824 */ /* 0x040fe200078e0209 */
[----:B------:R1:W-:Y:S03]  /*394e0*/  @P5 STG.E.U8 desc[UR22][R4.64], R15 ;  /* 0x0000000f04005986 */ /* 0x0003e6000c101116 */
[----:B------:R-:W-:Y:S01]  /*394f0*/  IMAD R11, R8, 0x2, R9 ;  /* 0x00000002080b7824 */ /* 0x000fe200078e0209 */
[----:B------:R0:W-:Y:S01]  /*39500*/  @P4 STG.E.U8 desc[UR22][R6.64], R13 ;  /* 0x0000000d06004986 */ /* 0x0001e2000c101116 */
[----:B-1----:R-:W-:-:S02]  /*39510*/  PRMT R15, R51, 0x7770, RZ ;  /* 0x00007770330f7816 */ /* 0x002fc400000000ff */
[----:B0-----:R-:W-:-:S04]  /*39520*/  IADD3 R6, P6, PT, R9, R2, RZ ;  /* 0x0000000209067210 */ /* 0x001fc80007fde0ff */
[----:B------:R-:W-:Y:S01]  /*39530*/  LEA.HI.X.SX32 R7, R9, R3, 0x1, P6 ;  /* 0x0000000309077211 */ /* 0x000fe200030f0eff */
[----:B------:R-:W-:Y:S01]  /*39540*/  IMAD R9, R8, 0x2, R11 ;  /* 0x0000000208097824 */ /* 0x000fe200078e020b */
[----:B------:R-:W-:-:S03]  /*39550*/  IADD3 R4, P6, PT, R11, R2, RZ ;  /* 0x000000020b047210 */ /* 0x000fc60007fde0ff */
[----:B------:R0:W-:Y:S01]  /*39560*/  @P2 STG.E.U8 desc[UR22][R6.64], R15 ;  /* 0x0000000f06002986 */ /* 0x0001e2000c101116 */
[----:B------:R-:W-:Y:S02]  /*39570*/  LEA.HI.X.SX32 R5, R11, R3, 0x1, P6 ;  /* 0x000000030b057211 */ /* 0x000fe400030f0eff */
[----:B---3--:R-:W-:Y:S01]  /*39580*/  ISETP.LT.AND P5, PT, R12, UR6, !P0 ;  /* 0x000000060c007c0c */ /* 0x008fe2000c7a1270 */
[----:B------:R-:W1:Y:S01]  /*39590*/  LDCU UR6, c[0x0][0x39c] ;  /* 0x00007380ff0677ac */ /* 0x000e620008000800 */
[----:B------:R-:W3:Y:S01]  /*395a0*/  LDL.LU R12, [R1+0xbd4] ;  /* 0x000bd400010c7983 */ /* 0x000ee20000300800 */
[----:B----4-:R-:W-:-:S03]  /*395b0*/  ISETP.LT.AND P4, PT, R10, UR5, !P0 ;  /* 0x000000050a007c0c */ /* 0x010fc6000c781270 */
[----:B------:R-:W4:Y:S01]  /*395c0*/  LDL.LU R16, [R1+0xbd0] ;  /* 0x000bd00001107983 */ /* 0x000f220000300800 */
[----:B------:R-:W2:Y:S01]  /*395d0*/  LDCU UR5, c[0x0][0x39c] ;  /* 0x00007380ff0577ac */ /* 0x000ea20008000800 */
[----:B0-----:R-:W-:Y:S02]  /*395e0*/  IADD3 R6, P6, PT, R9, R2, RZ ;  /* 0x0000000209067210 */ /* 0x001fe40007fde0ff */
[----:B------:R-:W-:Y:S01]  /*395f0*/  PRMT R11, R51, 0x7771, RZ ;  /* 0x00007771330b7816 */ /* 0x000fe200000000ff */
[----:B------:R-:W4:Y:S01]  /*39600*/  LDL.LU R10, [R1+0xa78] ;  /* 0x000a7800010a7983 */ /* 0x000f220000300800 */
[----:B------:R-:W-:Y:S02]  /*39610*/  LEA.HI.X.SX32 R7, R9, R3, 0x1, P6 ;  /* 0x0000000309077211 */ /* 0x000fe400030f0eff */
[----:B------:R-:W-:Y:S01]  /*39620*/  PRMT R13, R51, 0x7772, RZ ;  /* 0x00007772330d7816 */ /* 0x000fe200000000ff */
[----:B------:R0:W-:Y:S04]  /*39630*/  @P3 STG.E.U8 desc[UR22][R4.64], R11 ;  /* 0x0000000b04003986 */ /* 0x0001e8000c101116 */
[----:B------:R0:W-:Y:S01]  /*39640*/  @P1 STG.E.U8 desc[UR22][R6.64], R13 ;  /* 0x0000000d06001986 */ /* 0x0001e2000c101116 */
[----:B--2---:R-:W-:-:S02]  /*39650*/  ISETP.LT.AND P1, PT, R14, UR5, !P0 ;  /* 0x000000050e007c0c */ /* 0x004fc4000c721270 */
[C---:B------:R-:W-:Y:S01]  /*39660*/  ISETP.LT.AND P2, PT, R0.reuse, UR4, !P0 ;  /* 0x0000000400007c0c */ /* 0x040fe2000c741270 */
[----:B------:R-:W2:Y:S01]  /*39670*/  LDL.LU R14, [R1+0xbcc] ;  /* 0x000bcc00010e7983 */ /* 0x000ea20000300800 */
[----:B------:R-:W-:Y:S01]  /*39680*/  IMAD R0, R0, R8, RZ ;  /* 0x0000000800007224 */ /* 0x000fe200078e02ff */
[----:B------:R-:W3:Y:S01]  /*39690*/  LDCU UR4, c[0x0][0x39c] ;  /* 0x00007380ff0477ac */ /* 0x000ee20008000800 */
[----:B-1----:R-:W-:Y:S01]  /*396a0*/  ISETP.LT.AND P3, PT, R17, UR6, !P0 ;  /* 0x0000000611007c0c */ /* 0x002fe2000c761270 */
[----:B------:R-:W4:Y:S02]  /*396b0*/  LDCU UR6, c[0x0][0x39c] ;  /* 0x00007380ff0677ac */ /* 0x000f240008000800 */
[-C--:B0-----:R-:W-:Y:S01]  /*396c0*/  IADD3 R4, P6, PT, R0, R2.reuse, RZ ;  /* 0x0000000200047210 */ /* 0x081fe20007fde0ff */
[----:B------:R-:W-:Y:S01]  /*396d0*/  IMAD R9, R8, 0x4, R9 ;  /* 0x0000000408097824 */ /* 0x000fe200078e0209 */
        /* <DEDUP_REMOVED lines=8> */
[----:B-1----:R-:W-:-:S04]  /*39760*/  IADD3 R4, P6, PT, R11, R2, RZ ;  /* 0x000000020b047210 */ /* 0x002fc80007fde0ff */
[----:B------:R-:W-:Y:S01]  /*39770*/  LEA.HI.X.SX32 R5, R11, R3, 0x1, P6 ;  /* 0x000000030b057211 */ /* 0x000fe200030f0eff */
[----:B------:R-:W-:Y:S01]  /*39780*/  IMAD R11, R8, 0x2, R11 ;  /* 0x00000002080b7824 */ /* 0x000fe200078e020b */
[----:B------:R-:W-:Y:S01]  /*39790*/  PRMT R13, R64, 0x7771, RZ ;  /* 0x00007771400d7816 */ /* 0x000fe200000000ff */
[----:B------:R-:W-:Y:S04]  /*397a0*/  @P5 STG.E.U8 desc[UR22][R6.64], R15 ;  /* 0x0000000f06005986 */ /* 0x000fe8000c101116 */
[----:B------:R1:W-:Y:S01]  /*397b0*/  @P4 STG.E.U8 desc[UR22][R4.64], R13 ;  /* 0x0000000d04004986 */ /* 0x0003e2000c101116 */
[----:B---3--:R-:W-:Y:S02]  /*397c0*/  ISETP.LT.AND P2, PT, R12, UR4, !P0 ;  /* 0x000000040c007c0c */ /* 0x008fe4000c741270 */
[----:B----4-:R-:W-:Y:S01]  /*397d0*/  ISETP.LT.AND P6, PT, R16, UR6, !P0 ;  /* 0x0000000610007c0c */ /* 0x010fe2000c7c1270 */
[----:B------:R-:W3:Y:S01]  /*397e0*/  LDL.LU R12, [R1+0xbc4] ;  /* 0x000bc400010c7983 */ /* 0x000ee20000300800 */
[----:B------:R-:W2:Y:S03]  /*397f0*/  LDCU UR6, c[0x0][0x39c] ;  /* 0x00007380ff0677ac */ /* 0x000ea60008000800 */
[----:B------:R-:W4:Y:S01]  /*39800*/  LDL.LU R0, [R1+0xa48] ;  /* 0x000a480001007983 */ /* 0x000f220000300800 */
[----:B-1----:R-:W-:-:S02]  /*39810*/  IADD3 R4, P4, PT, R11, R2, RZ ;  /* 0x000000020b047210 */ /* 0x002fc40007f9e0ff */
[----:B------:R-:W-:Y:S01]  /*39820*/  PRMT R17, R64, 0x7772, RZ ;  /* 0x0000777240117816 */ /* 0x000fe200000000ff */
[----:B------:R-:W-:Y:S01]  /*39830*/  IMAD R9, R8, 0x2, R11 ;  /* 0x0000000208097824 */ /* 0x000fe200078e020b */
[-C--:B------:R-:W-:Y:S01]  /*39840*/  LEA.HI.X.SX32 R5, R11, R3.reuse, 0x1, P4 ;  /* 0x000000030b057211 */ /* 0x080fe200020f0eff */
[----:B------:R-:W4:Y:S01]  /*39850*/  LDCU UR4, c[0x0][0x39c] ;  /* 0x00007380ff0477ac */ /* 0x000f220008000800 */
[----:B0-----:R-:W-:Y:S02]  /*39860*/  ISETP.LT.AND P5, PT, R10, UR5, !P0 ;  /* 0x000000050a007c0c */ /* 0x001fe4000c7a1270 */
[----:B------:R-:W3:Y:S01]  /*39870*/  LDL.LU R10, [R1+0xa74] ;  /* 0x000a7400010a7983 */ /* 0x000ee20000300800 */
[----:B------:R-:W-:Y:S01]  /*39880*/  IADD3 R6, P4, PT, R9, R2, RZ ;  /* 0x0000000209067210 */ /* 0x000fe20007f9e0ff */
[----:B------:R-:W-:Y:S01]  /*39890*/  IMAD R11, R8, 0x2, R9 ;  /* 0x00000002080b7824 */ /* 0x000fe200078e0209 */
[----:B------:R-:W-:Y:S01]  /*398a0*/  PRMT R15, R64, 0x7773, RZ ;  /* 0x00007773400f7816 */ /* 0x000fe200000000ff */
[----:B------:R0:W-:Y:S01]  /*398b0*/  @P3 STG.E.U8 desc[UR22][R4.64], R17 ;  /* 0x0000001104003986 */ /* 0x0001e2000c101116 */
[----:B------:R-:W-:Y:S01]  /*398c0*/  PRMT R13, R65, 0x7770, RZ ;  /* 0x00007770410d7816 */ /* 0x000fe200000000ff */
[----:B------:R-:W1:Y:S02]  /*398d0*/  LDCU UR5, c[0x0][0x39c] ;  /* 0x00007380ff0577ac */ /* 0x000e640008000800 */
[----:B------:R-:W3:Y:S01]  /*398e0*/  LDL.LU R18, [R1+0xa6c] ;  /* 0x000a6c0001127983 */ /* 0x000ee20000300800 */
[----:B--2---:R-:W-:Y:S01]  /*398f0*/  ISETP.LT.AND P3, PT, R14, UR6, !P0 ;  /* 0x000000060e007c0c */ /* 0x004fe2000c761270 */
[----:B------:R-:W2:Y:S02]  /*39900*/  LDCU UR6, c[0x0][0x39c] ;  /* 0x00007380ff0677ac */ /* 0x000ea40008000800 */
[----:B------:R-:W2:Y:S01]  /*39910*/  LDL.LU R14, [R1+0xbc8] ;  /* 0x000bc800010e7983 */ /* 0x000ea20000300800 */
[----:B------:R-:W-:-:S02]  /*39920*/  LEA.HI.X.SX32 R7, R9, R3, 0x1, P4 ;  /* 0x0000000309077211 */ /* 0x000fc400020f0eff */
[C---:B0-----:R-:W-:Y:S01]  /*39930*/  IADD3 R4, P4, PT, R11.reuse, R2, RZ ;  /* 0x000000020b047210 */ /* 0x041fe20007f9e0ff */
[----:B------:R-:W2:Y:S03]  /*39940*/  LDL.LU R17, [R1+0xbc0] ;  /* 0x000bc00001117983 */ /* 0x000ea60000300800 */
[----:B------:R-:W-:Y:S01]  /*39950*/  LEA.HI.X.SX32 R5, R11, R3, 0x1, P4 ;  /* 0x000000030b057211 */ /* 0x000fe200020f0eff */
[C---:B------:R-:W-:Y:S01]  /*39960*/  IMAD R11, R8.reuse, 0x2, R11 ;  /* 0x00000002080b7824 */ /* 0x040fe200078e020b */
[----:B------:R0:W-:Y:S04]  /*39970*/  @P1 STG.E.U8 desc[UR22][R6.64], R15 ;  /* 0x0000000f06001986 */ /* 0x0001e8000c101116 */
[----:B------:R1:W-:Y:S01]  /*39980*/  @P2 STG.E.U8 desc[UR22][R4.64], R13 ;  /* 0x0000000d04002986 */ /* 0x0003e2000c101116 */
[----:B------:R-:W-:-:S03]  /*39990*/  IMAD R9, R8, 0x2, R11 ;  /* 0x0000000208097824 */ /* 0x000fc600078e020b */
[----:B------:R-:W2:Y:S01]  /*399a0*/  LDL.LU R16, [R1+0xa68] ;  /* 0x000a680001107983 */ /* 0x000ea20000300800 */
[----:B0-----:R-:W-:Y:S02]  /*399b0*/  PRMT R15, R65, 0x7771, RZ ;  /* 0x00007771410f7816 */ /* 0x001fe400000000ff */
[----:B-1----:R-:W-:-:S04]  /*399c0*/  IADD3 R4, P4, PT, R11, R2, RZ ;  /* 0x000000020b047210 */ /* 0x002fc80007f9e0ff */
[----:B------:R-:W-:Y:S02]  /*399d0*/  LEA.HI.X.SX32 R5, R11, R3, 0x1, P4 ;  /* 0x000000030b057211 */ /* 0x000fe400020f0eff */
[----:B------:R-:W-:-:S03]  /*399e0*/  IADD3 R6, P4, PT, R9, R2, RZ ;  /* 0x0000000209067210 */ /* 0x000fc60007f9e0ff */
[----:B------:R0:W-:Y:S01]  /*399f0*/  @P6 STG.E.U8 desc[UR22][R4.64], R15 ;  /* 0x0000000f04006986 */ /* 0x0001e2000c101116 */
[----:B------:R-:W-:Y:S02]  /*39a00*/  LEA.HI.X.SX32 R7, R9, R3, 0x1, P4 ;  /* 0x0000000309077211 */ /* 0x000fe400020f0eff */
[C---:B------:R-:W-:Y:S02]  /*39a10*/  PRMT R13, R65.reuse, 0x7772, RZ ;  /* 0x00007772410d7816 */ /* 0x040fe400000000ff */
[----:B------:R-:W-:-:S03]  /*39a20*/  PRMT R65, R65, 0x7773, RZ ;  /* 0x0000777341417816 */ /* 0x000fc600000000ff */
[----:B------:R1:W-:Y:S01]  /*39a30*/  @P5 STG.E.U8 desc[UR22][R6.64], R13 ;  /* 0x0000000d06005986 */ /* 0x0003e2000c101116 */
[C---:B----4-:R-:W-:Y:S01]  /*39a40*/  ISETP.LT.AND P2, PT, R0.reuse, UR4, !P0 ;  /* 0x0000000400007c0c */ /* 0x050fe2000c741270 */
[----:B------:R-:W2:Y:S01]  /*39a50*/  LDCU UR4, c[0x0][0x39c] ;  /* 0x00007380ff0477ac */ /* 0x000ea20008000800 */
[----:B------:R-:W-:-:S05]  /*39a60*/  IMAD R0, R0, R8, RZ ;  /* 0x0000000800007224 */ /* 0x000fca00078e02ff */
[----:B0-----:R-:W-:-:S04]  /*39a70*/  IADD3 R4, P6, PT, R0, R2, RZ ;  /* 0x0000000200047210 */ /* 0x001fc80007fde0ff */
[----:B------:R-:W-:Y:S02]  /*39a80*/  LEA.HI.X.SX32 R5, R0, R3, 0x1, P6 ;  /* 0x0000000300057211 */ /* 0x000fe400030f0eff */
[----:B---3--:R-:W-:Y:S01]  /*39a90*/  ISETP.LT.AND P1, PT, R12, UR7, !P0 ;  /* 0x000000070c007c0c */ /* 0x008fe2000c721270 */
[----:B------:R-:W-:Y:S01]  /*39aa0*/  IMAD R9, R8, 0x4, R9 ;  /* 0x0000000408097824 */ /* 0x000fe200078e0209 */
[----:B------:R-:W3:Y:S01]  /*39ab0*/  LDL.LU R12, [R1+0xbbc] ;  /* 0x000bbc00010c7983 */ /* 0x000ee20000300800 */
[----:B------:R-:W-:Y:S01]  /*39ac0*/  ISETP.LT.AND P4, PT, R10, UR5, !P0 ;  /* 0x000000050a007c0c */ /* 0x000fe2000c781270 */
[----:B------:R-:W0:Y:S02]  /*39ad0*/  LDCU UR5, c[0x0][0x39c] ;  /* 0x00007380ff0577ac */ /* 0x000e240008000800 */
[----:B------:R4:W-:Y:S01]  /*39ae0*/  @P2 STG.E.U8 desc[UR22][R4.64], R65 ;  /* 0x0000004104002986 */ /* 0x0009e2000c101116 */
[----:B------:R-:W-:Y:S01]  /*39af0*/  PRMT R15, R66, 0x7770, RZ ;  /* 0x00007770420f7816 */ /* 0x000fe200000000ff */
[----:B------:R-:W0:Y:S01]  /*39b00*/  LDCU UR7, c[0x0][0x39c] ;  /* 0x00007380ff0777ac */ /* 0x000e220008000800 */
[----:B--2---:R-:W-:Y:S01]  /*39b10*/  ISETP.LT.AND P2, PT, R14, UR4, !P0 ;  /* 0x000000040e007c0c */ /* 0x004fe2000c741270 */
[----:B------:R-:W2:Y:S01]  /*39b20*/  LDCU UR4, c[0x0][0x39c] ;  /* 0x00007380ff0477ac */ /* 0x000ea20008000800 */
[----:B------:R-:W3:Y:S01]  /*39b30*/  LDL.LU R14, [R1+0xbb8] ;  /* 0x000bb800010e7983 */ /* 0x000ee20000300800 */
[----:B------:R-:W-:-:S03]  /*39b40*/  IADD3 R10, P6, PT, R9, R2, RZ ;  /* 0x00000002090a7210 */ /* 0x000fc60007fde0ff */
[----:B------:R-:W3:Y:S01]  /*39b50*/  LDL.LU R0, [R1+0xa44] ;  /* 0x000a440001007983 */ /* 0x000ee20000300800 */
[----:B------:R-:W-:Y:S01]  /*39b60*/  LEA.HI.X.SX32 R11, R9, R3, 0x1, P6 ;  /* 0x00000003090b7211 */ /* 0x000fe200030f0eff */
[----:B------:R-:W-:Y:S01]  /*39b70*/  IMAD R9, R8, 0x2, R9 ;  /* 0x0000000208097824 */ /* 0x000fe200078e0209 */
[----:B------:R-:W-:Y:S01]  /*39b80*/  PRMT R19, R66, 0x7771, RZ ;  /* 0x0000777142137816 */ /* 0x000fe200000000ff */
[----:B------:R-:W3:Y:S03]  /*39b90*/  LDL.LU R21, [R1+0xa64] ;  /* 0x000a640001157983 */ /* 0x000ee60000300800 */
[----:B-1----:R-:W-:-:S04]  /*39ba0*/  IADD3 R6, P6, PT, R9, R2, RZ ;  /* 0x0000000209067210 */ /* 0x002fc80007fde0ff */
[-C--:B------:R-:W-:Y:S01]  /*39bb0*/  LEA.HI.X.SX32 R7, R9, R3.reuse, 0x1, P6 ;  /* 0x0000000309077211 */ /* 0x080fe200030f0eff */
[----:B------:R1:W-:Y:S01]  /*39bc0*/  @P3 STG.E.U8 desc[UR22][R10.64], R15 ;  /* 0x0000000f0a003986 */ /* 0x0003e2000c101116 */
[----:B------:R-:W-:Y:S01]  /*39bd0*/  IMAD R13, R8, 0x2, R9 ;  /* 0x00000002080d7824 */ /* 0x000fe200078e0209 */
[----:B0-----:R-:W-:Y:S01]  /*39be0*/  ISETP.LT.AND P3, PT, R17, UR5, !P0 ;  /* 0x0000000511007c0c */ /* 0x001fe2000c761270 */
[----:B------:R-:W3:Y:S01]  /*39bf0*/  LDCU UR5, c[0x0][0x39c] ;  /* 0x00007380ff0577ac */ /* 0x000ee20008000800 */
[----:B------:R0:W-:Y:S01]  /*39c00*/  @P1 STG.E.U8 desc[UR22][R6.64], R19 ;  /* 0x0000001306001986 */ /* 0x0001e2000c101116 */
[----:B--2---:R-:W-:Y:S01]  /*39c10*/  ISETP.LT.AND P1, PT, R16, UR4, !P0 ;  /* 0x0000000410007c0c */ /* 0x004fe2000c721270 */
[----:B------:R-:W-:Y:S01]  /*39c20*/  IMAD R9, R8, 0x2, R13 ;  /* 0x0000000208097824 */ /* 0x000fe200078e020d */
[CC--:B----4-:R-:W-:Y:S01]  /*39c30*/  IADD3 R4, P6, PT, R13.reuse, R2.reuse, RZ ;  /* 0x000000020d047210 */ /* 0x0d0fe20007fde0ff */
[----:B------:R-:W2:Y:S01]  /*39c40*/  LDL.LU R16, [R1+0xa60] ;  /* 0x000a600001107983 */ /* 0x000ea20000300800 */
[----:B------:R-:W-:Y:S01]  /*39c50*/  ISETP.LT.AND P5, PT, R18, UR6, !P0 ;  /* 0x0000000612007c0c */ /* 0x000fe2000c7a1270 */
[----:B------:R-:W4:Y:S01]  /*39c60*/  LDCU UR6, c[0x0][0x39c] ;  /* 0x00007380ff0677ac */ /* 0x000f220008000800 */
[-C--:B------:R-:W-:Y:S01]  /*39c70*/  LEA.HI.X.SX32 R5, R13, R3.reuse, 0x1, P6 ;  /* 0x000000030d057211 */ /* 0x080fe200030f0eff */
[----:B------:R-:W2:Y:S01]  /*39c80*/  LDL.LU R20, [R1+0xbb4] ;  /* 0x000bb40001147983 */ /* 0x000ea20000300800 */
[C---:B-1----:R-:W-:Y:S01]  /*39c90*/  IADD3 R10, P6, PT, R9.reuse, R2, RZ ;  /* 0x00000002090a7210 */ /* 0x042fe20007fde0ff */
[----:B------:R-:W1:Y:S01]  /*39ca0*/  LDCU UR4, c[0x0][0x39c] ;  /* 0x00007380ff0477ac */ /* 0x000e620008000800 */
[----:B------:R-:W-:Y:S01]  /*39cb0*/  PRMT R17, R66, 0x7772, RZ ;  /* 0x0000777242117816 */ /* 0x000fe200000000ff */
[----:B------:R-:W2:Y:S01]  /*39cc0*/  LDL.LU R18, [R1+0xbb0] ;  /* 0x000bb00001127983 */ /* 0x000ea20000300800 */
[----:B------:R-:W-:-:S02]  /*39cd0*/  LEA.HI.X.SX32 R11, R9, R3, 0x1, P6 ;  /* 0x00000003090b7211 */ /* 0x000fc400030f0eff */
[----:B------:R-:W-:Y:S01]  /*39ce0*/  PRMT R15, R66, 0x7773, RZ ;  /* 0x00007773420f7816 */ /* 0x000fe200000000ff */
[----:B------:R0:W-:Y:S04]  /*39cf0*/  @P4 STG.E.U8 desc[UR22][R4.64], R17 ;  /* 0x0000001104004986 */ /* 0x0001e8000c101116 */
[----:B------:R0:W-:Y:S01]  /*39d00*/  @P5 STG.E.U8 desc[UR22][R10.64], R15 ;  /* 0x0000000f0a005986 */ /* 0x0001e2000c101116 */
[----:B------:R-:W-:Y:S01]  /*39d10*/  IMAD R9, R8, 0x2, R9 ;  /* 0x0000000208097824 */ /* 0x000fe200078e0209 */
[----:B---3--:R-:W-:-:S03]  /*39d20*/  ISETP.LT.AND P5, PT, R14, UR5, !P0 ;  /* 0x000000050e007c0c */ /* 0x008fc6000c7a1270 */
[----:B0-----:R-:W-:Y:S01]  /*39d30*/  IMAD R7, R8, 0x2, R9 ;  /* 0x0000000208077824 */ /* 0x001fe200078e0209 */
[----:B------:R-:W3:Y:S01]  /*39d40*/  LDL.LU R14, [R1+0xa2c] ;  /* 0x000a2c00010e7983 */ /* 0x000ee20000300800 */
[----:B----4-:R-:W-:Y:S01]  /*39d50*/  ISETP.LT.AND P4, PT, R12, UR6, !P0 ;  /* 0x000000060c007c0c */ /* 0x010fe2000c781270 */
[----:B------:R-:W2:Y:S01]  /*39d60*/  LDCU UR5, c[0x0][0x39c] ;  /* 0x00007380ff0577ac */ /* 0x000ea20008000800 */
[-C--:B------:R-:W-:Y:S02]  /*39d70*/  IADD3 R12, P6, PT, R9, R2.reuse, RZ ;  /* 0x00000002090c7210 */ /* 0x080fe40007fde0ff */
[----:B------:R-:W-:Y:S01]  /*39d80*/  PRMT R19, R67, 0x7770, RZ ;  /* 0x0000777043137816 */ /* 0x000fe200000000ff */
[----:B------:R-:W0:Y:S01]  /*39d90*/  LDCU UR6, c[0x0][0x39c] ;  /* 0x00007380ff0677ac */ /* 0x000e220008000800 */
[----:B------:R-:W-:Y:S01]  /*39da0*/  LEA.HI.X.SX32 R13, R9, R3, 0x1, P6 ;  /* 0x00000003090d7211 */ /* 0x000fe200030f0eff */
[----:B------:R-:W-:Y:S01]  /*39db0*/  IMAD R9, R8, 0x2, R7 ;  /* 0x0000000208097824 */ /* 0x000fe200078e0207 */
[----:B------:R-:W-:-:S03]  /*39dc0*/  IADD3 R4, P6, PT, R7, R2, RZ ;  /* 0x0000000207047210 */ /* 0x000fc60007fde0ff */
[----:B------:R4:W-:Y:S01]  /*39dd0*/  @P2 STG.E.U8 desc[UR22][R12.64], R19 ;  /* 0x000000130c002986 */ /* 0x0009e2000c101116 */
[-C--:B------:R-:W-:Y:S02]  /*39de0*/  LEA.HI.X.SX32 R5, R7, R3.reuse, 0x1, P6 ;  /* 0x0000000307057211 */ /* 0x080fe400030f0eff */
[C---:B-1----:R-:W-:Y:S01]  /*39df0*/  ISETP.LT.AND P6, PT, R0.reuse, UR4, !P0 ;  /* 0x0000000400007c0c */ /* 0x042fe2000c7c1270 */
[----:B------:R-:W-:Y:S01]  /*39e00*/  IMAD R0, R0, R8, RZ ;  /* 0x0000000800007224 */ /* 0x000fe200078e02ff */
[CC--:B------:R-:W-:Y:S01]  /*39e10*/  IADD3 R6, P2, PT, R9.reuse, R2.reuse, RZ ;  /* 0x0000000209067210 */ /* 0x0c0fe20007f5e0ff */
[----:B------:R-:W1:Y:S03]  /*39e20*/  LDCU UR4, c[0x0][0x39c] ;  /* 0x00007380ff0477ac */ /* 0x000e660008000800 */
[----:B------:R-:W-:Y:S02]  /*39e30*/  LEA.HI.X.SX32 R7, R9, R3, 0x1, P2 ;  /* 0x0000000309077211 */ /* 0x000fe400010f0eff */
[----:B------:R-:W-:Y:S01]  /*39e40*/  IADD3 R10, P2, PT, R0, R2, RZ ;  /* 0x00000002000a7210 */ /* 0x000fe20007f5e0ff */
[----:B------:R-:W-:Y:S01]  /*39e50*/  IMAD R9, R8, 0x4, R9 ;  /* 0x0000000408097824 */ /* 0x000fe200078e0209 */
[----:B------:R-:W-:-:S02]  /*39e60*/  PRMT R17, R67, 0x7771, RZ ;  /* 0x0000777143117816 */ /* 0x000fc400000000ff */
[----:B------:R-:W-:Y:S02]  /*39e70*/  LEA.HI.X.SX32 R11, R0, R3, 0x1, P2 ;  /* 0x00000003000b7211 */ /* 0x000fe400010f0eff */
[----:B--2---:R-:W-:Y:S01]  /*39e80*/  ISETP.LT.AND P2, PT, R16, UR5, !P0 ;  /* 0x0000000510007c0c */ /* 0x004fe2000c741270 */
[----:B------:R-:W3:Y:S01]  /*39e90*/  LDCU UR5, c[0x0][0x39c] ;  /* 0x00007380ff0577ac */ /* 0x000ee20008000800 */
[----:B------:R-:W2:Y:S01]  /*39ea0*/  LDL.LU R16, [R1+0xbac] ;  /* 0x000bac0001107983 */ /* 0x000ea20000300800 */
[C---:B------:R-:W-:Y:S01]  /*39eb0*/  PRMT R15, R67.reuse, 0x7772, RZ ;  /* 0x00007772430f7816 */ /* 0x040fe200000000ff */
[----:B----4-:R-:W-:Y:S01]  /*39ec0*/  IMAD R13, R8, 0x2, R9 ;  /* 0x00000002080d7824 */ /* 0x010fe200078e0209 */
[----:B------:R-:W-:Y:S01]  /*39ed0*/  PRMT R67, R67, 0x7773, RZ ;  /* 0x0000777343437816 */ /* 0x000fe200000000ff */
[----:B------:R-:W4:Y:S04]  /*39ee0*/  LDL.LU R12, [R1+0xba8] ;  /* 0x000ba800010c7983 */ /* 0x000f280000300800 */
[----:B------:R0:W-:Y:S04]  /*39ef0*/  @P3 STG.E.U8 desc[UR22][R4.64], R17 ;  /* 0x0000001104003986 */ /* 0x0001e8000c101116 */
[----:B------:R1:W-:Y:S04]  /*39f00*/  @P1 STG.E.U8 desc[UR22][R6.64], R15 ;  /* 0x0000000f06001986 */ /* 0x0003e8000c101116 */
[----:B------:R-:W-:Y:S01]  /*39f10*/  @P6 STG.E.U8 desc[UR22][R10.64], R67 ;  /* 0x000000430a006986 */ /* 0x000fe2000c101116 */
[----:B0-----:R-:W-:-:S03]  /*39f20*/  IADD3 R4, P1, PT, R9, R2, RZ ;  /* 0x0000000209047210 */ /* 0x001fc60007f3e0ff */
[----:B------:R-:W4:Y:S01]  /*39f30*/  LDL.LU R0, [R1+0xa04] ;  /* 0x000a040001007983 */ /* 0x000f220000300800 */
[----:B-1----:R-:W-:Y:S02]  /*39f40*/  IADD3 R6, P6, PT, R13, R2, RZ ;  /* 0x000000020d067210 */ /* 0x002fe40007fde0ff */
[-C--:B------:R-:W-:Y:S02]  /*39f50*/  LEA.HI.X.SX32 R5, R9, R3.reuse, 0x1, P1 ;  /* 0x0000000309057211 */ /* 0x080fe400008f0eff */
[C---:B------:R-:W-:Y:S02]  /*39f60*/  PRMT R19, R68.reuse, 0x7770, RZ ;  /* 0x0000777044137816 */ /* 0x040fe400000000ff */
[----:B------:R-:W-:Y:S02]  /*39f70*/  LEA.HI.X.SX32 R7, R13, R3, 0x1, P6 ;  /* 0x000000030d077211 */ /* 0x000fe400030f0eff */
[----:B------:R-:W-:Y:S01]  /*39f80*/  PRMT R17, R68, 0x7771, RZ ;  /* 0x0000777144117816 */ /* 0x000fe200000000ff */
[----:B------:R0:W-:Y:S04]  /*39f90*/  @P4 STG.E.U8 desc[UR22][R4.64], R19 ;  /* 0x0000001304004986 */ /* 0x0001e8000c101116 */
[----:B------:R1:W-:Y:S01]  /*39fa0*/  @P5 STG.E.U8 desc[UR22][R6.64], R17 ;  /* 0x0000001106005986 */ /* 0x0003e2000c101116 */
[----:B---3--:R-:W-:-:S02]  /*39fb0*/  ISETP.LT.AND P5, PT, R14, UR5, !P0 ;  /* 0x000000050e007c0c */ /* 0x008fc4000c7a1270 */
[----:B------:R-:W-:Y:S01]  /*39fc0*/  ISETP.LT.AND P3, PT, R21, UR6, !P0 ;  /* 0x0000000615007c0c */ /* 0x000fe2000c761270 */
[----:B------:R-:W3:Y:S01]  /*39fd0*/  LDL.LU R14, [R1+0xa28] ;  /* 0x000a2800010e7983 */ /* 0x000ee20000300800 */
[----:B------:R-:W1:Y:S01]  /*39fe0*/  LDCU UR6, c[0x0][0x39c] ;  /* 0x00007380ff0677ac */ /* 0x000e620008000800 */
[----:B------:R-:W-:Y:S01]  /*39ff0*/  IMAD R13, R8, 0x2, R13 ;  /* 0x00000002080d7824 */ /* 0x000fe200078e020d */
[C---:B0-----:R-:W-:Y:S02]  /*3a000*/  PRMT R19, R68.reuse, 0x7772, RZ ;  /* 0x0000777244137816 */ /* 0x041fe400000000ff */
[----:B------:R-:W-:Y:S01]  /*3a010*/  PRMT R15, R68, 0x7773, RZ ;  /* 0x00007773440f7816 */ /* 0x000fe200000000ff */
[----:B------:R-:W3:Y:S01]  /*3a020*/  LDCU UR5, c[0x0][0x39c] ;  /* 0x00007380ff0577ac */ /* 0x000ee20008000800 */
[----:B------:R-:W-:Y:S01]  /*3a030*/  IADD3 R10, P6, PT, R13, R2, RZ ;  /* 0x000000020d0a7210 */ /* 0x000fe20007fde0ff */
[----:B------:R-:W-:-:S03]  /*3a040*/  IMAD R9, R8, 0x2, R13 ;  /* 0x0000000208097824 */ /* 0x000fc600078e020d */
[-C--:B------:R-:W-:Y:S02]  /*3a050*/  LEA.HI.X.SX32 R11, R13, R3.reuse, 0x1, P6 ;  /* 0x000000030d0b7211 */ /* 0x080fe400030f0eff */
[----:B-1----:R-:W-:Y:S01]  /*3a060*/  ISETP.LT.AND P4, PT, R18, UR6, !P0 ;  /* 0x0000000612007c0c */ /* 0x002fe2000c781270 */
[----:B------:R-:W4:Y:S01]  /*3a070*/  LDCU UR6, c[0x0][0x39c] ;  /* 0x00007380ff0677ac */ /* 0x000f220008000800 */
[CC--:B------:R-:W-:Y:S01]  /*3a080*/  IADD3 R4, P6, PT, R9.reuse, R2.reuse, RZ ;  /* 0x0000000209047210 */ /* 0x0c0fe20007fde0ff */
[----:B------:R-:W-:Y:S01]  /*3a090*/  IMAD R13, R8, 0x2, R9 ;  /* 0x00000002080d7824 */ /* 0x000fe200078e0209 */
[----:B------:R0:W-:Y:S02]  /*3a0a0*/  @P3 STG.E.U8 desc[UR22][R10.64], R19 ;  /* 0x000000130a003986 */ /* 0x0001e4000c101116 */
[----:B------:R-:W-:Y:S02]  /*3a0b0*/  LEA.HI.X.SX32 R5, R9, R3, 0x1, P6 ;  /* 0x0000000309057211 */ /* 0x000fe400030f0eff */
[----:B------:R-:W-:-:S02]  /*3a0c0*/  IADD3 R6, P6, PT, R13, R2, RZ ;  /* 0x000000020d067210 */ /* 0x000fc40007fde0ff */
[----:B--2---:R-:W-:Y:S01]  /*3a0d0*/  ISETP.LT.AND P3, PT, R16, UR7, !P0 ;  /* 0x0000000710007c0c */ /* 0x004fe2000c761270 */
[----:B0-----:R-:W2:Y:S01]  /*3a0e0*/  LDL.LU R19, [R1+0xa24] ;  /* 0x000a240001137983 */ /* 0x001ea20000300800 */
[----:B------:R-:W-:Y:S01]  /*3a0f0*/  LEA.HI.X.SX32 R7, R13, R3, 0x1, P6 ;  /* 0x000000030d077211 */ /* 0x000fe200030f0eff */
[----:B------:R-:W-:Y:S01]  /*3a100*/  IMAD R13, R8, 0x2, R13 ;  /* 0x00000002080d7824 */ /* 0x000fe200078e020d */
[----:B------:R-:W-:Y:S01]  /*3a110*/  ISETP.LT.AND P1, PT, R20, UR4, !P0 ;  /* 0x0000000414007c0c */ /* 0x000fe2000c721270 */
[----:B------:R-:W2:Y:S01]  /*3a120*/  LDL.LU R16, [R1+0xba4] ;  /* 0x000ba40001107983 */ /* 0x000ea20000300800 */
[----:B------:R-:W-:-:S03]  /*3a130*/  PRMT R17, R69, 0x7770, RZ ;  /* 0x0000777045117816 */ /* 0x000fc600000000ff */
[----:B------:R0:W-:Y:S01]  /*3a140*/  @P2 STG.E.U8 desc[UR22][R4.64], R15 ;  /* 0x0000000f04002986 */ /* 0x0001e2000c101116 */
[----:B----4-:R-:W-:Y:S01]  /*3a150*/  ISETP.LT.AND P2, PT, R12, UR6, !P0 ;  /* 0x000000060c007c0c */ /* 0x010fe2000c741270 */
[----:B------:R-:W-:Y:S01]  /*3a160*/  IMAD R9, R8, 0x2, R13 ;  /* 0x0000000208097824 */ /* 0x000fe200078e020d */
[CC--:B------:R-:W-:Y:S01]  /*3a170*/  IADD3 R10, P6, PT, R13.reuse, R2.reuse, RZ ;  /* 0x000000020d0a7210 */ /* 0x0c0fe20007fde0ff */
[----:B------:R-:W4:Y:S01]  /*3a180*/  LDL.LU R18, [R1+0xba0] ;  /* 0x000ba00001127983 */ /* 0x000f220000300800 */
[----:B------:R-:W1:Y:S03]  /*3a190*/  LDCU UR4, c[0x0][0x39c] ;  /* 0x00007380ff0477ac */ /* 0x000e660008000800 */
[----:B------:R-:W4:Y:S01]  /*3a1a0*/  LDL.LU R12, [R1+0xa20] ;  /* 0x000a2000010c7983 */ /* 0x000f220000300800 */
[----:B------:R-:W-:Y:S01]  /*3a1b0*/  LEA.HI.X.SX32 R11, R13, R3, 0x1, P6 ;  /* 0x000000030d0b7211 */ /* 0x000fe200030f0eff */
[----:B------:R-:W2:Y:S01]  /*3a1c0*/  LDCU UR6, c[0x0][0x39c] ;  /* 0x00007380ff0677ac */ /* 0x000ea20008000800 */
[----:B------:R-:W-:Y:S01]  /*3a1d0*/  PRMT R13, R69, 0x7771, RZ ;  /* 0x00007771450d7816 */ /* 0x000fe200000000ff */
[----:B------:R-:W-:Y:S01]  /*3a1e0*/  @P1 STG.E.U8 desc[UR22][R6.64], R17 ;  /* 0x0000001106001986 */ /* 0x000fe2000c101116 */
[----:B------:R-:W0:Y:S03]  /*3a1f0*/  LDCU UR7, c[0x0][0x39c] ;  /* 0x00007380ff0777ac */ /* 0x000e260008000800 */
[----:B------:R0:W-:Y:S01]  /*3a200*/  @P4 STG.E.U8 desc[UR22][R10.64], R13 ;  /* 0x0000000d0a004986 */ /* 0x0001e2000c101116 */
[----:B---3--:R-:W-:Y:S01]  /*3a210*/  ISETP.LT.AND P4, PT, R14, UR5, !P0 ;  /* 0x000000050e007c0c */ /* 0x008fe2000c781270 */
[----:B------:R-:W4:Y:S02]  /*3a220*/  LDCU UR5, c[0x0][0x39c] ;  /* 0x00007380ff0577ac */ /* 0x000f240008000800 */
[----:B------:R-:W3:Y:S01]  /*3a230*/  LDL.LU R14, [R1+0xb9c] ;  /* 0x000b9c00010e7983 */ /* 0x000ee20000300800 */
[----:B0-----:R-:W-:-:S02]  /*3a240*/  IADD3 R4, P6, PT, R9, R2, RZ ;  /* 0x0000000209047210 */ /* 0x001fc40007fde0ff */
[----:B------:R-:W-:Y:S02]  /*3a250*/  PRMT R15, R69, 0x7772, RZ ;  /* 0x00007772450f7816 */ /* 0x000fe400000000ff */
[-C--:B------:R-:W-:Y:S01]  /*3a260*/  LEA.HI.X.SX32 R5, R9, R3.reuse, 0x1, P6 ;  /* 0x0000000309057211 */ /* 0x080fe200030f0eff */
[----:B------:R-:W-:Y:S01]  /*3a270*/  IMAD R9, R8, 0x4, R9 ;  /* 0x0000000408097824 */ /* 0x000fe200078e0209 */
[C---:B-1----:R-:W-:Y:S01]  /*3a280*/  ISETP.LT.AND P1, PT, R0.reuse, UR4, !P0 ;  /* 0x0000000400007c0c */ /* 0x042fe2000c721270 */
[----:B------:R-:W-:Y:S01]  /*3a290*/  IMAD R0, R0, R8, RZ ;  /* 0x0000000800007224 */ /* 0x000fe200078e02ff */
[----:B------:R-:W-:Y:S01]  /*3a2a0*/  PRMT R69, R69, 0x7773, RZ ;  /* 0x0000777345457816 */ /* 0x000fe200000000ff */
[----:B------:R0:W-:Y:S01]  /*3a2b0*/  @P5 STG.E.U8 desc[UR22][R4.64], R15 ;  /* 0x0000000f04005986 */ /* 0x0001e2000c101116 */
[CC--:B------:R-:W-:Y:S01]  /*3a2c0*/  IADD3 R10, P5, PT, R9.reuse, R2.reuse, RZ ;  /* 0x00000002090a7210 */ /* 0x0c0fe20007fbe0ff */
[----:B------:R-:W-:Y:S01]  /*3a2d0*/  IMAD R13, R8, 0x2, R9 ;  /* 0x00000002080d7824 */ /* 0x000fe200078e0209 */
[----:B------:R-:W-:Y:S01]  /*3a2e0*/  IADD3 R6, P6, PT, R0, R2, RZ ;  /* 0x0000000200067210 */ /* 0x000fe20007fde0ff */
[----:B------:R-:W1:Y:S01]  /*3a2f0*/  LDCU UR4, c[0x0][0x39c] ;  /* 0x00007380ff0477ac */ /* 0x000e620008000800 */
[----:B------:R-:W-:-:S02]  /*3a300*/  LEA.HI.X.SX32 R11, R9, R3, 0x1, P5 ;  /* 0x00000003090b7211 */ /* 0x000fc400028f0eff */
[-C--:B------:R-:W-:Y:S02]  /*3a310*/  LEA.HI.X.SX32 R7, R0, R3.reuse, 0x1, P6 ;  /* 0x0000000300077211 */ /* 0x080fe400030f0eff */
[C---:B0-----:R-:W-:Y:S02]  /*3a320*/  IADD3 R4, P5, PT, R13.reuse, R2, RZ ;  /* 0x000000020d047210 */ /* 0x041fe40007fbe0ff */
[C---:B------:R-:W-:Y:S02]  /*3a330*/  PRMT R17, R70.reuse, 0x7771, RZ ;  /* 0x0000777146117816 */ /* 0x040fe400000000ff */
[----:B------:R-:W-:Y:S01]  /*3a340*/  LEA.HI.X.SX32 R5, R13, R3, 0x1, P5 ;  /* 0x000000030d057211 */ /* 0x000fe200028f0eff */
[----:B------:R0:W-:Y:S01]  /*3a350*/  @P1 STG.E.U8 desc[UR22][R6.64], R69 ;  /* 0x0000004506001986 */ /* 0x0001e2000c101116 */
[----:B--2---:R-:W-:Y:S01]  /*3a360*/  ISETP.LT.AND P6, PT, R19, UR6, !P0 ;  /* 0x0000000613007c0c */ /* 0x004fe2000c7c1270 */
[----:B------:R-:W3:Y:S01]  /*3a370*/  LDCU UR6, c[0x0][0x39c] ;  /* 0x00007380ff0677ac */ /* 0x000ee20008000800 */
[----:B------:R-:W-:-:S02]  /*3a380*/  PRMT R19, R70, 0x7770, RZ ;  /* 0x0000777046137816 */ /* 0x000fc400000000ff */
[----:B------:R-:W-:Y:S01]  /*3a390*/  ISETP.LT.AND P1, PT, R16, UR7, !P0 ;  /* 0x0000000710007c0c */ /* 0x000fe2000c721270 */
[----:B------:R-:W-:Y:S01]  /*3a3a0*/  IMAD R9, R8, 0x2, R13 ;  /* 0x0000000208097824 */ /* 0x000fe200078e020d */
[----:B------:R-:W2:Y:S01]  /*3a3b0*/  LDL.LU R16, [R1+0xb98] ;  /* 0x000b980001107983 */ /* 0x000ea20000300800 */
[----:B------:R-:W-:Y:S01]  /*3a3c0*/  PRMT R15, R70, 0x7772, RZ ;  /* 0x00007772460f7816 */ /* 0x000fe200000000ff */
[----:B------:R-:W1:Y:S02]  /*3a3d0*/  LDCU UR7, c[0x0][0x39c] ;  /* 0x00007380ff0777ac */ /* 0x000e640008000800 */
[----:B------:R-:W-:Y:S04]  /*3a3e0*/  @P3 STG.E.U8 desc[UR22][R10.64], R19 ;  /* 0x000000130a003986 */ /* 0x000fe8000c101116 */
[----:B------:R1:W-:Y:S01]  /*3a3f0*/  @P2 STG.E.U8 desc[UR22][R4.64], R17 ;  /* 0x0000001104002986 */ /* 0x0003e2000c101116 */
[----:B----4-:R-:W-:Y:S01]  /*3a400*/  ISETP.LT.AND P2, PT, R12, UR5, !P0 ;  /* 0x000000050c007c0c */ /* 0x010fe2000c741270 */
[----:B------:R-:W2:Y:S02]  /*3a410*/  LDCU UR5, c[0x0][0x39c] ;  /* 0x00007380ff0577ac */ /* 0x000ea40008000800 */
[----:B------:R-:W4:Y:S04]  /*3a420*/  LDL.LU R0, [R1+0xa00] ;  /* 0x000a000001007983 */ /* 0x000f280000300800 */
[----:B------:R-:W4:Y:S01]  /*3a430*/  LDL.LU R12, [R1+0xa1c] ;  /* 0x000a1c00010c7983 */ /* 0x000f220000300800 */
[----:B0-----:R-:W-:-:S04]  /*3a440*/  IADD3 R6, P5, PT, R9, R2, RZ ;  /* 0x0000000209067210 */ /* 0x001fc80007fbe0ff */
[-C--:B------:R-:W-:Y:S02]  /*3a450*/  LEA.HI.X.SX32 R7, R9, R3.reuse, 0x1, P5 ;  /* 0x0000000309077211 */ /* 0x080fe400028f0eff */
[----:B---3--:R-:W-:Y:S01]  /*3a460*/  ISETP.LT.AND P5, PT, R14, UR6, !P0 ;  /* 0x000000060e007c0c */ /* 0x008fe2000c7a1270 */
[C---:B------:R-:W-:Y:S01]  /*3a470*/  IMAD R9, R8.reuse, 0x2, R9 ;  /* 0x0000000208097824 */ /* 0x040fe200078e0209 */
[----:B------:R-:W3:Y:S01]  /*3a480*/  LDL.LU R14, [R1+0xa0c] ;  /* 0x000a0c00010e7983 */ /* 0x000ee20000300800 */
[----:B------:R-:W4:Y:S02]  /*3a490*/  LDCU UR6, c[0x0][0x39c] ;  /* 0x00007380ff0677ac */ /* 0x000f240008000800 */
[----:B-1----:R-:W-:Y:S01]  /*3a4a0*/  IMAD R5, R8, 0x2, R9 ;  /* 0x0000000208057824 */ /* 0x002fe200078e0209 */
[----:B------:R0:W-:Y:S01]  /*3a4b0*/  @P4 STG.E.U8 desc[UR22][R6.64], R15 ;  /* 0x0000000f06004986 */ /* 0x0001e2000c101116 */
[C---:B------:R-:W-:Y:S02]  /*3a4c0*/  IADD3 R10, P4, PT, R9.reuse, R2, RZ ;  /* 0x00000002090a7210 */ /* 0x040fe40007f9e0ff */
[----:B------:R-:W-:Y:S01]  /*3a4d0*/  PRMT R13, R70, 0x7773, RZ ;  /* 0x00007773460d7816 */ /* 0x000fe200000000ff */
[----:B------:R-:W3:Y:S01]  /*3a4e0*/  LDL.LU R19, [R1+0xb94] ;  /* 0x000b940001137983 */ /* 0x000ee20000300800 */
[----:B------:R-:W-:-:S02]  /*3a4f0*/  LEA.HI.X.SX32 R11, R9, R3, 0x1, P4 ;  /* 0x00000003090b7211 */ /* 0x000fc400020f0eff */
[-C--:B------:R-:W-:Y:S01]  /*3a500*/  IADD3 R4, P4, PT, R5, R2.reuse, RZ ;  /* 0x0000000205047210 */ /* 0x080fe20007f9e0ff */
[----:B------:R-:W-:Y:S01]  /*3a510*/  IMAD R9, R8, 0x2, R5 ;  /* 0x0000000208097824 */ /* 0x000fe200078e0205 */
[----:B------:R-:W-:Y:S02]  /*3a520*/  PRMT R17, R71, 0x7770, RZ ;  /* 0x0000777047117816 */ /* 0x000fe400000000ff */
[----:B------:R-:W-:Y:S01]  /*3a530*/  LEA.HI.X.SX32 R5, R5, R3, 0x1, P4 ;  /* 0x0000000305057211 */ /* 0x000fe200020f0eff */
[----:B------:R1:W-:Y:S01]  /*3a540*/  @P6 STG.E.U8 desc[UR22][R10.64], R13 ;  /* 0x0000000d0a006986 */ /* 0x0003e2000c101116 */
[----:B0-----:R-:W-:-:S03]  /*3a550*/  IADD3 R6, P6, PT, R9, R2, RZ ;  /* 0x0000000209067210 */ /* 0x001fc60007fde0ff */
[----:B------:R0:W-:Y:S01]  /*3a560*/  @P1 STG.E.U8 desc[UR22][R4.64], R17 ;  /* 0x0000001104001986 */ /* 0x0001e2000c101116 */
[-C--:B------:R-:W-:Y:S01]  /*3a570*/  LEA.HI.X.SX32 R7, R9, R3.reuse, 0x1, P6 ;  /* 0x0000000309077211 */ /* 0x080fe200030f0eff */
[----:B------:R-:W-:Y:S01]  /*3a580*/  IMAD R9, R8, 0x2, R9 ;  /* 0x0000000208097824 */ /* 0x000fe200078e0209 */
[----:B------:R-:W-:Y:S01]  /*3a590*/  ISETP.LT.AND P3, PT, R18, UR4, !P0 ;  /* 0x0000000412007c0c */ /* 0x000fe2000c761270 */
[----:B------:R-:W0:Y:S01]  /*3a5a0*/  LDCU UR4, c[0x0][0x39c] ;  /* 0x00007380ff0477ac */ /* 0x000e220008000800 */
[----:B------:R-:W-:Y:S02]  /*3a5b0*/  PRMT R15, R71, 0x7771, RZ ;  /* 0x00007771470f7816 */ /* 0x000fe400000000ff */
[C---:B-1----:R-:W-:Y:S02]  /*3a5c0*/  IADD3 R10, P6, PT, R9.reuse, R2, RZ ;  /* 0x00000002090a7210 */ /* 0x042fe40007fde0ff */
[----:B--2---:R-:W-:Y:S01]  /*3a5d0*/  ISETP.LT.AND P4, PT, R16, UR5, !P0 ;  /* 0x0000000510007c0c */ /* 0x004fe2000c781270 */
[----:B------:R-:W3:Y:S01]  /*3a5e0*/  LDCU UR5, c[0x0][0x39c] ;  /* 0x00007380ff0577ac */ /* 0x000ee20008000800 */
[----:B------:R-:W2:Y:S01]  /*3a5f0*/  LDL.LU R16, [R1+0xb90] ;  /* 0x000b900001107983 */ /* 0x000ea20000300800 */
[----:B------:R-:W-:-:S02]  /*3a600*/  LEA.HI.X.SX32 R11, R9, R3, 0x1, P6 ;  /* 0x00000003090b7211 */ /* 0x000fc400030f0eff */
[C---:B------:R-:W-:Y:S02]  /*3a610*/  PRMT R13, R71.reuse, 0x7772, RZ ;  /* 0x00007772470d7816 */ /* 0x040fe400000000ff */
[----:B----4-:R-:W-:Y:S01]  /*3a620*/  ISETP.LT.AND P1, PT, R12, UR6, !P0 ;  /* 0x000000060c007c0c */ /* 0x010fe2000c721270 */
[----:B------:R1:W-:Y:S01]  /*3a630*/  @P3 STG.E.U8 desc[UR22][R6.64], R15 ;  /* 0x0000000f06003986 */ /* 0x0003e2000c101116 */
[----:B------:R-:W-:Y:S01]  /*3a640*/  IMAD R9, R8, 0x4, R9 ;  /* 0x0000000408097824 */ /* 0x000fe200078e0209 */
[----:B------:R-:W-:Y:S01]  /*3a650*/  PRMT R71, R71, 0x7773, RZ ;  /* 0x0000777347477816 */ /* 0x000fe200000000ff */
[----:B------:R-:W4:Y:S01]  /*3a660*/  LDCU UR6, c[0x0][0x39c] ;  /* 0x00007380ff0677ac */ /* 0x000f220008000800 */
[----:B------:R-:W4:Y:S04]  /*3a670*/  LDL.LU R12, [R1+0xa18] ;  /* 0x000a1800010c7983 */ /* 0x000f280000300800 */
[----:B------:R0:W-:Y:S04]  /*3a680*/  @P2 STG.E.U8 desc[UR22][R10.64], R13 ;  /* 0x0000000d0a002986 */ /* 0x0001e8000c101116 */
[----:B------:R-:W4:Y:S01]  /*3a690*/  LDL.LU R18, [R1+0xb8c] ;  /* 0x000b8c0001127983 */ /* 0x000f220000300800 */
[----:B---3--:R-:W-:Y:S01]  /*3a6a0*/  ISETP.LT.AND P2, PT, R14, UR5, !P0 ;  /* 0x000000050e007c0c */ /* 0x008fe2000c741270 */
[----:B------:R-:W4:Y:S02]  /*3a6b0*/  LDCU UR5, c[0x0][0x39c] ;  /* 0x00007380ff0577ac */ /* 0x000f240008000800 */
[----:B------:R-:W3:Y:S01]  /*3a6c0*/  LDL.LU R14, [R1+0xb88] ;  /* 0x000b8800010e7983 */ /* 0x000ee20000300800 */
[C---:B0-----:R-:W-:Y:S01]  /*3a6d0*/  ISETP.LT.AND P3, PT, R0.reuse, UR4, !P0 ;  /* 0x0000000400007c0c */ /* 0x041fe2000c761270 */
[----:B------:R-:W-:Y:S01]  /*3a6e0*/  IMAD R0, R0, R8, RZ ;  /* 0x0000000800007224 */ /* 0x000fe200078e02ff */
[----:B------:R-:W2:Y:S04]  /*3a6f0*/  LDCU UR4, c[0x0][0x39c] ;  /* 0x00007380ff0477ac */ /* 0x000ea80008000800 */
[----:B------:R-:W-:-:S04]  /*3a700*/  IADD3 R4, P6, PT, R0, R2, RZ ;  /* 0x0000000200047210 */ /* 0x000fc80007fde0ff */
[-C--:B------:R-:W-:Y:S02]  /*3a710*/  LEA.HI.X.SX32 R5, R0, R3.reuse, 0x1, P6 ;  /* 0x0000000300057211 */ /* 0x080fe400030f0eff */
[C---:B-1----:R-:W-:Y:S01]  /*3a720*/  IADD3 R6, P6, PT, R9.reuse, R2, RZ ;  /* 0x0000000209067210 */ /* 0x042fe20007fde0ff */
[----:B------:R-:W3:Y:S03]  /*3a730*/  LDL.LU R0, [R1+0x9f8] ;  /* 0x0009f80001007983 */ /* 0x000ee60000300800 */
[----:B------:R-:W-:Y:S01]  /*3a740*/  LEA.HI.X.SX32 R7, R9, R3, 0x1, P6 ;  /* 0x0000000309077211 */ /* 0x000fe200030f0eff */
[----:B------:R-:W-:Y:S01]  /*3a750*/  IMAD R9, R8, 0x2, R9 ;  /* 0x0000000208097824 */ /* 0x000fe200078e0209 */
[----:B------:R0:W-:Y:S01]  /*3a760*/  @P3 STG.E.U8 desc[UR22][R4.64], R71 ;  /* 0x0000004704003986 */ /* 0x0001e2000c101116 */
[----:B------:R-:W-:-:S03]  /*3a770*/  PRMT R15, R80, 0x7770, RZ ;  /* 0x00007770500f7816 */ /* 0x000fc600000000ff */
[----:B------:R-:W-:Y:S02]  /*3a780*/  IADD3 R10, P6, PT, R9, R2, RZ ;  /* 0x00000002090a7210 */ /* 0x000fe40007fde0ff */
[----:B------:R-:W-:Y:S01]  /*3a790*/  ISETP.LT.AND P3, PT, R19, UR7, !P0 ;  /* 0x0000000713007c0c */ /* 0x000fe2000c761270 */
[----:B------:R-:W-:Y:S01]  /*3a7a0*/  IMAD R13, R8, 0x2, R9 ;  /* 0x00000002080d7824 */ /* 0x000fe200078e0209 */
[----:B------:R-:W-:Y:S01]  /*3a7b0*/  LEA.HI.X.SX32 R11, R9, R3, 0x1, P6 ;  /* 0x00000003090b7211 */ /* 0x000fe200030f0eff */
[----:B------:R1:W-:Y:S01]  /*3a7c0*/  @P5 STG.E.U8 desc[UR22][R6.64], R15 ;  /* 0x0000000f06005986 */ /* 0x0003e2000c101116 */
[----:B------:R-:W-:Y:S01]  /*3a7d0*/  PRMT R19, R80, 0x7771, RZ ;  /* 0x0000777150137816 */ /* 0x000fe200000000ff */
[----:B------:R-:W3:Y:S01]  /*3a7e0*/  LDCU UR7, c[0x0][0x39c] ;  /* 0x00007380ff0777ac */ /* 0x000ee20008000800 */
[----:B------:R-:W-:-:S03]  /*3a7f0*/  IMAD R9, R8, 0x2, R13 ;  /* 0x0000000208097824 */ /* 0x000fc600078e020d */
[----:B------:R4:W-:Y:S01]  /*3a800*/  @P4 STG.E.U8 desc[UR22][R10.64], R19 ;  /* 0x000000130a004986 */ /* 0x0009e2000c101116 */
[----:B0-----:R-:W-:-:S04]  /*3a810*/  IADD3 R4, P6, PT, R13, R2, RZ ;  /* 0x000000020d047210 */ /* 0x001fc80007fde0ff */
[-C--:B------:R-:W-:Y:S02]  /*3a820*/  LEA.HI.X.SX32 R5, R13, R3.reuse, 0x1, P6 ;  /* 0x000000030d057211 */ /* 0x080fe400030f0eff */
[CC--:B-1----:R-:W-:Y:S02]  /*3a830*/  IADD3 R6, P6, PT, R9.reuse, R2.reuse, RZ ;  /* 0x0000000209067210 */ /* 0x0c2fe40007fde0ff */
[----:B--2---:R-:W-:Y:S01]  /*3a840*/  ISETP.LT.AND P5, PT, R16, UR4, !P0 ;  /* 0x0000000410007c0c */ /* 0x004fe2000c7a1270 */
[----:B------:R-:W0:Y:S01]  /*3a850*/  LDCU UR4, c[0x0][0x39c] ;  /* 0x00007380ff0477ac */ /* 0x000e220008000800 */
[----:B------:R-:W-:Y:S02]  /*3a860*/  PRMT R17, R80, 0x7772, RZ ;  /* 0x0000777250117816 */ /* 0x000fe400000000ff */
[----:B----4-:R-:W-:Y:S02]  /*3a870*/  ISETP.LT.AND P4, PT, R12, UR5, !P0 ;  /* 0x000000050c007c0c */ /* 0x010fe4000c781270 */
[----:B------:R-:W-:Y:S01]  /*3a880*/  PRMT R15, R80, 0x7773, RZ ;  /* 0x00007773500f7816 */ /* 0x000fe200000000ff */
[----:B------:R-:W2:Y:S01]  /*3a890*/  LDL.LU R12, [R1+0xa14] ;  /* 0x000a1400010c7983 */ /* 0x000ea20000300800 */
[-C--:B------:R-:W-:Y:S01]  /*3a8a0*/  LEA.HI.X.SX32 R7, R9, R3.reuse, 0x1, P6 ;  /* 0x0000000309077211 */ /* 0x080fe200030f0eff */
[----:B------:R-:W2:Y:S02]  /*3a8b0*/  LDCU UR5, c[0x0][0x39c] ;  /* 0x00007380ff0577ac */ /* 0x000ea40008000800 */
[----:B------:R-:W4:Y:S04]  /*3a8c0*/  LDL.LU R16, [R1+0xa08] ;  /* 0x000a080001107983 */ /* 0x000f280000300800 */
[----:B------:R1:W-:Y:S04]  /*3a8d0*/  @P1 STG.E.U8 desc[UR22][R4.64], R17 ;  /* 0x0000001104001986 */ /* 0x0003e8000c101116 */
[----:B------:R0:W-:Y:S01]  /*3a8e0*/  @P2 STG.E.U8 desc[UR22][R6.64], R15 ;  /* 0x0000000f06002986 */ /* 0x0001e2000c101116 */
[----:B------:R-:W-:Y:S01]  /*3a8f0*/  ISETP.LT.AND P1, PT, R18, UR6, !P0 ;  /* 0x0000000612007c0c */ /* 0x000fe2000c721270 */
[----:B------:R-:W-:Y:S01]  /*3a900*/  IMAD R9, R8, 0x2, R9 ;  /* 0x0000000208097824 */ /* 0x000fe200078e0209 */
[----:B------:R-:W-:Y:S01]  /*3a910*/  PRMT R19, R81, 0x7770, RZ ;  /* 0x0000777051137816 */ /* 0x000fe200000000ff */
[----:B------:R-:W4:Y:S01]  /*3a920*/  LDCU UR6, c[0x0][0x39c] ;  /* 0x00007380ff0677ac */ /* 0x000f220008000800 */
[----:B---3--:R-:W-:Y:S01]  /*3a930*/  ISETP.LT.AND P2, PT, R14, UR7, !P0 ;  /* 0x000000070e007c0c */ /* 0x008fe2000c741270 */
[C---:B------:R-:W-:Y:S01]  /*3a940*/  IMAD R13, R8.reuse, 0x2, R9 ;  /* 0x00000002080d7824 */ /* 0x040fe200078e0209 */
[----:B------:R-:W3:Y:S01]  /*3a950*/  LDL.LU R14, [R1+0x9fc] ;  /* 0x0009fc00010e7983 */ /* 0x000ee20000300800 */
[CC--:B------:R-:W-:Y:S01]  /*3a960*/  IADD3 R10, P6, PT, R9.reuse, R2.reuse, RZ ;  /* 0x00000002090a7210 */ /* 0x0c0fe20007fde0ff */
[----:B------:R-:W2:Y:S02]  /*3a970*/  LDCU UR7, c[0x0][0x39c] ;  /* 0x00007380ff0777ac */ /* 0x000ea40008000800 */
[----:B------:R-:W3:Y:S04]  /*3a980*/  LDL.LU R21, [R1+0xb84] ;  /* 0x000b840001157983 */ /* 0x000ee80000300800 */
[----:B------:R-:W3:Y:S04]  /*3a990*/  LDL.LU R20, [R1+0xb80] ;  /* 0x000b800001147983 */ /* 0x000ee80000300800 */
[----:B------:R-:W3:Y:S01]  /*3a9a0*/  LDL.LU R18, [R1+0xa10] ;  /* 0x000a100001127983 */ /* 0x000ee20000300800 */
[----:B------:R-:W-:Y:S01]  /*3a9b0*/  LEA.HI.X.SX32 R11, R9, R3, 0x1, P6 ;  /* 0x00000003090b7211 */ /* 0x000fe200030f0eff */
[----:B------:R-:W-:Y:S01]  /*3a9c0*/  IMAD R9, R8, 0x2, R13 ;  /* 0x0000000208097824 */ /* 0x000fe200078e020d */
[----:B-1----:R-:W-:-:S02]  /*3a9d0*/  IADD3 R4, P6, PT, R13, R2, RZ ;  /* 0x000000020d047210 */ /* 0x002fc40007fde0ff */
[----:B0-----:R-:W-:Y:S01]  /*3a9e0*/  PRMT R15, R81, 0x7771, RZ ;  /* 0x00007771510f7816 */ /* 0x001fe200000000ff */
[----:B------:R-:W-:Y:S01]  /*3a9f0*/  @P3 STG.E.U8 desc[UR22][R10.64], R19 ;  /* 0x000000130a003986 */ /* 0x000fe2000c101116 */
[-C--:B------:R-:W-:Y:S02]  /*3aa00*/  LEA.HI.X.SX32 R5, R13, R3.reuse, 0x1, P6 ;  /* 0x000000030d057211 */ /* 0x080fe400030f0eff */
[C---:B------:R-:W-:Y:S01]  /*3aa10*/  ISETP.LT.AND P3, PT, R0.reuse, UR4, !P0 ;  /* 0x0000000400007c0c */ /* 0x040fe2000c761270 */
[----:B------:R-:W-:Y:S01]  /*3aa20*/  IMAD R0, R0, R8, RZ ;  /* 0x0000000800007224 */ /* 0x000fe200078e02ff */
[----:B------:R-:W-:Y:S01]  /*3aa30*/  IADD3 R6, P6, PT, R9, R2, RZ ;  /* 0x0000000209067210 */ /* 0x000fe20007fde0ff */
[----:B------:R0:W-:Y:S01]  /*3aa40*/  @P5 STG.E.U8 desc[UR22][R4.64], R15 ;  /* 0x0000000f04005986 */ /* 0x0001e2000c101116 */
[----:B------:R-:W-:Y:S01]  /*3aa50*/  PRMT R17, R81, 0x7772, RZ ;  /* 0x0000777251117816 */ /* 0x000fe200000000ff */
[----:B------:R-:W1:Y:S01]  /*3aa60*/  LDCU UR4, c[0x0][0x39c] ;  /* 0x00007380ff0477ac */ /* 0x000e620008000800 */
[----:B------:R-:W-:Y:S01]  /*3aa70*/  LEA.HI.X.SX32 R7, R9, R3, 0x1, P6 ;  /* 0x0000000309077211 */ /* 0x000fe200030f0eff */
[----:B------:R-:W-:Y:S01]  /*3aa80*/  IMAD R9, R8, 0x4, R9 ;  /* 0x0000000408097824 */ /* 0x000fe200078e0209 */
[----:B------:R-:W-:-:S03]  /*3aa90*/  PRMT R81, R81, 0x7773, RZ ;  /* 0x0000777351517816 */ /* 0x000fc600000000ff */
[----:B------:R1:W-:Y:S01]  /*3aaa0*/  @P4 STG.E.U8 desc[UR22][R6.64], R17 ;  /* 0x0000001106004986 */ /* 0x0003e2000c101116 */
[----:B0-----:R-:W-:Y:S01]  /*3aab0*/  IMAD R5, R8, 0x2, R9 ;  /* 0x0000000208057824 */ /* 0x001fe200078e0209 */
[----:B------:R-:W-:-:S03]  /*3aac0*/  PRMT R15, R82, 0x7770, RZ ;  /* 0x00007770520f7816 */ /* 0x000fc600000000ff */
[----:B-1----:R-:W-:Y:S01]  /*3aad0*/  IMAD R7, R8, 0x2, R5 ;  /* 0x0000000208077824 */ /* 0x002fe200078e0205 */
[----:B--2---:R-:W-:Y:S01]  /*3aae0*/  ISETP.LT.AND P5, PT, R12, UR5, !P0 ;  /* 0x000000050c007c0c */ /* 0x004fe2000c7a1270 */
[----:B------:R-:W0:Y:S01]  /*3aaf0*/  LDCU UR5, c[0x0][0x39c] ;  /* 0x00007380ff0577ac */ /* 0x000e220008000800 */
[----:B------:R-:W-:-:S04]  /*3ab00*/  IADD3 R12, P6, PT, R0, R2, RZ ;  /* 0x00000002000c7210 */ /* 0x000fc80007fde0ff */
[-C--:B------:R-:W-:Y:S02]  /*3ab10*/  LEA.HI.X.SX32 R13, R0, R3.reuse, 0x1, P6 ;  /* 0x00000003000d7211 */ /* 0x080fe400030f0eff */
[CC--:B------:R-:W-:Y:S02]  /*3ab20*/  IADD3 R10, P6, PT, R9.reuse, R2.reuse, RZ ;  /* 0x00000002090a7210 */ /* 0x0c0fe40007fde0ff */
[----:B----4-:R-:W-:Y:S01]  /*3ab30*/  ISETP.LT.AND P4, PT, R16, UR6, !P0 ;  /* 0x0000000610007c0c */ /* 0x010fe2000c781270 */
[----:B------:R1:W-:Y:S01]  /*3ab40*/  @P3 STG.E.U8 desc[UR22][R12.64], R81 ;  /* 0x000000510c003986 */ /* 0x0003e2000c101116 */
[----:B------:R-:W2:Y:S01]  /*3ab50*/  LDCU UR6, c[0x0][0x39c] ;  /* 0x00007380ff0677ac */ /* 0x000ea20008000800 */
[----:B------:R-:W-:Y:S01]  /*3ab60*/  LEA.HI.X.SX32 R11, R9, R3, 0x1, P6 ;  /* 0x00000003090b7211 */ /* 0x000fe200030f0eff */
[----:B------:R-:W-:Y:S01]  /*3ab70*/  IMAD R9, R8, 0x2, R7 ;  /* 0x0000000208097824 */ /* 0x000fe200078e0207 */
[----:B------:R-:W-:Y:S02]  /*3ab80*/  IADD3 R4, P3, PT, R5, R2, RZ ;  /* 0x0000000205047210 */ /* 0x000fe40007f7e0ff */
[----:B------:R-:W-:-:S02]  /*3ab90*/  PRMT R19, R82, 0x7771, RZ ;  /* 0x0000777152137816 */ /* 0x000fc400000000ff */
[-C--:B------:R-:W-:Y:S02]  /*3aba0*/  LEA.HI.X.SX32 R5, R5, R3.reuse, 0x1, P3 ;  /* 0x0000000305057211 */ /* 0x080fe400018f0eff */
[CC--:B------:R-:W-:Y:S01]  /*3abb0*/  IADD3 R6, P3, PT, R7.reuse, R2.reuse, RZ ;  /* 0x0000000207067210 */ /* 0x0c0fe20007f7e0ff */
[C---:B-1----:R-:W-:Y:S01]  /*3abc0*/  IMAD R13, R8.reuse, 0x2, R9 ;  /* 0x00000002080d7824 */ /* 0x042fe200078e0209 */
[----:B------:R1:W-:Y:S02]  /*3abd0*/  @P1 STG.E.U8 desc[UR22][R10.64], R15 ;  /* 0x0000000f0a001986 */ /* 0x0003e4000c101116 */
[-C--:B------:R-:W-:Y:S02]  /*3abe0*/  LEA.HI.X.SX32 R7, R7, R3.reuse, 0x1, P3 ;  /* 0x0000000307077211 */ /* 0x080fe400018f0eff */
[----:B------:R4:W-:Y:S01]  /*3abf0*/  @P2 STG.E.U8 desc[UR22][R4.64], R19 ;  /* 0x0000001304002986 */ /* 0x0009e2000c101116 */
[-C--:B------:R-:W-:Y:S02]  /*3ac00*/  IADD3 R12, P3, PT, R13, R2.reuse, RZ ;  /* 0x000000020d0c7210 */ /* 0x080fe40007f7e0ff */
[----:B-1----:R-:W-:Y:S01]  /*3ac10*/  IADD3 R10, P6, PT, R9, R2, RZ ;  /* 0x00000002090a7210 */ /* 0x002fe20007fde0ff */
[----:B------:R-:W-:Y:S01]  /*3ac20*/  IMAD R15, R8, 0x2, R13 ;  /* 0x00000002080f7824 */ /* 0x000fe200078e020d */
[----:B------:R-:W-:-:S02]  /*3ac30*/  LEA.HI.X.SX32 R13, R13, R3, 0x1, P3 ;  /* 0x000000030d0d7211 */ /* 0x000fc400018f0eff */
[----:B------:R-:W-:Y:S02]  /*3ac40*/  LEA.HI.X.SX32 R11, R9, R3, 0x1, P6 ;  /* 0x00000003090b7211 */ /* 0x000fe400030f0eff */
[----:B------:R-:W-:Y:S02]  /*3ac50*/  PRMT R23, R82, 0x7772, RZ ;  /* 0x0000777252177816 */ /* 0x000fe400000000ff */
[C---:B----4-:R-:W-:Y:S02]  /*3ac60*/  PRMT R5, R83.reuse, 0x7773, RZ ;  /* 0x0000777353057816 */ /* 0x050fe400000000ff */
[C---:B------:R-:W-:Y:S02]  /*3ac70*/  PRMT R9, R83.reuse, 0x7772, RZ ;  /* 0x0000777253097816 */ /* 0x040fe400000000ff */
[C---:B------:R-:W-:Y:S02]  /*3ac80*/  PRMT R19, R83.reuse, 0x7771, RZ ;  /* 0x0000777153137816 */ /* 0x040fe400000000ff */
[----:B------:R-:W-:Y:S01]  /*3ac90*/  PRMT R83, R83, 0x7770, RZ ;  /* 0x0000777053537816 */ /* 0x000fe200000000ff */
[----:B------:R1:W-:Y:S01]  /*3aca0*/  @P5 STG.E.U8 desc[UR22][R6.64], R23 ;  /* 0x0000001706005986 */ /* 0x0003e2000c101116 */
[C---:B---3--:R-:W-:Y:S01]  /*3acb0*/  IMAD R0, R14.reuse, R8, RZ ;  /* 0x000000080e007224 */ /* 0x048fe200078e02ff */
[----:B------:R-:W-:-:S04]  /*3acc0*/  ISETP.LT.AND P1, PT, R14, UR7, !P0 ;  /* 0x000000070e007c0c */ /* 0x000fc8000c721270 */
[-C--:B------:R-:W-:Y:S01]  /*3acd0*/  IADD3 R16, P2, PT, R0, R2.reuse, RZ ;  /* 0x0000000200107210 */ /* 0x080fe20007f5e0ff */
[----:B------:R-:W-:Y:S01]  /*3ace0*/  IMAD R8, R8, 0x2, R15 ;  /* 0x0000000208087824 */ /* 0x000fe200078e020f */
[----:B------:R-:W-:Y:S02]  /*3acf0*/  ISETP.LT.AND P3, PT, R21, UR4, !P0 ;  /* 0x0000000415007c0c */ /* 0x000fe4000c761270 */
[----:B------:R-:W-:Y:S02]  /*3ad00*/  LEA.HI.X.SX32 R17, R0, R3, 0x1, P2 ;  /* 0x0000000300117211 */ /* 0x000fe400010f0eff */
[----:B------:R-:W-:Y:S02]  /*3ad10*/  IADD3 R14, P6, PT, R15, R2, RZ ;  /* 0x000000020f0e7210 */ /* 0x000fe40007fde0ff */
[----:B0-----:R-:W-:Y:S02]  /*3ad20*/  ISETP.LT.AND P2, PT, R20, UR5, !P0 ;  /* 0x0000000514007c0c */ /* 0x001fe4000c741270 */
[----:B--2---:R-:W-:-:S02]  /*3ad30*/  ISETP.LT.AND P0, PT, R18, UR6, !P0 ;  /* 0x0000000612007c0c */ /* 0x004fc4000c701270 */
[-C--:B------:R-:W-:Y:S02]  /*3ad40*/  LEA.HI.X.SX32 R15, R15, R3.reuse, 0x1, P6 ;  /* 0x000000030f0f7211 */ /* 0x080fe400030f0eff */
[----:B------:R-:W-:Y:S02]  /*3ad50*/  IADD3 R2, P6, PT, R8, R2, RZ ;  /* 0x0000000208027210 */ /* 0x000fe40007fde0ff */
[----:B------:R-:W-:Y:S02]  /*3ad60*/  PRMT R21, R82, 0x7773, RZ ;  /* 0x0000777352157816 */ /* 0x000fe400000000ff */
[----:B------:R-:W-:-:S03]  /*3ad70*/  LEA.HI.X.SX32 R3, R8, R3, 0x1, P6 ;  /* 0x0000000308037211 */ /* 0x000fc600030f0eff */
[----:B------:R1:W-:Y:S04]  /*3ad80*/  @P4 STG.E.U8 desc[UR22][R10.64], R21 ;  /* 0x000000150a004986 */ /* 0x0003e8000c101116 */
[----:B------:R1:W-:Y:S04]  /*3ad90*/  @P3 STG.E.U8 desc[UR22][R12.64], R83 ;  /* 0x000000530c003986 */ /* 0x0003e8000c101116 */
[----:B------:R1:W-:Y:S04]  /*3ada0*/  @P2 STG.E.U8 desc[UR22][R14.64], R19 ;  /* 0x000000130e002986 */ /* 0x0003e8000c101116 */
[----:B------:R1:W-:Y:S04]  /*3adb0*/  @P0 STG.E.U8 desc[UR22][R2.64], R9 ;  /* 0x0000000902000986 */ /* 0x0003e8000c101116 */
[----:B------:R1:W-:Y:S01]  /*3adc0*/  @P1 STG.E.U8 desc[UR22][R16.64], R5 ;  /* 0x0000000510001986 */ /* 0x0003e2000c101116 */
[----:B------:R-:W-:Y:S06]  /*3add0*/  BAR.SYNC.DEFER_BLOCKING 0x0 ;  /* 0x0000000000007b1d */ /* 0x000fec0000010000 */
[----:B------:R-:W-:Y:S05]  /*3ade0*/  BRA.U UP0, `(.L_x_13) ;  /* 0x0000000100a07547 */ /* 0x000fea000b800000 */
[----:B------:R-:W0:Y:S01]  /*3adf0*/  S2UR UR5, SR_CgaCtaId ;  /* 0x00000000000579c3 */ /* 0x000e220000008800 */
[----:B------:R-:W-:Y:S01]  /*3ae00*/  NOP ;  /* 0x0000000000007918 */ /* 0x000fe20000000000 */
[----:B------:R-:W-:Y:S01]  /*3ae10*/  UMOV UR4, 0x50 ;  /* 0x0000005000047882 */ /* 0x000fe20000000000 */
[----:B------:R-:W-:Y:S02]  /*3ae20*/  IMAD.U32 R0, RZ, RZ, UR10 ;  /* 0x0000000aff007e24 */ /* 0x000fe4000f8e00ff */
[----:B-1----:R-:W-:Y:S02]  /*3ae30*/  IMAD.MOV.U32 R3, RZ, RZ, 0xff ;  /* 0x000000ffff037424 */ /* 0x002fe400078e00ff */
[----:B------:R-:W-:Y:S01]  /*3ae40*/  IMAD.MOV.U32 R7, RZ, RZ, 0x1 ;  /* 0x00000001ff077424 */ /* 0x000fe200078e00ff */
[----:B------:R-:W-:-:S04]  /*3ae50*/  LOP3.LUT R0, R0, 0xffff, RZ, 0xc0, !PT ;  /* 0x0000ffff00007812 */ /* 0x000fc800078ec0ff */
[----:B------:R-:W-:-:S05]  /*3ae60*/  SHF.R.U32.HI R0, RZ, 0x5, R0 ;  /* 0x00000005ff007819 */ /* 0x000fca0000011600 */
[----:B------:R-:W-:Y:S01]  /*3ae70*/  VIADD R2, R0, 0x10 ;  /* 0x0000001000027836 */ /* 0x000fe20000000000 */
[----:B------:R-:W-:Y:S01]  /*3ae80*/  SHF.L.U32 R0, R3, R0, RZ ;  /* 0x0000000003007219 */ /* 0x000fe200000006ff */
[----:B0-----:R-:W-:-:S03]  /*3ae90*/  ULEA UR6, UR5, UR4, 0x18 ;  /* 0x0000000405067291 */ /* 0x001fc6000f8ec0ff */
[----:B------:R-:W-:-:S04]  /*3aea0*/  SHF.L.U32 R3, R7, R2, RZ ;  /* 0x0000000207037219 */ /* 0x000fc800000006ff */
[----:B------:R-:W-:Y:S02]  /*3aeb0*/  LOP3.LUT R0, R3, R0, RZ, 0xfc, !PT ;  /* 0x0000000003007212 */ /* 0x000fe400078efcff */
[----:B------:R-:W0:Y:S02]  /*3aec0*/  LDS R5, [UR6] ;  /* 0x00000006ff057984 */ /* 0x000e240008000800 */
[C---:B------:R-:W-:Y:S02]  /*3aed0*/  LOP3.LUT R2, R0.reuse, 0xffff, RZ, 0xc0, !PT ;  /* 0x0000ffff00027812 */ /* 0x040fe400078ec0ff */
[----:B0-----:R-:W-:-:S04]  /*3aee0*/  LOP3.LUT R3, R0, 0xffff, R5, 0x80, !PT ;  /* 0x0000ffff00037812 */ /* 0x001fc800078e8005 */
[----:B------:R-:W-:-:S13]  /*3aef0*/  ISETP.NE.AND P0, PT, R3, R2, PT ;  /* 0x000000020300720c */ /* 0x000fda0003f05270 */
[----:B------:R-:W-:Y:S05]  /*3af00*/  @P0 BRA `(.L_x_14) ;  /* 0x0000000000500947 */ /* 0x000fea0003800000 */
[----:B------:R-:W-:Y:S02]  /*3af10*/  SHF.R.U32.HI R5, RZ, 0x10, R5 ;  /* 0x00000010ff057819 */ /* 0x000fe40000011605 */
[----:B------:R-:W-:-:S04]  /*3af20*/  SHF.R.U32.HI R2, RZ, 0x10, R0 ;  /* 0x00000010ff027819 */ /* 0x000fc80000011600 */
[----:B------:R-:W-:-:S04]  /*3af30*/  LOP3.LUT R5, R5, R2, RZ, 0xc0, !PT ;  /* 0x0000000205057212 */ /* 0x000fc800078ec0ff */
[----:B------:R-:W-:-:S13]  /*3af40*/  ISETP.NE.AND P0, PT, R5, R2, PT ;  /* 0x000000020500720c */ /* 0x000fda0003f05270 */
[----:B------:R-:W-:Y:S05]  /*3af50*/  @P0 BRA `(.L_x_15) ;  /* 0x0000000000300947 */ /* 0x000fea0003800000 */
[----:B------:R-:W-:Y:S01]  /*3af60*/  R2UR UR4, R0 ;  /* 0x00000000000472ca */ /* 0x000fe200000e0000 */
[----:B------:R-:W-:Y:S01]  /*3af70*/  VOTEU.ANY UR5, UPT, PT ;  /* 0x0000000000057886 */ /* 0x000fe200038e0100 */
[----:B------:R-:W0:Y:S01]  /*3af80*/  S2R R0, SR_LANEID ;  /* 0x0000000000007919 */ /* 0x000e220000000000 */
[----:B------:R-:W-:-:S10]  /*3af90*/  UFLO.U32 UR5, UR5 ;  /* 0x00000005000572bd */ /* 0x000fd400080e0000 */
[----:B------:R-:W-:-:S06]  /*3afa0*/  ULOP3.LUT UR4, URZ, UR4, URZ, 0x33, !UPT ;  /* 0x00000004ff047292 */ /* 0x000fcc000f8e33ff */
[----:B------:R-:W-:-:S04]  /*3afb0*/  IMAD.U32 R2, RZ, RZ, UR4 ;  /* 0x00000004ff027e24 */ /* 0x000fc8000f8e00ff */
[----:B------:R-:W1:Y:S02]  /*3afc0*/  REDUX UR7, R2 ;  /* 0x00000000020773c4 */ /* 0x000e640000000000 */
[----:B------:R2:W-:Y:S01]  /*3afd0*/  UTCATOMSWS.AND URZ, UR4 ;  /* 0x0000000400ff79e3 */ /* 0x0005e20008000000 */
[----:B0-----:R-:W-:Y:S01]  /*3afe0*/  ISETP.EQ.U32.AND P0, PT, R0, UR5, PT ;  /* 0x0000000500007c0c */ /* 0x001fe2000bf02070 */
[----:B-1----:R-:W-:-:S12]  /*3aff0*/  IMAD.U32 R0, RZ, RZ, UR7 ;  /* 0x00000007ff007e24 */ /* 0x002fd8000f8e00ff */
[----:B------:R2:W-:Y:S01]  /*3b000*/  @P0 ATOMS.AND RZ, [UR6], R0 ;  /* 0x00000000ffff098c */ /* 0x0005e2000a800006 */
[----:B------:R-:W-:Y:S05]  /*3b010*/  BRA `(.L_x_13) ;  /* 0x0000000000147947 */ /* 0x000fea0003800000 */
.L_x_15:
[----:B------:R-:W-:-:S07]  /*3b020*/  MOV R2, 0x3b040 ;  /* 0x0003b04000027802 */ /* 0x000fce0000000f00 */
[----:B------:R-:W-:Y:S05]  /*3b030*/  CALL.REL.NOINC `($__internal_0_$__cuda_sm10x_tcgen05_guardrail_trap_col_being_dealloced_not_returned_by_alloc) ;  /* 0x00000000002c7944 */ /* 0x000fea0003c00000 */
[----:B------:R-:W-:Y:S05]  /*3b040*/  BRA `(.L_x_13) ;  /* 0x0000000000087947 */ /* 0x000fea0003800000 */
.L_x_14:
[----:B------:R-:W-:-:S07]  /*3b050*/  MOV R2, 0x3b070 ;  /* 0x0003b07000027802 */ /* 0x000fce0000000f00 */
[----:B------:R-:W-:Y:S05]  /*3b060*/  CALL.REL.NOINC `($__internal_2_$__cuda_sm10x_tcgen05_guardrail_trap_unallocated_columns_being_dealloced) ;  /* 0x0000000000387944 */ /* 0x000fea0003c00000 */
.L_x_13:
[----:B------:R-:W-:Y:S01]  /*3b070*/  NOP ;  /* 0x0000000000007918 */ /* 0x000fe20000000000 */
[----:B--2---:R-:W-:Y:S05]  /*3b080*/  EXIT ;  /* 0x000000000000794d */ /* 0x004fea0003800000 */
.L_x_8:
[----:B------:R-:W0:Y:S02]  /*3b090*/  SYNCS.PHASECHK.TRANS64.TRYWAIT P2, [UR8], R0 ;  /* 0x00000000ff0075a7 */ /* 0x000e240008041108 */
[----:B0-----:R-:W-:Y:S05]  /*3b0a0*/  @!P2 BRA `(.L_x_8) ;  /* 0xfffffffc00f8a947 */ /* 0x001fea000383ffff */
[----:B------:R-:W-:Y:S05]  /*3b0b0*/  BRA `(.L_x_16) ;  /* 0xfffffeb000307947 */ /* 0x000fea000383ffff */
.L_x_12:
[----:B------:R-:W0:Y:S02]  /*3b0c0*/  SYNCS.PHASECHK.TRANS64.TRYWAIT P3, [UR8], R2 ;  /* 0x00000002ff0075a7 */ /* 0x000e240008061108 */
[----:B0-----:R-:W-:Y:S05]  /*3b0d0*/  @!P3 BRA `(.L_x_12) ;  /* 0xfffffffc00f8b947 */ /* 0x001fea000383ffff */
[----:B------:R-:W-:Y:S05]  /*3b0e0*/  BRA `(.L_x_11) ;  /* 0xffffff4800247947 */ /* 0x000fea000383ffff */
        .weak           $__internal_0_$__cuda_sm10x_tcgen05_guardrail_trap_col_being_dealloced_not_returned_by_alloc
        .type           $__internal_0_$__cuda_sm10x_tcgen05_guardrail_trap_col_being_dealloced_not_returned_by_alloc,@function
        .size           $__internal_0_$__cuda_sm10x_tcgen05_guardrail_trap_col_being_dealloced_not_returned_by_alloc,($__internal_1_$__cuda_sm10x_tcgen05_guardrail_trap_phase_invalid_during_alloc - $__internal_0_$__cuda_sm10x_tcgen05_guardrail_trap_col_being_dealloced_not_returned_by_alloc)
$__internal_0_$__cuda_sm10x_tcgen05_guardrail_trap_col_being_dealloced_not_returned_by_alloc:
[----:B------:R-:W-:Y:S05]  /*3b0f0*/  BPT.TRAP 0x1 ;  /* 0x000000040000795c */ /* 0x000fea0000300000 */
[----:B------:R-:W-:-:S04]  /*3b100*/  IMAD.MOV.U32 R3, RZ, RZ, 0x0 ;  /* 0x00000000ff037424 */ /* 0x000fc800078e00ff */
[----:B------:R-:W-:Y:S05]  /*3b110*/  RET.REL.NODEC R2 `(matmul_kernel) ;  /* 0xfffffc4c02b87950 */ /* 0x000fea0003c3ffff */
        .weak           $__internal_1_$__cuda_sm10x_tcgen05_guardrail_trap_phase_invalid_during_alloc
        .type           $__internal_1_$__cuda_sm10x_tcgen05_guardrail_trap_phase_invalid_during_alloc,@function
        .size           $__internal_1_$__cuda_sm10x_tcgen05_guardrail_trap_phase_invalid_during_alloc,($__internal_2_$__cuda_sm10x_tcgen05_guardrail_trap_unallocated_columns_being_dealloced - $__internal_1_$__cuda_sm10x_tcgen05_guardrail_trap_phase_invalid_during_alloc)
$__internal_1_$__cuda_sm10x_tcgen05_guardrail_trap_phase_invalid_during_alloc:
[----:B------:R-:W-:Y:S05]  /*3b120*/  BPT.TRAP 0x1 ;  /* 0x000000040000795c */ /* 0x000fea0000300000 */
[----:B------:R-:W-:-:S04]  /*3b130*/  IMAD.MOV.U32 R3, RZ, RZ, 0x0 ;  /* 0x00000000ff037424 */ /* 0x000fc800078e00ff */
[----:B------:R-:W-:Y:S05]  /*3b140*/  RET.REL.NODEC R2 `(matmul_kernel) ;  /* 0xfffffc4c02ac7950 */ /* 0x000fea0003c3ffff */
        .weak           $__internal_2_$__cuda_sm10x_tcgen05_guardrail_trap_unallocated_columns_being_dealloced
        .type           $__internal_2_$__cuda_sm10x_tcgen05_guardrail_trap_unallocated_columns_being_dealloced,@function
        .size           $__internal_2_$__cuda_sm10x_tcgen05_guardrail_trap_unallocated_columns_being_dealloced,(.L_x_20 - $__internal_2_$__cuda_sm10x_tcgen05_guardrail_trap_unallocated_columns_being_dealloced)
$__internal_2_$__cuda_sm10x_tcgen05_guardrail_trap_unallocated_columns_being_dealloced:
[----:B------:R-:W-:Y:S05]  /*3b150*/  BPT.TRAP 0x1 ;  /* 0x000000040000795c */ /* 0x000fea0000300000 */
[----:B------:R-:W-:-:S04]  /*3b160*/  IMAD.MOV.U32 R3, RZ, RZ, 0x0 ;  /* 0x00000000ff037424 */ /* 0x000fc800078e00ff */
[----:B------:R-:W-:Y:S05]  /*3b170*/  RET.REL.NODEC R2 `(matmul_kernel) ;  /* 0xfffffc4c02a07950 */ /* 0x000fea0003c3ffff */
.L_x_17:
[----:B------:R-:W-:-:S00]  /*3b180*/  BRA `(.L_x_17) ;  /* 0xfffffffc00fc7947 */ /* 0x000fc0000383ffff */
[----:B------:R-:W-:-:S00]  /*3b190*/  NOP ;  /* 0x0000000000007918 */ /* 0x000fc00000000000 */
        /* <DEDUP_REMOVED lines=14> */
.L_x_20:


//--------------------- .nv.shared.matmul_kernel  --------------------------
	.section	.nv.shared.matmul_kernel,"aw",@nobits
	.sectionflags	@""
	.align	16
	.zero		1024


//--------------------- .nv.shared.reserved.0     --------------------------
	.section	.nv.shared.reserved.0,"aw",@nobits
	.align	8
	.weak		__nv_reservedSMEM_offset_0_alias
	.size		__nv_reservedSMEM_offset_0_alias, 0, 64
	.other		__nv_reservedSMEM_offset_0_alias,@"STO_CUDA_RESERVED_SHARED STV_DEFAULT"
__nv_reservedSMEM_offset_0_alias:
	.zero		0
.nv.shared.reserved.0:
	.zero		64
	.weak		__nv_reservedSMEM_allocation_phase
	.type		__nv_reservedSMEM_allocation_phase,@object
	.size		__nv_reservedSMEM_allocation_phase,(.L_0 - __nv_reservedSMEM_allocation_phase)
__nv_reservedSMEM_allocation_phase:
	.zero		1
.L_0:
	.zero		7
	.weak		__nv_reservedSMEM_devtool_atexit_pc
	.type		__nv_reservedSMEM_devtool_atexit_pc,@object
	.size		__nv_reservedSMEM_devtool_atexit_pc,(__nv_reservedSMEM_allocation_mask - __nv_reservedSMEM_devtool_atexit_pc)
__nv_reservedSMEM_devtool_atexit_pc:
	.zero		8
	.weak		__nv_reservedSMEM_allocation_mask
	.type		__nv_reservedSMEM_allocation_mask,@object
	.size		__nv_reservedSMEM_allocation_mask,(.L_2 - __nv_reservedSMEM_allocation_mask)
__nv_reservedSMEM_allocation_mask:
	.zero		4
.L_2:


//--------------------- .nv.constant0.matmul_kernel --------------------------
	.section	.nv.constant0.matmul_kernel,"a",@progbits
	.sectionflags	@""
	.align	4
.nv.constant0.matmul_kernel:
	.zero		976


//--------------------- SYMBOLS --------------------------

	.type		.nv.reservedSmem.offset0,@object
	.size		.nv.reservedSmem.offset0,0x4
	.type		.nv.reservedSmem.cap,@object
	.size		.nv.reservedSmem.cap,0x4
